def matmul_kernel(
    a_ptr,
    b_ptr,
    c_ptr,
    M,
    N,
    K,
    stride_am,
    stride_ak,
    stride_bk,
    stride_bn,
    stride_cm,
    stride_cn,
    BLOCK_M: tl.constexpr,
    BLOCK_N: tl.constexpr,
    BLOCK_K: tl.constexpr,
    GROUP_M: tl.constexpr,
):
    pid = tl.program_id(axis=0)
    num_pid_m = tl.cdiv(M, BLOCK_M)
    num_pid_n = tl.cdiv(N, BLOCK_N)
    num_pid_in_group = GROUP_M * num_pid_n
    group_id = pid // num_pid_in_group
    first_pid_m = group_id * GROUP_M
    group_size_m = min(num_pid_m - first_pid_m, GROUP_M)
    pid_m = first_pid_m + ((pid % num_pid_in_group) % group_size_m)
    pid_n = (pid % num_pid_in_group) // group_size_m

    offs_am = (pid_m * BLOCK_M + tl.arange(0, BLOCK_M)) % M
    offs_bn = (pid_n * BLOCK_N + tl.arange(0, BLOCK_N)) % N
    offs_k = tl.arange(0, BLOCK_K)
    a_ptrs = a_ptr + offs_am[:, None] * stride_am + offs_k[None, :] * stride_ak
    b_ptrs = b_ptr + offs_k[:, None] * stride_bk + offs_bn[None, :] * stride_bn

    acc = tl.zeros((BLOCK_M, BLOCK_N), dtype=tl.float32)
    for kk in range(0, tl.cdiv(K, BLOCK_K)):
        a = tl.load(a_ptrs, mask=offs_k[None, :] < K - kk * BLOCK_K, other=0.0)
        b = tl.load(b_ptrs, mask=offs_k[:, None] < K - kk * BLOCK_K, other=0.0)
        acc = tl.dot(a, b, acc)
        a_ptrs += BLOCK_K * stride_ak
        b_ptrs += BLOCK_K * stride_bk

    c = acc.to(c_ptr.dtype.element_ty)
    offs_cm = pid_m * BLOCK_M + tl.arange(0, BLOCK_M)
    offs_cn = pid_n * BLOCK_N + tl.arange(0, BLOCK_N)
    c_ptrs = c_ptr + offs_cm[:, None] * stride_cm + offs_cn[None, :] * stride_cn
    mask = (offs_cm[:, None] < M) & (offs_cn[None, :] < N)
    tl.store(c_ptrs, c, mask=mask)

# config = {"BLOCK_K": 64, "BLOCK_M": 256, "BLOCK_N": 128, "GROUP_M": 1, "arch": "sm_100", "dtype": "fp16", "num_ctas": 1, "num_stages": 3, "num_warps": 4}
# arch = sm_100


// ===== COMPILED SASS (sm_100a) =====

	.target	sm_100a

	.elftype	@"ET_EXEC"


//--------------------- .note.nv.tkinfo           --------------------------
	.section	.note.nv.tkinfo,"",@"SHT_NOTE"
	.sectionflags	@"SHF_NOTE_NV_TKINFO"
	.tkinfo
        /*0018*/ 	.word	0x00000081
        /*0030*/ 	.string	""
        /*0030*/ 	.string	"ptxas-blackwell"
        /*0030*/ 	.string	"Cuda compilation tools, release 12.9, V12.9.86"
        /*0030*/ 	.string	"Build cuda_12.9.r12.9/compiler.36037853_0"
        /*0030*/ 	.string	"-v  -suppress-debug-info  -lineinfo  -arch sm_100a "



//--------------------- .note.nv.cuver            --------------------------
	.section	.note.nv.cuver,"",@"SHT_NOTE"
	.sectionflags	@"SHF_NOTE_NV_CUVER"
        /*0018*/ 	.short	0x0001
        /*001a*/ 	.short	0x0064
        /*001c*/ 	.short	0x0001
        /*001e*/ 	.short	0x0000
        /*0020*/ 	.short	0x0001
        /*0022*/ 	.short	0x0000


//--------------------- .nv.info                  --------------------------
	.section	.nv.info,"",@"SHT_CUDA_INFO"
	.align	4


	//----- nvinfo : EIATTR_REGCOUNT
	.align		4
        /*0000*/ 	.byte	0x04, 0x2f
        /*0002*/ 	.short	(.L_4 - .L_3)
	.align		4
.L_3:
        /*0004*/ 	.word	index@(matmul_kernel)
        /*0008*/ 	.word	0x00000060


	//----- nvinfo : EIATTR_FRAME_SIZE
	.align		4
.L_4:
        /*000c*/ 	.byte	0x04, 0x11
        /*000e*/ 	.short	(.L_6 - .L_5)
	.align		4
.L_5:
        /*0010*/ 	.word	index@($__internal_2_$__cuda_sm10x_tcgen05_guardrail_trap_unallocated_columns_being_dealloced)
        /*0014*/ 	.word	0x00000d08


	//----- nvinfo : EIATTR_FRAME_SIZE
	.align		4
.L_6:
        /*0018*/ 	.byte	0x04, 0x11
        /*001a*/ 	.short	(.L_8 - .L_7)
	.align		4
.L_7:
        /*001c*/ 	.word	index@($__internal_1_$__cuda_sm10x_tcgen05_guardrail_trap_phase_invalid_during_alloc)
        /*0020*/ 	.word	0x00000d08


	//----- nvinfo : EIATTR_FRAME_SIZE
	.align		4
.L_8:
        /*0024*/ 	.byte	0x04, 0x11
        /*0026*/ 	.short	(.L_10 - .L_9)
	.align		4
.L_9:
        /*0028*/ 	.word	index@($__internal_0_$__cuda_sm10x_tcgen05_guardrail_trap_col_being_dealloced_not_returned_by_alloc)
        /*002c*/ 	.word	0x00000d08


	//----- nvinfo : EIATTR_FRAME_SIZE
	.align		4
.L_10:
        /*0030*/ 	.byte	0x04, 0x11
        /*0032*/ 	.short	(.L_12 - .L_11)
	.align		4
.L_11:
        /*0034*/ 	.word	index@(matmul_kernel)
        /*0038*/ 	.word	0x00000d08


	//----- nvinfo : EIATTR_MIN_STACK_SIZE
	.align		4
.L_12:
        /*003c*/ 	.byte	0x04, 0x12
        /*003e*/ 	.short	(.L_14 - .L_13)
	.align		4
.L_13:
        /*0040*/ 	.word	index@(matmul_kernel)
        /*0044*/ 	.word	0x00000d08
.L_14:


//--------------------- .nv.info.matmul_kernel    --------------------------
	.section	.nv.info.matmul_kernel,"",@"SHT_CUDA_INFO"
	.sectionflags	@""
	.align	4


	//----- nvinfo : EIATTR_CUDA_API_VERSION
	.align		4
        /*0000*/ 	.byte	0x04, 0x37
        /*0002*/ 	.short	(.L_16 - .L_15)
.L_15:
        /*0004*/ 	.word	0x00000081


	//----- nvinfo : EIATTR_KPARAM_INFO
	.align		4
.L_16:
        /*0008*/ 	.byte	0x04, 0x17
        /*000a*/ 	.short	(.L_18 - .L_17)
.L_17:
        /*000c*/ 	.word	0x00000000
        /*0010*/ 	.short	0x000d
        /*0012*/ 	.short	0x0048
        /*0014*/ 	.byte	0x00, 0xf4, 0x21, 0x00


	//----- nvinfo : EIATTR_KPARAM_INFO
	.align		4
.L_18:
        /*0018*/ 	.byte	0x04, 0x17
        /*001a*/ 	.short	(.L_20 - .L_19)
.L_19:
        /*001c*/ 	.word	0x00000000
        /*0020*/ 	.short	0x000c
        /*0022*/ 	.short	0x0040
        /*0024*/ 	.byte	0x00, 0xf4, 0x21, 0x00


	//----- nvinfo : EIATTR_KPARAM_INFO
	.align		4
.L_20:
        /*0028*/ 	.byte	0x04, 0x17
        /*002a*/ 	.short	(.L_22 - .L_21)
.L_21:
        /*002c*/ 	.word	0x00000000
        /*0030*/ 	.short	0x000b
        /*0032*/ 	.short	0x0038
        /*0034*/ 	.byte	0x00, 0xf0, 0x11, 0x00


	//----- nvinfo : EIATTR_KPARAM_INFO
	.align		4
.L_22:
        /*0038*/ 	.byte	0x04, 0x17
        /*003a*/ 	.short	(.L_24 - .L_23)
.L_23:
        /*003c*/ 	.word	0x00000000
        /*0040*/ 	.short	0x000a
        /*0042*/ 	.short	0x0034
        /*0044*/ 	.byte	0x00, 0xf0, 0x11, 0x00


	//----- nvinfo : EIATTR_KPARAM_INFO
	.align		4
.L_24:
        /*0048*/ 	.byte	0x04, 0x17
        /*004a*/ 	.short	(.L_26 - .L_25)
.L_25:
        /*004c*/ 	.word	0x00000000
        /*0050*/ 	.short	0x0009
        /*0052*/ 	.short	0x0030
        /*0054*/ 	.byte	0x00, 0xf0, 0x11, 0x00


	//----- nvinfo : EIATTR_KPARAM_INFO
	.align		4
.L_26:
        /*0058*/ 	.byte	0x04, 0x17
        /*005a*/ 	.short	(.L_28 - .L_27)
.L_27:
        /*005c*/ 	.word	0x00000000
        /*0060*/ 	.short	0x0008
        /*0062*/ 	.short	0x002c
        /*0064*/ 	.byte	0x00, 0xf0, 0x11, 0x00


	//----- nvinfo : EIATTR_KPARAM_INFO
	.align		4
.L_28:
        /*0068*/ 	.byte	0x04, 0x17
        /*006a*/ 	.short	(.L_30 - .L_29)
.L_29:
        /*006c*/ 	.word	0x00000000
        /*0070*/ 	.short	0x0007
        /*0072*/ 	.short	0x0028
        /*0074*/ 	.byte	0x00, 0xf0, 0x11, 0x00


	//----- nvinfo : EIATTR_KPARAM_INFO
	.align		4
.L_30:
        /*0078*/ 	.byte	0x04, 0x17
        /*007a*/ 	.short	(.L_32 - .L_31)
.L_31:
        /*007c*/ 	.word	0x00000000
        /*0080*/ 	.short	0x0006
        /*0082*/ 	.short	0x0024
        /*0084*/ 	.byte	0x00, 0xf0, 0x11, 0x00


	//----- nvinfo : EIATTR_KPARAM_INFO
	.align		4
.L_32:
        /*0088*/ 	.byte	0x04, 0x17
        /*008a*/ 	.short	(.L_34 - .L_33)
.L_33:
        /*008c*/ 	.word	0x00000000
        /*0090*/ 	.short	0x0005
        /*0092*/ 	.short	0x0020
        /*0094*/ 	.byte	0x00, 0xf0, 0x11, 0x00


	//----- nvinfo : EIATTR_KPARAM_INFO
	.align		4
.L_34:
        /*0098*/ 	.byte	0x04, 0x17
        /*009a*/ 	.short	(.L_36 - .L_35)
.L_35:
        /*009c*/ 	.word	0x00000000
        /*00a0*/ 	.short	0x0004
        /*00a2*/ 	.short	0x001c
        /*00a4*/ 	.byte	0x00, 0xf0, 0x11, 0x00


	//----- nvinfo : EIATTR_KPARAM_INFO
	.align		4
.L_36:
        /*00a8*/ 	.byte	0x04, 0x17
        /*00aa*/ 	.short	(.L_38 - .L_37)
.L_37:
        /*00ac*/ 	.word	0x00000000
        /*00b0*/ 	.short	0x0003
        /*00b2*/ 	.short	0x0018
        /*00b4*/ 	.byte	0x00, 0xf0, 0x11, 0x00


	//----- nvinfo : EIATTR_KPARAM_INFO
	.align		4
.L_38:
        /*00b8*/ 	.byte	0x04, 0x17
        /*00ba*/ 	.short	(.L_40 - .L_39)
.L_39:
        /*00bc*/ 	.word	0x00000000
        /*00c0*/ 	.short	0x0002
        /*00c2*/ 	.short	0x0010
        /*00c4*/ 	.byte	0x00, 0xf4, 0x21, 0x00


	//----- nvinfo : EIATTR_KPARAM_INFO
	.align		4
.L_40:
        /*00c8*/ 	.byte	0x04, 0x17
        /*00ca*/ 	.short	(.L_42 - .L_41)
.L_41:
        /*00cc*/ 	.word	0x00000000
        /*00d0*/ 	.short	0x0001
        /*00d2*/ 	.short	0x0008
        /*00d4*/ 	.byte	0x00, 0xf4, 0x21, 0x00


	//----- nvinfo : EIATTR_KPARAM_INFO
	.align		4
.L_42:
        /*00d8*/ 	.byte	0x04, 0x17
        /*00da*/ 	.short	(.L_44 - .L_43)
.L_43:
        /*00dc*/ 	.word	0x00000000
        /*00e0*/ 	.short	0x0000
        /*00e2*/ 	.short	0x0000
        /*00e4*/ 	.byte	0x00, 0xf4, 0x21, 0x00


	//----- nvinfo : EIATTR_AT_ENTRY_FRAGMENTS
	.align		4
.L_44:
        /*00e8*/ 	.byte	0x04, 0x4f
        /*00ea*/ 	.short	(.L_46 - .L_45)


	//   ....[0]....
.L_45:
        /*00ec*/ 	.word	0x00000004


	//----- nvinfo : EIATTR_RESERVED_SMEM_USED
	.align		4
.L_46:
        /*00f0*/ 	.byte	0x01, 0x41
	.zero		2


	//----- nvinfo : EIATTR_SPARSE_MMA_MASK
	.align		4
        /*00f4*/ 	.byte	0x03, 0x50
        /*00f6*/ 	.short	0x0000


	//----- nvinfo : EIATTR_TCGEN05_1CTA_USED
	.align		4
        /*00f8*/ 	.byte	0x01, 0x51
	.zero		2


	//----- nvinfo : EIATTR_MAXREG_COUNT
	.align		4
        /*00fc*/ 	.byte	0x03, 0x1b
        /*00fe*/ 	.short	0x00ff


	//----- nvinfo : EIATTR_NUM_BARRIERS
	.align		4
        /*0100*/ 	.byte	0x02, 0x4c
        /*0102*/ 	.byte	0x01
	.zero		1


	//----- nvinfo : EIATTR_ANNOTATIONS
	.align		4
        /*0104*/ 	.byte	0x04, 0x55
        /*0106*/ 	.short	(.L_48 - .L_47)


	//   ....[0]....
.L_47:
        /*0108*/ 	.word	0x00000001
        /*010c*/ 	.byte	0xa0, 0x32, 0x00, 0x00, 0x01, 0x00, 0x00, 0x00, 0xe0, 0x32, 0x00, 0x00, 0x01, 0x00, 0x00, 0x00
        /* <DEDUP_REMOVED lines=1304> */
        /*529c*/ 	.byte	0x20, 0xde, 0x01, 0x00


	//----- nvinfo : EIATTR_INT_WARP_WIDE_INSTR_OFFSETS
	.align		4
.L_48:
        /*52a0*/ 	.byte	0x04, 0x31
        /*52a2*/ 	.short	(.L_50 - .L_49)


	//   ....[0]....
.L_49:
        /*52a4*/ 	.word	0x00003dc0


	//   ....[1]....
        /*52a8*/ 	.word	0x00003de0


	//   ....[2]....
        /*52ac*/ 	.word	0x00007370


	//   ....[3]....
        /*52b0*/ 	.word	0x0001ff00


	//   ....[4]....
        /*52b4*/ 	.word	0x0001ff50


	//----- nvinfo : EIATTR_COOP_GROUP_MASK_REGIDS
	.align		4
.L_50:
        /*52b8*/ 	.byte	0x04, 0x29
        /*52ba*/ 	.short	(.L_52 - .L_51)


	//   ....[0]....
.L_51:
        /*52bc*/ 	.word	0xffffffff


	//   ....[1]....
        /*52c0*/ 	.word	0xffffffff


	//   ....[2]....
        /*52c4*/ 	.word	0xffffffff


	//   ....[3]....
        /*52c8*/ 	.word	0xffffffff


	//----- nvinfo : EIATTR_COOP_GROUP_INSTR_OFFSETS
	.align		4
.L_52:
        /*52cc*/ 	.byte	0x04, 0x28
        /*52ce*/ 	.short	(.L_54 - .L_53)


	//   ....[0]....
.L_53:
        /*52d0*/ 	.word	0x00000070


	//   ....[1]....
        /*52d4*/ 	.word	0x00000330


	//   ....[2]....
        /*52d8*/ 	.word	0x0001fd90


	//   ....[3]....
        /*52dc*/ 	.word	0x00020000


	//----- nvinfo : EIATTR_VRC_CTA_INIT_COUNT
	.align		4
.L_54:
        /*52e0*/ 	.byte	0x02, 0x4a
        /*52e2*/ 	.byte	0x80
	.zero		1


	//----- nvinfo : EIATTR_MBARRIER_INSTR_OFFSETS
	.align		4
        /*52e4*/ 	.byte	0x04, 0x39
        /*52e6*/ 	.short	(.L_56 - .L_55)


	//   ....[0]....
.L_55:
        /*52e8*/ 	.word	0x00003ff0
        /*52ec*/ 	.word	0x000000ff
        /*52f0*/ 	.word	0x00000000
        /*52f4*/ 	.short	0x0100
        /*52f6*/ 	.byte	0x0c
	.zero		1


	//   ....[1]....
        /*52f8*/ 	.word	0x000073b0
        /*52fc*/ 	.word	0x000000ff
        /*5300*/ 	.word	0x00018008
        /*5304*/ 	.short	0x0100
        /*5306*/ 	.byte	0x0a
	.zero		1


	//   ....[2]....
        /*5308*/ 	.word	0x0000e610
        /*530c*/ 	.word	0x000000ff
        /*5310*/ 	.word	0x00000000
        /*5314*/ 	.short	0x010a
        /*5316*/ 	.byte	0x0c
	.zero		1


	//   ....[3]....
        /*5318*/ 	.word	0x000178c0
        /*531c*/ 	.word	0x000000ff
        /*5320*/ 	.word	0x00000000
        /*5324*/ 	.short	0x010a
        /*5326*/ 	.byte	0x0c
	.zero		1


	//   ....[4]....
        /*5328*/ 	.word	0x00017960
        /*532c*/ 	.word	0x000000ff
        /*5330*/ 	.word	0x00018000
        /*5334*/ 	.short	0x0108
        /*5336*/ 	.byte	0x0a
	.zero		1


	//   ....[5]....
        /*5338*/ 	.word	0x000179e0
        /*533c*/ 	.word	0x000000ff
        /*5340*/ 	.word	0x00018008
        /*5344*/ 	.short	0x0108
        /*5346*/ 	.byte	0x0a
	.zero		1


	//   ....[6]....
        /*5348*/ 	.word	0x00020020
        /*534c*/ 	.word	0x000000ff
        /*5350*/ 	.word	0x00000000
        /*5354*/ 	.short	0x010a
        /*5356*/ 	.byte	0x0c
	.zero		1


	//   ....[7]....
        /*5358*/ 	.word	0x00020050
        /*535c*/ 	.word	0x000000ff
        /*5360*/ 	.word	0x00000000
        /*5364*/ 	.short	0x010a
        /*5366*/ 	.byte	0x0c
	.zero		1


	//----- nvinfo : EIATTR_NUM_MBARRIERS
	.align		4
.L_56:
        /*5368*/ 	.byte	0x03, 0x38
        /*536a*/ 	.short	0x0002


	//----- nvinfo : EIATTR_EXIT_INSTR_OFFSETS
	.align		4
        /*536c*/ 	.byte	0x04, 0x1c
        /*536e*/ 	.short	(.L_58 - .L_57)


	//   ....[0]....
.L_57:
        /*5370*/ 	.word	0x00020010


	//----- nvinfo : EIATTR_REQNTID
	.align		4
.L_58:
        /*5374*/ 	.byte	0x04, 0x10
        /*5376*/ 	.short	(.L_60 - .L_59)
.L_59:
        /*5378*/ 	.word	0x00000080
        /*537c*/ 	.word	0x00000001
        /*5380*/ 	.word	0x00000001


	//----- nvinfo : EIATTR_CRS_STACK_SIZE
	.align		4
.L_60:
        /*5384*/ 	.byte	0x04, 0x1e
        /*5386*/ 	.short	(.L_62 - .L_61)
.L_61:
        /*5388*/ 	.word	0x00000000


	//----- nvinfo : EIATTR_CBANK_PARAM_SIZE
	.align		4
.L_62:
        /*538c*/ 	.byte	0x03, 0x19
        /*538e*/ 	.short	0x0050


	//----- nvinfo : EIATTR_PARAM_CBANK
	.align		4
        /*5390*/ 	.byte	0x04, 0x0a
        /*5392*/ 	.short	(.L_64 - .L_63)
	.align		4
.L_63:
        /*5394*/ 	.word	index@(.nv.constant0.matmul_kernel)
        /*5398*/ 	.short	0x0380
        /*539a*/ 	.short	0x0050


	//----- nvinfo : EIATTR_SW_WAR
	.align		4
.L_64:
        /*539c*/ 	.byte	0x04, 0x36
        /*539e*/ 	.short	(.L_66 - .L_65)
.L_65:
        /*53a0*/ 	.word	0x00000008
.L_66:


//--------------------- .nv.compat                --------------------------
	.section	.nv.compat,"",@"SHT_CUDA_COMPAT_INFO"
	.align	4
        /*0000*/ 	.byte	0x02, 0x02, 0x02, 0x00, 0x02, 0x05, 0x05, 0x00, 0x02, 0x03, 0x00, 0x00, 0x02, 0x06, 0x01, 0x00


//--------------------- .nv.callgraph             --------------------------
	.section	.nv.callgraph,"",@"SHT_CUDA_CALLGRAPH"
	.align	4
	.sectionentsize	8
	.align		4
        /*0000*/ 	.word	0x00000000
	.align		4
        /*0004*/ 	.word	0xffffffff
	.align		4
        /*0008*/ 	.word	0x00000000
	.align		4
        /*000c*/ 	.word	0xfffffffe
	.align		4
        /*0010*/ 	.word	0x00000000
	.align		4
        /*0014*/ 	.word	0xfffffffd
	.align		4
        /*0018*/ 	.word	0x00000000
	.align		4
        /*001c*/ 	.word	0xfffffffc


//--------------------- .text.matmul_kernel       --------------------------
	.section	.text.matmul_kernel,"ax",@progbits
	.align	128
        .global         matmul_kernel
        .type           matmul_kernel,@function
        .size           matmul_kernel,(.L_x_20 - matmul_kernel)
        .other          matmul_kernel,@"STO_CUDA_ENTRY STV_DEFAULT"
matmul_kernel:
.text.matmul_kernel:
[----:B------:R-:W0:Y:S01]  /*0000*/  LDC R1, c[0x0][0x37c] ;  /* 0x0000df00ff017b82 */ /* 0x000e220000000800 */
[----:B------:R-:W1:Y:S01]  /*0010*/  S2R R0, SR_TID.X ;  /* 0x0000000000007919 */ /* 0x000e620000002100 */
[----:B0-----:R-:W-:Y:S01]  /*0020*/  VIADD R1, R1, 0xfffff2f8 ;  /* 0xfffff2f801017836 */ /* 0x001fe20000000000 */
[----:B-1----:R-:W-:-:S13]  /*0030*/  ISETP.GE.U32.AND P0, PT, R0, 0x20, PT ;  /* 0x000000200000780c */ /* 0x002fda0003f06070 */
[----:B------:R-:W-:Y:S02]  /*0040*/  VOTEU.ANY UP0, P0 ;  /* 0x0000000000ff7886 */ /* 0x000fe40000000100 */
[----:B------:R-:W-:Y:S05]  /*0050*/  BRA.U UP0, `(.L_x_0) ;  /* 0x0000000100b87547 */ /* 0x000fea000b800000 */
[----:B------:R-:W0:Y:S01]  /*0060*/  S2UR UR6, SR_CgaCtaId ;  /* 0x00000000000679c3 */ /* 0x000e220000008800 */
[----:B------:R-:W-:Y:S01]  /*0070*/  NOP ;  /* 0x0000000000007918 */ /* 0x000fe20000000000 */
[----:B------:R-:W-:Y:S02]  /*0080*/  UMOV UR4, 0x40 ;  /* 0x0000004000047882 */ /* 0x000fe40000000000 */
[----:B0-----:R-:W-:-:S09]  /*0090*/  ULEA UR4, UR6, UR4, 0x18 ;  /* 0x0000000406047291 */ /* 0x001fd2000f8ec0ff */
[----:B------:R-:W0:Y:S01]  /*00a0*/  LDS.U8 R2, [UR4] ;  /* 0x00000004ff027984 */ /* 0x000e220008000000 */
[----:B------:R-:W-:Y:S02]  /*00b0*/  UMOV UR4, 0x400 ;  /* 0x0000040000047882 */ /* 0x000fe40000000000 */
[----:B------:R-:W-:Y:S01]  /*00c0*/  ULEA UR4, UR6, UR4, 0x18 ;  /* 0x0000000406047291 */ /* 0x000fe2000f8ec0ff */
[----:B0-----:R-:W-:-:S13]  /*00d0*/  ISETP.NE.AND P0, PT, R2, RZ, PT ;  /* 0x000000ff0200720c */ /* 0x001fda0003f05270 */
[----:B------:R-:W-:Y:S05]  /*00e0*/  @P0 BRA `(.L_x_1) ;  /* 0x00000000007c0947 */ /* 0x000fea0003800000 */
[----:B------:R-:W-:-:S13]  /*00f0*/  ELECT P0, URZ, PT ;  /* 0x0000000000ff782f */ /* 0x000fda0003800000 */
[----:B------:R-:W-:Y:S05]  /*0100*/  @!P0 BRA `(.L_x_2) ;  /* 0x0000000000848947 */ /* 0x000fea0003800000 */
[----:B------:R-:W-:Y:S01]  /*0110*/  UMOV UR5, 0x8 ;  /* 0x0000000800057882 */ /* 0x000fe20000000000 */
[----:B------:R-:W-:Y:S02]  /*0120*/  IMAD.MOV.U32 R5, RZ, RZ, 0x1 ;  /* 0x00000001ff057424 */ /* 0x000fe400078e00ff */
[----:B------:R-:W-:Y:S02]  /*0130*/  IMAD.MOV.U32 R3, RZ, RZ, 0xff ;  /* 0x000000ffff037424 */ /* 0x000fe400078e00ff */
[----:B------:R-:W-:Y:S04]  /*0140*/  DEPBAR.LE SB0, 0x36 ;  /* 0x00008d800000791a */ /* 0x000fe80000000000 */
[----:B------:R-:W0:Y:S02]  /*0150*/  UTCATOMSWS.FIND_AND_SET.ALIGN UP1, UR5, UR5 ;  /* 0x00000005000575e3 */ /* 0x000e240008020800 */
[----:B0-----:R-:W-:-:S04]  /*0160*/  PLOP3.LUT P0, PT, PT, PT, UP1, 0x80, 0x8 ;  /* 0x000000000008781c */ /* 0x001fc80003f0f018 */
[----:B------:R-:W-:-:S04]  /*0170*/  SEL R2, RZ, 0xffffffff, !P0 ;  /* 0xffffffffff027807 */ /* 0x000fc80004000000 */
[----:B------:R-:W-:Y:S01]  /*0180*/  ISETP.NE.AND P0, PT, R2, RZ, PT ;  /* 0x000000ff0200720c */ /* 0x000fe20003f05270 */
[----:B------:R-:W-:-:S12]  /*0190*/  IMAD.U32 R2, RZ, RZ, UR5 ;  /* 0x00000005ff027e24 */ /* 0x000fd8000f8e00ff */
[----:B------:R-:W-:Y:S05]  /*01a0*/  @P0 BRA `(.L_x_3) ;  /* 0x0000000000240947 */ /* 0x000fea0003800000 */
.L_x_4:
[----:B------:R-:W-:Y:S05]  /*01b0*/  NANOSLEEP 0x64 ;  /* 0x000000640000795d */ /* 0x000fea0003800000 */
[----:B------:R-:W-:-:S05]  /*01c0*/  UMOV UR5, 0x8 ;  /* 0x0000000800057882 */ /* 0x000fca0000000000 */
[----:B------:R-:W-:Y:S04]  /*01d0*/  DEPBAR.LE SB0, 0x36 ;  /* 0x00008d800000791a */ /* 0x000fe80000000000 */
[----:B------:R-:W0:Y:S02]  /*01e0*/  UTCATOMSWS.FIND_AND_SET.ALIGN UP1, UR5, UR5 ;  /* 0x00000005000575e3 */ /* 0x000e240008020800 */
[----:B0-----:R-:W-:-:S04]  /*01f0*/  PLOP3.LUT P0, PT, PT, PT, UP1, 0x80, 0x8 ;  /* 0x000000000008781c */ /* 0x001fc80003f0f018 */
[----:B------:R-:W-:-:S04]  /*0200*/  SEL R2, RZ, 0xffffffff, !P0 ;  /* 0xffffffffff027807 */ /* 0x000fc80004000000 */
[----:B------:R-:W-:Y:S01]  /*0210*/  ISETP.NE.AND P0, PT, R2, RZ, PT ;  /* 0x000000ff0200720c */ /* 0x000fe20003f05270 */
[----:B------:R-:W-:-:S12]  /*0220*/  IMAD.U32 R2, RZ, RZ, UR5 ;  /* 0x00000005ff027e24 */ /* 0x000fd8000f8e00ff */
[----:B------:R-:W-:Y:S05]  /*0230*/  @!P0 BRA `(.L_x_4) ;  /* 0xfffffffc00dc8947 */ /* 0x000fea000383ffff */
.L_x_3:
[C---:B------:R-:W-:Y:S01]  /*0240*/  VIADD R4, R2.reuse, 0x10 ;  /* 0x0000001002047836 */ /* 0x040fe20000000000 */
[----:B------:R-:W-:Y:S01]  /*0250*/  UMOV UR5, 0x50 ;  /* 0x0000005000057882 */ /* 0x000fe20000000000 */
[----:B------:R-:W-:Y:S01]  /*0260*/  SHF.L.U32 R3, R3, R2, RZ ;  /* 0x0000000203037219 */ /* 0x000fe200000006ff */
[----:B------:R-:W-:Y:S01]  /*0270*/  ULEA UR5, UR6, UR5, 0x18 ;  /* 0x0000000506057291 */ /* 0x000fe2000f8ec0ff */
[----:B------:R-:W-:Y:S01]  /*0280*/  IMAD.SHL.U32 R2, R2, 0x20, RZ ;  /* 0x0000002002027824 */ /* 0x000fe200078e00ff */
[----:B------:R-:W-:-:S04]  /*0290*/  SHF.L.U32 R4, R5, R4, RZ ;  /* 0x0000000405047219 */ /* 0x000fc800000006ff */
[----:B------:R-:W-:-:S05]  /*02a0*/  LOP3.LUT R3, R4, R3, RZ, 0xfc, !PT ;  /* 0x0000000304037212 */ /* 0x000fca00078efcff */
[----:B------:R0:W-:Y:S04]  /*02b0*/  ATOMS.OR RZ, [UR5], R3 ;  /* 0x00000003ffff798c */ /* 0x0001e8000b000005 */
[----:B------:R0:W-:Y:S01]  /*02c0*/  STS [UR4], R2 ;  /* 0x00000002ff007988 */ /* 0x0001e20008000804 */
[----:B------:R-:W-:Y:S05]  /*02d0*/  BRA `(.L_x_2) ;  /* 0x0000000000107947 */ /* 0x000fea0003800000 */
.L_x_1:
[----:B------:R-:W-:-:S05]  /*02e0*/  IMAD.MOV.U32 R2, RZ, RZ, -0x1 ;  /* 0xffffffffff027424 */ /* 0x000fca00078e00ff */
[----:B------:R0:W-:Y:S02]  /*02f0*/  STS [UR4], R2 ;  /* 0x00000002ff007988 */ /* 0x0001e40008000804 */
[----:B0-----:R-:W-:-:S07]  /*0300*/  MOV R2, 0x320 ;  /* 0x0000032000027802 */ /* 0x001fce0000000f00 */
[----:B------:R-:W-:Y:S05]  /*0310*/  CALL.REL.NOINC `($__internal_1_$__cuda_sm10x_tcgen05_guardrail_trap_phase_invalid_during_alloc) ;  /* 0x000001fc00647944 */ /* 0x000fea0003c00000 */
.L_x_2:
[----:B------:R-:W-:Y:S05]  /*0320*/  WARPSYNC.ALL ;  /* 0x0000000000007948 */ /* 0x000fea0003800000 */
[----:B------:R-:W-:Y:S01]  /*0330*/  NOP ;  /* 0x0000000000007918 */ /* 0x000fe20000000000 */
.L_x_0:
[----:B0-----:R-:W0:Y:S01]  /*0340*/  LDC.64 R2, c[0x0][0x398] ;  /* 0x0000e600ff027b82 */ /* 0x001e220000000a00 */
[----:B------:R-:W1:Y:S01]  /*0350*/  S2R R9, SR_CTAID.X ;  /* 0x0000000000097919 */ /* 0x000e620000002500 */
[----:B------:R-:W-:Y:S01]  /*0360*/  SHF.R.U32.HI R16, RZ, 0x6, R0 ;  /* 0x00000006ff107819 */ /* 0x000fe20000011600 */
[----:B------:R-:W-:Y:S01]  /*0370*/  UMOV UR10, 0x400 ;  /* 0x00000400000a7882 */ /* 0x000fe20000000000 */
[----:B------:R-:W2:Y:S02]  /*0380*/  LDCU.128 UR12, c[0x0][0x380] ;  /* 0x00007000ff0c77ac */ /* 0x000ea40008000c00 */
[----:B------:R-:W-:Y:S02]  /*0390*/  SGXT.U32 R16, R16, 0x1 ;  /* 0x000000011010781a */ /* 0x000fe40000000000 */
[----:B------:R-:W3:Y:S01]  /*03a0*/  S2UR UR4, SR_CgaCtaId ;  /* 0x00000000000479c3 */ /* 0x000ee20000008800 */
[----:B------:R-:W4:Y:S01]  /*03b0*/  LDCU UR8, c[0x0][0x3b0] ;  /* 0x00007600ff0877ac */ /* 0x000f220008000800 */
[----:B------:R-:W-:Y:S01]  /*03c0*/  UMOV UR7, 0x1 ;  /* 0x0000000100077882 */ /* 0x000fe20000000000 */
[----:B0-----:R-:W-:-:S05]  /*03d0*/  VIADD R4, R3, 0x7f ;  /* 0x0000007f03047836 */ /* 0x001fca0000000000 */
[----:B------:R-:W-:Y:S01]  /*03e0*/  SHF.R.S32.HI R5, RZ, 0x1f, R4 ;  /* 0x0000001fff057819 */ /* 0x000fe20000011404 */
[----:B---3--:R-:W-:-:S03]  /*03f0*/  ULEA UR10, UR4, UR10, 0x18 ;  /* 0x0000000a040a7291 */ /* 0x008fc6000f8ec0ff */
[----:B------:R-:W-:Y:S02]  /*0400*/  LEA.HI R5, R5, R4, RZ, 0x7 ;  /* 0x0000000405057211 */ /* 0x000fe400078f38ff */
[----:B-1----:R-:W-:Y:S01]  /*0410*/  IABS R10, R9 ;  /* 0x00000009000a7213 */ /* 0x002fe20000000000 */
[----:B------:R-:W-:Y:S01]  /*0420*/  UIADD3 UR6, UPT, UPT, UR10, 0x18000, URZ ;  /* 0x000180000a067890 */ /* 0x000fe2000fffe0ff */
[----:B------:R-:W-:-:S04]  /*0430*/  SHF.R.S32.HI R6, RZ, 0x7, R5 ;  /* 0x00000007ff067819 */ /* 0x000fc80000011405 */
[-C--:B------:R-:W-:Y:S02]  /*0440*/  IABS R11, R6.reuse ;  /* 0x00000006000b7213 */ /* 0x080fe40000000000 */
[----:B------:R-:W-:Y:S02]  /*0450*/  IABS R12, R6 ;  /* 0x00000006000c7213 */ /* 0x000fe40000000000 */
[----:B------:R-:W0:Y:S08]  /*0460*/  I2F.RP R7, R11 ;  /* 0x0000000b00077306 */ /* 0x000e300000209400 */
[----:B0-----:R-:W0:Y:S02]  /*0470*/  MUFU.RCP R7, R7 ;  /* 0x0000000700077308 */ /* 0x001e240000001000 */
[----:B0-----:R-:W-:-:S02]  /*0480*/  VIADD R4, R7, 0xffffffe ;  /* 0x0ffffffe07047836 */ /* 0x001fc40000000000 */
[----:B------:R-:W-:-:S04]  /*0490*/  IMAD.MOV R7, RZ, RZ, -R12 ;  /* 0x000000ffff077224 */ /* 0x000fc800078e0a0c */
[----:B------:R0:W1:Y:S02]  /*04a0*/  F2I.FTZ.U32.TRUNC.NTZ R5, R4 ;  /* 0x0000000400057305 */ /* 0x000064000021f000 */
[----:B0-----:R-:W-:Y:S02]  /*04b0*/  IMAD.MOV.U32 R4, RZ, RZ, RZ ;  /* 0x000000ffff047224 */ /* 0x001fe400078e00ff */
[----:B-1----:R-:W-:-:S04]  /*04c0*/  IMAD.MOV R8, RZ, RZ, -R5 ;  /* 0x000000ffff087224 */ /* 0x002fc800078e0a05 */
[----:B------:R-:W-:Y:S02]  /*04d0*/  IMAD R13, R8, R11, RZ ;  /* 0x0000000b080d7224 */ /* 0x000fe400078e02ff */
[----:B------:R-:W-:Y:S02]  /*04e0*/  IMAD.MOV.U32 R8, RZ, RZ, R10 ;  /* 0x000000ffff087224 */ /* 0x000fe400078e000a */
[----:B------:R-:W-:-:S06]  /*04f0*/  IMAD.HI.U32 R5, R5, R13, R4 ;  /* 0x0000000d05057227 */ /* 0x000fcc00078e0004 */
[----:B------:R-:W-:-:S04]  /*0500*/  IMAD.HI.U32 R5, R5, R8, RZ ;  /* 0x0000000805057227 */ /* 0x000fc800078e00ff */
[----:B------:R-:W-:Y:S01]  /*0510*/  IMAD R4, R5, R7, R8 ;  /* 0x0000000705047224 */ /* 0x000fe200078e0208 */
[----:B------:R-:W-:Y:S04]  /*0520*/  BAR.SYNC.DEFER_BLOCKING 0x0 ;  /* 0x0000000000007b1d */ /* 0x000fe80000010000 */
[----:B------:R-:W-:-:S13]  /*0530*/  ISETP.GT.U32.AND P1, PT, R11, R4, PT ;  /* 0x000000040b00720c */ /* 0x000fda0003f24070 */
[----:B------:R-:W-:Y:S02]  /*0540*/  @!P1 IMAD.IADD R4, R4, 0x1, -R11 ;  /* 0x0000000104049824 */ /* 0x000fe400078e0a0b */
[----:B------:R-:W-:Y:S01]  /*0550*/  @!P1 VIADD R5, R5, 0x1 ;  /* 0x0000000105059836 */ /* 0x000fe20000000000 */
[----:B------:R-:W-:Y:S02]  /*0560*/  ISETP.NE.AND P1, PT, R6, RZ, PT ;  /* 0x000000ff0600720c */ /* 0x000fe40003f25270 */
[----:B------:R-:W-:Y:S02]  /*0570*/  ISETP.GE.U32.AND P0, PT, R4, R11, PT ;  /* 0x0000000b0400720c */ /* 0x000fe40003f06070 */
[----:B------:R-:W-:-:S04]  /*0580*/  LOP3.LUT R4, R9, R6, RZ, 0x3c, !PT ;  /* 0x0000000609047212 */ /* 0x000fc800078e3cff */
[----:B------:R-:W-:Y:S01]  /*0590*/  ISETP.GE.AND P2, PT, R4, RZ, PT ;  /* 0x000000ff0400720c */ /* 0x000fe20003f46270 */
[----:B------:R-:W-:-:S06]  /*05a0*/  VIADD R4, R2, 0xff ;  /* 0x000000ff02047836 */ /* 0x000fcc0000000000 */
[----:B------:R-:W-:-:S04]  /*05b0*/  @P0 VIADD R5, R5, 0x1 ;  /* 0x0000000105050836 */ /* 0x000fc80000000000 */
[----:B------:R-:W-:Y:S01]  /*05c0*/  IMAD.MOV.U32 R12, RZ, RZ, R5 ;  /* 0x000000ffff0c7224 */ /* 0x000fe200078e0005 */
[----:B------:R-:W-:-:S03]  /*05d0*/  SHF.R.S32.HI R5, RZ, 0x1f, R4 ;  /* 0x0000001fff057819 */ /* 0x000fc60000011404 */
[----:B------:R-:W-:Y:S01]  /*05e0*/  @!P2 IMAD.MOV R12, RZ, RZ, -R12 ;  /* 0x000000ffff0ca224 */ /* 0x000fe200078e0a0c */
[----:B------:R-:W-:Y:S02]  /*05f0*/  LEA.HI R5, R5, R4, RZ, 0x8 ;  /* 0x0000000405057211 */ /* 0x000fe400078f40ff */
[----:B------:R-:W-:-:S04]  /*0600*/  @!P1 LOP3.LUT R12, RZ, R6, RZ, 0x33, !PT ;  /* 0x00000006ff0c9212 */ /* 0x000fc800078e33ff */
[----:B------:R-:W-:Y:S01]  /*0610*/  LEA.HI.SX32 R5, R5, -R12, 0x18 ;  /* 0x8000000c05057211 */ /* 0x000fe200078fc2ff */
[----:B------:R-:W-:-:S03]  /*0620*/  IMAD.MOV R8, RZ, RZ, -R12 ;  /* 0x000000ffff087224 */ /* 0x000fc600078e0a0c */
[----:B------:R-:W-:Y:S01]  /*0630*/  VIMNMX R15, PT, PT, R5, 0x1, PT ;  /* 0x00000001050f7848 */ /* 0x000fe20003fe0100 */
[----:B------:R-:W-:Y:S01]  /*0640*/  IMAD R14, R6, R8, R9 ;  /* 0x00000008060e7224 */ /* 0x000fe200078e0209 */
[----:B------:R-:W-:Y:S02]  /*0650*/  IABS R6, R3 ;  /* 0x0000000300067213 */ /* 0x000fe40000000000 */
[----:B------:R-:W-:Y:S02]  /*0660*/  IABS R13, R15 ;  /* 0x0000000f000d7213 */ /* 0x000fe40000000000 */
[----:B------:R-:W-:Y:S01]  /*0670*/  IABS R8, R14 ;  /* 0x0000000e00087213 */ /* 0x000fe20000000000 */
[----:B------:R-:W0:Y:S08]  /*0680*/  I2F.RP R11, R6 ;  /* 0x00000006000b7306 */ /* 0x000e300000209400 */
[----:B------:R-:W1:Y:S08]  /*0690*/  I2F.RP R7, R13 ;  /* 0x0000000d00077306 */ /* 0x000e700000209400 */
[----:B0-----:R-:W-:Y:S08]  /*06a0*/  MUFU.RCP R11, R11 ;  /* 0x0000000b000b7308 */ /* 0x001ff00000001000 */
[----:B-1----:R-:W0:Y:S02]  /*06b0*/  MUFU.RCP R7, R7 ;  /* 0x0000000700077308 */ /* 0x002e240000001000 */
[----:B0-----:R-:W-:Y:S01]  /*06c0*/  VIADD R4, R7, 0xffffffe ;  /* 0x0ffffffe07047836 */ /* 0x001fe20000000000 */
[----:B------:R-:W-:-:S05]  /*06d0*/  IABS R7, R2 ;  /* 0x0000000200077213 */ /* 0x000fca0000000000 */
[----:B------:R0:W1:Y:S02]  /*06e0*/  F2I.FTZ.U32.TRUNC.NTZ R5, R4 ;  /* 0x0000000400057305 */ /* 0x000064000021f000 */
[----:B0-----:R-:W-:Y:S02]  /*06f0*/  IMAD.MOV.U32 R4, RZ, RZ, RZ ;  /* 0x000000ffff047224 */ /* 0x001fe400078e00ff */
[----:B-1----:R-:W-:-:S04]  /*0700*/  IMAD.MOV R10, RZ, RZ, -R5 ;  /* 0x000000ffff0a7224 */ /* 0x002fc800078e0a05 */
[----:B------:R-:W-:Y:S01]  /*0710*/  IMAD R9, R10, R13, RZ ;  /* 0x0000000d0a097224 */ /* 0x000fe200078e02ff */
[----:B------:R-:W-:-:S03]  /*0720*/  IABS R10, R15 ;  /* 0x0000000f000a7213 */ /* 0x000fc60000000000 */
[----:B------:R-:W-:-:S04]  /*0730*/  IMAD.HI.U32 R5, R5, R9, R4 ;  /* 0x0000000905057227 */ /* 0x000fc800078e0004 */
[----:B------:R-:W-:Y:S02]  /*0740*/  IMAD.MOV.U32 R4, RZ, RZ, R8 ;  /* 0x000000ffff047224 */ /* 0x000fe400078e0008 */
[----:B------:R-:W-:Y:S02]  /*0750*/  IMAD.MOV R8, RZ, RZ, -R10 ;  /* 0x000000ffff087224 */ /* 0x000fe400078e0a0a */
[----:B------:R-:W-:Y:S01]  /*0760*/  IMAD.HI.U32 R5, R5, R4, RZ ;  /* 0x0000000405057227 */ /* 0x000fe200078e00ff */
[----:B------:R-:W0:Y:S03]  /*0770*/  I2F.RP R10, R7 ;  /* 0x00000007000a7306 */ /* 0x000e260000209400 */
[----:B------:R-:W-:Y:S02]  /*0780*/  IMAD R4, R5, R8, R4 ;  /* 0x0000000805047224 */ /* 0x000fe400078e0204 */
[----:B------:R-:W-:-:S03]  /*0790*/  VIADD R8, R11, 0xffffffe ;  /* 0x0ffffffe0b087836 */ /* 0x000fc60000000000 */
[----:B------:R-:W-:Y:S01]  /*07a0*/  ISETP.GT.U32.AND P1, PT, R13, R4, PT ;  /* 0x000000040d00720c */ /* 0x000fe20003f24070 */
[----:B------:R1:W3:Y:S08]  /*07b0*/  F2I.FTZ.U32.TRUNC.NTZ R9, R8 ;  /* 0x0000000800097305 */ /* 0x0002f0000021f000 */
[----:B0-----:R-:W0:Y:S01]  /*07c0*/  MUFU.RCP R10, R10 ;  /* 0x0000000a000a7308 */ /* 0x001e220000001000 */
[----:B-1----:R-:W-:-:S03]  /*07d0*/  IMAD.MOV.U32 R8, RZ, RZ, RZ ;  /* 0x000000ffff087224 */ /* 0x002fc600078e00ff */
[----:B------:R-:W-:Y:S02]  /*07e0*/  @!P1 IMAD.IADD R4, R4, 0x1, -R13 ;  /* 0x0000000104049824 */ /* 0x000fe400078e0a0d */
[----:B------:R-:W-:Y:S01]  /*07f0*/  @!P1 VIADD R5, R5, 0x1 ;  /* 0x0000000105059836 */ /* 0x000fe20000000000 */
[----:B------:R-:W-:Y:S01]  /*0800*/  ISETP.NE.AND P1, PT, R15, RZ, PT ;  /* 0x000000ff0f00720c */ /* 0x000fe20003f25270 */
[----:B---3--:R-:W-:Y:S01]  /*0810*/  IMAD.MOV R11, RZ, RZ, -R9 ;  /* 0x000000ffff0b7224 */ /* 0x008fe200078e0a09 */
[----:B------:R-:W-:Y:S02]  /*0820*/  ISETP.GE.U32.AND P0, PT, R4, R13, PT ;  /* 0x0000000d0400720c */ /* 0x000fe40003f06070 */
[----:B------:R-:W-:Y:S01]  /*0830*/  LOP3.LUT R4, R14, R15, RZ, 0x3c, !PT ;  /* 0x0000000f0e047212 */ /* 0x000fe200078e3cff */
[----:B------:R-:W-:-:S03]  /*0840*/  IMAD R11, R11, R6, RZ ;  /* 0x000000060b0b7224 */ /* 0x000fc600078e02ff */
[----:B------:R-:W-:Y:S01]  /*0850*/  ISETP.GE.AND P2, PT, R4, RZ, PT ;  /* 0x000000ff0400720c */ /* 0x000fe20003f46270 */
[----:B------:R-:W-:-:S04]  /*0860*/  IMAD.HI.U32 R8, R9, R11, R8 ;  /* 0x0000000b09087227 */ /* 0x000fc800078e0008 */
[----:B0-----:R-:W-:Y:S02]  /*0870*/  VIADD R4, R10, 0xffffffe ;  /* 0x0ffffffe0a047836 */ /* 0x001fe40000000000 */
[----:B------:R-:W-:-:S04]  /*0880*/  @P0 VIADD R5, R5, 0x1 ;  /* 0x0000000105050836 */ /* 0x000fc80000000000 */
[----:B------:R-:W-:Y:S02]  /*0890*/  IMAD.MOV.U32 R22, RZ, RZ, R5 ;  /* 0x000000ffff167224 */ /* 0x000fe400078e0005 */
[----:B------:R0:W1:Y:S02]  /*08a0*/  F2I.FTZ.U32.TRUNC.NTZ R5, R4 ;  /* 0x0000000400057305 */ /* 0x000064000021f000 */
[----:B------:R-:W-:Y:S01]  /*08b0*/  @!P2 IMAD.MOV R22, RZ, RZ, -R22 ;  /* 0x000000ffff16a224 */ /* 0x000fe200078e0a16 */
[----:B------:R-:W-:-:S05]  /*08c0*/  @!P1 LOP3.LUT R22, RZ, R15, RZ, 0x33, !PT ;  /* 0x0000000fff169212 */ /* 0x000fca00078e33ff */
[----:B------:R-:W-:Y:S02]  /*08d0*/  IMAD.SHL.U32 R93, R22, 0x80, RZ ;  /* 0x00000080165d7824 */ /* 0x000fe400078e00ff */
[----:B0-----:R-:W-:Y:S02]  /*08e0*/  IMAD.MOV.U32 R4, RZ, RZ, RZ ;  /* 0x000000ffff047224 */ /* 0x001fe400078e00ff */
[----:B------:R-:W-:Y:S01]  /*08f0*/  IMAD.MOV R22, RZ, RZ, -R22 ;  /* 0x000000ffff167224 */ /* 0x000fe200078e0a16 */
[----:B------:R-:W-:Y:S01]  /*0900*/  LOP3.LUT R16, R93, R16, RZ, 0xfc, !PT ;  /* 0x000000105d107212 */ /* 0x000fe200078efcff */
[----:B-1----:R-:W-:-:S03]  /*0910*/  IMAD.MOV R10, RZ, RZ, -R5 ;  /* 0x000000ffff0a7224 */ /* 0x002fc600078e0a05 */
[----:B------:R-:W-:Y:S01]  /*0920*/  IABS R13, R16 ;  /* 0x00000010000d7213 */ /* 0x000fe20000000000 */
[----:B------:R-:W-:Y:S01]  /*0930*/  IMAD R22, R15, R22, R14 ;  /* 0x000000160f167224 */ /* 0x000fe200078e020e */
[----:B------:R-:W-:Y:S01]  /*0940*/  LOP3.LUT R17, R16, 0x7e, RZ, 0xfc, !PT ;  /* 0x0000007e10117812 */ /* 0x000fe200078efcff */
[----:B------:R-:W-:Y:S01]  /*0950*/  IMAD R11, R10, R7, RZ ;  /* 0x000000070a0b7224 */ /* 0x000fe200078e02ff */
[----:B------:R-:W-:Y:S01]  /*0960*/  LOP3.LUT R18, R16, 0x2, RZ, 0xfc, !PT ;  /* 0x0000000210127812 */ /* 0x000fe200078efcff */
[----:B------:R-:W-:Y:S01]  /*0970*/  IMAD.HI.U32 R9, R8, R13, RZ ;  /* 0x0000000d08097227 */ /* 0x000fe200078e00ff */
[----:B------:R-:W-:Y:S02]  /*0980*/  IABS R59, R17 ;  /* 0x00000011003b7213 */ /* 0x000fe40000000000 */
[----:B------:R-:W-:Y:S01]  /*0990*/  IABS R69, R18 ;  /* 0x0000001200457213 */ /* 0x000fe20000000000 */
[----:B------:R-:W-:Y:S01]  /*09a0*/  IMAD.HI.U32 R4, R5, R11, R4 ;  /* 0x0000000b05047227 */ /* 0x000fe200078e0004 */
[----:B------:R-:W-:-:S02]  /*09b0*/  LOP3.LUT R14, R16, 0xc, RZ, 0xfc, !PT ;  /* 0x0000000c100e7812 */ /* 0x000fc400078efcff */
[----:B------:R-:W-:Y:S01]  /*09c0*/  LOP3.LUT R15, R16, 0x10, RZ, 0xfc, !PT ;  /* 0x00000010100f7812 */ /* 0x000fe200078efcff */
[----:B------:R-:W-:Y:S01]  /*09d0*/  IMAD.HI.U32 R10, R8, R59, RZ ;  /* 0x0000003b080a7227 */ /* 0x000fe200078e00ff */
[----:B------:R-:W-:Y:S02]  /*09e0*/  ISETP.GE.AND P3, PT, R18, RZ, PT ;  /* 0x000000ff1200720c */ /* 0x000fe40003f66270 */
[C---:B------:R-:W-:Y:S01]  /*09f0*/  LOP3.LUT R19, R16.reuse, 0x40, RZ, 0xfc, !PT ;  /* 0x0000004010137812 */ /* 0x040fe200078efcff */
[----:B------:R-:W-:Y:S01]  /*0a00*/  IMAD.MOV R9, RZ, RZ, -R9 ;  /* 0x000000ffff097224 */ /* 0x000fe200078e0a09 */
[----:B------:R-:W-:Y:S01]  /*0a10*/  LOP3.LUT R21, R16, 0x42, RZ, 0xfc, !PT ;  /* 0x0000004210157812 */ /* 0x000fe200078efcff */
[----:B------:R-:W-:Y:S01]  /*0a20*/  IMAD.HI.U32 R5, R8, R69, RZ ;  /* 0x0000004508057227 */ /* 0x000fe200078e00ff */
[C---:B------:R-:W-:Y:S02]  /*0a30*/  LOP3.LUT R40, R16.reuse, 0x44, RZ, 0xfc, !PT ;  /* 0x0000004410287812 */ /* 0x040fe400078efcff */
[C---:B------:R-:W-:Y:S01]  /*0a40*/  LOP3.LUT R41, R16.reuse, 0x46, RZ, 0xfc, !PT ;  /* 0x0000004610297812 */ /* 0x040fe200078efcff */
[----:B------:R-:W-:Y:S01]  /*0a50*/  IMAD.MOV R10, RZ, RZ, -R10 ;  /* 0x000000ffff0a7224 */ /* 0x000fe200078e0a0a */
[----:B------:R-:W-:Y:S01]  /*0a60*/  LOP3.LUT R42, R16, 0x48, RZ, 0xfc, !PT ;  /* 0x00000048102a7812 */ /* 0x000fe200078efcff */
[----:B------:R-:W-:Y:S01]  /*0a70*/  IMAD R70, R6, R9, R13 ;  /* 0x0000000906467224 */ /* 0x000fe200078e020d */
[C---:B------:R-:W-:Y:S01]  /*0a80*/  LOP3.LUT R13, R16.reuse, 0x4, RZ, 0xfc, !PT ;  /* 0x00000004100d7812 */ /* 0x040fe200078efcff */
[----:B------:R-:W-:Y:S01]  /*0a90*/  IMAD.MOV R5, RZ, RZ, -R5 ;  /* 0x000000ffff057224 */ /* 0x000fe200078e0a05 */
[----:B------:R-:W-:Y:S01]  /*0aa0*/  LOP3.LUT R43, R16, 0x4a, RZ, 0xfc, !PT ;  /* 0x0000004a102b7812 */ /* 0x000fe200078efcff */
[C---:B------:R-:W-:Y:S01]  /*0ab0*/  IMAD R59, R6.reuse, R10, R59 ;  /* 0x0000000a063b7224 */ /* 0x040fe200078e023b */
[C---:B------:R-:W-:Y:S01]  /*0ac0*/  ISETP.GT.U32.AND P0, PT, R6.reuse, R70, PT ;  /* 0x000000460600720c */ /* 0x040fe20003f04070 */
[----:B------:R-:W-:Y:S01]  /*0ad0*/  IMAD R69, R6, R5, R69 ;  /* 0x0000000506457224 */ /* 0x000fe200078e0245 */
[----:B------:R-:W-:Y:S01]  /*0ae0*/  IABS R9, R13 ;  /* 0x0000000d00097213 */ /* 0x000fe20000000000 */
[----:B------:R-:W-:Y:S01]  /*0af0*/  IMAD.IADD R22, R12, 0x1, R22 ;  /* 0x000000010c167824 */ /* 0x000fe200078e0216 */
[----:B------:R-:W-:-:S02]  /*0b00*/  ISETP.GT.U32.AND P4, PT, R6, R59, PT ;  /* 0x0000003b0600720c */ /* 0x000fc40003f84070 */
[----:B------:R-:W-:Y:S01]  /*0b10*/  ISETP.GT.U32.AND P2, PT, R6, R69, PT ;  /* 0x000000450600720c */ /* 0x000fe20003f44070 */
[----:B------:R-:W-:Y:S01]  /*0b20*/  IMAD.HI.U32 R5, R8, R9, RZ ;  /* 0x0000000908057227 */ /* 0x000fe200078e00ff */
[C---:B------:R-:W-:Y:S02]  /*0b30*/  LOP3.LUT R10, R16.reuse, 0x6, RZ, 0xfc, !PT ;  /* 0x00000006100a7812 */ /* 0x040fe400078efcff */
[----:B------:R-:W-:Y:S01]  /*0b40*/  LOP3.LUT R12, R16, 0x8, RZ, 0xfc, !PT ;  /* 0x00000008100c7812 */ /* 0x000fe200078efcff */
[----:B------:R-:W-:Y:S01]  /*0b50*/  IMAD.MOV R5, RZ, RZ, -R5 ;  /* 0x000000ffff057224 */ /* 0x000fe200078e0a05 */
[----:B------:R-:W-:Y:S01]  /*0b60*/  IABS R67, R10 ;  /* 0x0000000a00437213 */ /* 0x000fe20000000000 */
[--C-:B------:R-:W-:Y:S01]  /*0b70*/  @!P0 IMAD.IADD R70, R70, 0x1, -R6.reuse ;  /* 0x0000000146468824 */ /* 0x100fe200078e0a06 */
[----:B------:R-:W-:Y:S01]  /*0b80*/  IABS R11, R12 ;  /* 0x0000000c000b7213 */ /* 0x000fe20000000000 */
[C---:B------:R-:W-:Y:S01]  /*0b90*/  IMAD R68, R6.reuse, R5, R9 ;  /* 0x0000000506447224 */ /* 0x040fe200078e0209 */
[----:B------:R-:W-:Y:S01]  /*0ba0*/  ISETP.GE.AND P1, PT, R13, RZ, PT ;  /* 0x000000ff0d00720c */ /* 0x000fe20003f26270 */
[--C-:B------:R-:W-:Y:S01]  /*0bb0*/  @!P4 IMAD.IADD R59, R59, 0x1, -R6.reuse ;  /* 0x000000013b3bc824 */ /* 0x100fe200078e0a06 */
[----:B------:R-:W-:Y:S01]  /*0bc0*/  ISETP.GT.U32.AND P0, PT, R6, R70, PT ;  /* 0x000000460600720c */ /* 0x000fe20003f04070 */
[----:B------:R-:W-:Y:S01]  /*0bd0*/  @!P2 IMAD.IADD R69, R69, 0x1, -R6 ;  /* 0x000000014545a824 */ /* 0x000fe200078e0a06 */
[----:B------:R-:W-:Y:S01]  /*0be0*/  ISETP.GE.AND P4, PT, R16, RZ, PT ;  /* 0x000000ff1000720c */ /* 0x000fe20003f86270 */
[----:B------:R-:W-:Y:S01]  /*0bf0*/  IMAD.HI.U32 R5, R8, R67, RZ ;  /* 0x0000004308057227 */ /* 0x000fe200078e00ff */
[----:B------:R-:W-:-:S02]  /*0c00*/  ISETP.GT.U32.AND P6, PT, R6, R59, PT ;  /* 0x0000003b0600720c */ /* 0x000fc40003fc4070 */
[----:B------:R-:W-:Y:S01]  /*0c10*/  ISETP.GT.U32.AND P5, PT, R6, R69, PT ;  /* 0x000000450600720c */ /* 0x000fe20003fa4070 */
[----:B------:R-:W-:Y:S01]  /*0c20*/  IMAD.HI.U32 R9, R8, R11, RZ ;  /* 0x0000000b08097227 */ /* 0x000fe200078e00ff */
[----:B------:R-:W-:Y:S02]  /*0c30*/  ISETP.GE.AND P2, PT, R10, RZ, PT ;  /* 0x000000ff0a00720c */ /* 0x000fe40003f46270 */
[----:B------:R-:W-:Y:S01]  /*0c40*/  LOP3.LUT R10, R16, 0xa, RZ, 0xfc, !PT ;  /* 0x0000000a100a7812 */ /* 0x000fe200078efcff */
[----:B------:R-:W-:Y:S01]  /*0c50*/  IMAD.MOV R5, RZ, RZ, -R5 ;  /* 0x000000ffff057224 */ /* 0x000fe200078e0a05 */
[----:B------:R-:W-:Y:S01]  /*0c60*/  IABS R13, R15 ;  /* 0x0000000f000d7213 */ /* 0x000fe20000000000 */
[----:B------:R-:W-:Y:S01]  /*0c70*/  IMAD.MOV R9, RZ, RZ, -R9 ;  /* 0x000000ffff097224 */ /* 0x000fe200078e0a09 */
[----:B------:R-:W-:Y:S01]  /*0c80*/  IABS R65, R10 ;  /* 0x0000000a00417213 */ /* 0x000fe20000000000 */
[--C-:B------:R-:W-:Y:S01]  /*0c90*/  @!P0 IMAD.IADD R70, R70, 0x1, -R6.reuse ;  /* 0x0000000146468824 */ /* 0x100fe200078e0a06 */
[C---:B------:R-:W-:Y:S01]  /*0ca0*/  ISETP.GT.U32.AND P0, PT, R6.reuse, R68, PT ;  /* 0x000000440600720c */ /* 0x040fe20003f04070 */
[C---:B------:R-:W-:Y:S01]  /*0cb0*/  IMAD R67, R6.reuse, R5, R67 ;  /* 0x0000000506437224 */ /* 0x040fe200078e0243 */
[----:B------:R-:W-:Y:S01]  /*0cc0*/  IABS R91, R43 ;  /* 0x0000002b005b7213 */ /* 0x000fe20000000000 */
[C---:B------:R-:W-:Y:S01]  /*0cd0*/  IMAD R66, R6.reuse, R9, R11 ;  /* 0x0000000906427224 */ /* 0x040fe200078e020b */
[----:B------:R-:W-:Y:S01]  /*0ce0*/  IABS R11, R14 ;  /* 0x0000000e000b7213 */ /* 0x000fe20000000000 */
[--C-:B------:R-:W-:Y:S01]  /*0cf0*/  @!P6 IMAD.IADD R59, R59, 0x1, -R6.reuse ;  /* 0x000000013b3be824 */ /* 0x100fe200078e0a06 */
[C---:B------:R-:W-:Y:S01]  /*0d00*/  ISETP.GT.U32.AND P6, PT, R6.reuse, R67, PT ;  /* 0x000000430600720c */ /* 0x040fe20003fc4070 */
[----:B------:R-:W-:Y:S01]  /*0d10*/  @!P5 IMAD.IADD R69, R69, 0x1, -R6 ;  /* 0x000000014545d824 */ /* 0x000fe200078e0a06 */
[----:B------:R-:W-:Y:S01]  /*0d20*/  ISETP.GT.U32.AND P5, PT, R6, R66, PT ;  /* 0x000000420600720c */ /* 0x000fe20003fa4070 */
[----:B------:R-:W-:Y:S01]  /*0d30*/  @!P4 IMAD.MOV R70, RZ, RZ, -R70 ;  /* 0x000000ffff46c224 */ /* 0x000fe200078e0a46 */
[----:B------:R-:W-:Y:S01]  /*0d40*/  ISETP.GE.AND P4, PT, R17, RZ, PT ;  /* 0x000000ff1100720c */ /* 0x000fe20003f86270 */
[----:B------:R-:W-:Y:S01]  /*0d50*/  IMAD.HI.U32 R5, R8, R65, RZ ;  /* 0x0000004108057227 */ /* 0x000fe200078e00ff */
[----:B------:R-:W-:-:S02]  /*0d60*/  LOP3.LUT R17, R16, 0x22, RZ, 0xfc, !PT ;  /* 0x0000002210117812 */ /* 0x000fc400078efcff */
[----:B------:R-:W-:Y:S01]  /*0d70*/  LOP3.LUT R44, R16, 0x5c, RZ, 0xfc, !PT ;  /* 0x0000005c102c7812 */ /* 0x000fe200078efcff */
[--C-:B------:R-:W-:Y:S01]  /*0d80*/  @!P0 IMAD.IADD R68, R68, 0x1, -R6.reuse ;  /* 0x0000000144448824 */ /* 0x100fe200078e0a06 */
[----:B------:R-:W-:Y:S01]  /*0d90*/  ISETP.GE.AND P0, PT, R12, RZ, PT ;  /* 0x000000ff0c00720c */ /* 0x000fe20003f06270 */
[----:B------:R-:W-:Y:S01]  /*0da0*/  IMAD.MOV R9, RZ, RZ, -R5 ;  /* 0x000000ffff097224 */ /* 0x000fe200078e0a05 */
[----:B------:R-:W-:Y:S01]  /*0db0*/  LOP3.LUT R12, R16, 0xe, RZ, 0xfc, !PT ;  /* 0x0000000e100c7812 */ /* 0x000fe200078efcff */
[--C-:B------:R-:W-:Y:S01]  /*0dc0*/  @!P6 IMAD.IADD R67, R67, 0x1, -R6.reuse ;  /* 0x000000014343e824 */ /* 0x100fe200078e0a06 */
[----:B------:R-:W-:Y:S01]  /*0dd0*/  ISETP.GT.U32.AND P6, PT, R6, R68, PT ;  /* 0x000000440600720c */ /* 0x000fe20003fc4070 */
[----:B------:R-:W-:Y:S01]  /*0de0*/  @!P5 IMAD.IADD R66, R66, 0x1, -R6 ;  /* 0x000000014242d824 */ /* 0x000fe200078e0a06 */
[----:B------:R-:W-:Y:S01]  /*0df0*/  IABS R63, R12 ;  /* 0x0000000c003f7213 */ /* 0x000fe20000000000 */
[----:B------:R-:W-:Y:S01]  /*0e00*/  IMAD.HI.U32 R5, R8, R11, RZ ;  /* 0x0000000b08057227 */ /* 0x000fe200078e00ff */
[----:B------:R-:W-:-:S02]  /*0e10*/  IABS R35, R17 ;  /* 0x0000001100237213 */ /* 0x000fc40000000000 */
[C---:B------:R-:W-:Y:S01]  /*0e20*/  ISETP.GT.U32.AND P5, PT, R6.reuse, R66, PT ;  /* 0x000000420600720c */ /* 0x040fe20003fa4070 */
[----:B------:R-:W-:Y:S01]  /*0e30*/  IMAD R65, R6, R9, R65 ;  /* 0x0000000906417224 */ /* 0x000fe200078e0241 */
[----:B------:R-:W-:Y:S01]  /*0e40*/  IABS R87, R44 ;  /* 0x0000002c00577213 */ /* 0x000fe20000000000 */
[----:B------:R-:W-:Y:S01]  /*0e50*/  IMAD.MOV R5, RZ, RZ, -R5 ;  /* 0x000000ffff057224 */ /* 0x000fe200078e0a05 */
[----:B------:R-:W-:Y:S01]  /*0e60*/  LOP3.LUT R45, R16, 0x5e, RZ, 0xfc, !PT ;  /* 0x0000005e102d7812 */ /* 0x000fe200078efcff */
[----:B------:R-:W-:Y:S01]  /*0e70*/  @!P4 IMAD.MOV R59, RZ, RZ, -R59 ;  /* 0x000000ffff3bc224 */ /* 0x000fe200078e0a3b */
[----:B------:R-:W-:Y:S01]  /*0e80*/  ISETP.GT.U32.AND P4, PT, R6, R67, PT ;  /* 0x000000430600720c */ /* 0x000fe20003f84070 */
[----:B------:R-:W-:Y:S01]  /*0e90*/  @!P6 IMAD.IADD R68, R68, 0x1, -R6 ;  /* 0x000000014444e824 */ /* 0x000fe200078e0a06 */
[C---:B------:R-:W-:Y:S01]  /*0ea0*/  ISETP.GT.U32.AND P6, PT, R6.reuse, R65, PT ;  /* 0x000000410600720c */ /* 0x040fe20003fc4070 */
[----:B------:R-:W-:Y:S01]  /*0eb0*/  IMAD R64, R6, R5, R11 ;  /* 0x0000000506407224 */ /* 0x000fe200078e020b */
[----:B------:R-:W-:Y:S01]  /*0ec0*/  LOP3.LUT R46, R16, 0x60, RZ, 0xfc, !PT ;  /* 0x00000060102e7812 */ /* 0x000fe200078efcff */
[----:B------:R-:W-:Y:S01]  /*0ed0*/  IMAD.HI.U32 R9, R8, R13, RZ ;  /* 0x0000000d08097227 */ /* 0x000fe200078e00ff */
[----:B------:R-:W-:-:S02]  /*0ee0*/  LOP3.LUT R48, R16, 0x64, RZ, 0xfc, !PT ;  /* 0x0000006410307812 */ /* 0x000fc400078efcff */
[----:B------:R-:W-:Y:S01]  /*0ef0*/  IABS R85, R46 ;  /* 0x0000002e00557213 */ /* 0x000fe20000000000 */
[--C-:B------:R-:W-:Y:S01]  /*0f00*/  @!P5 IMAD.IADD R66, R66, 0x1, -R6.reuse ;  /* 0x000000014242d824 */ /* 0x100fe200078e0a06 */
[----:B------:R-:W-:Y:S01]  /*0f10*/  ISETP.GT.U32.AND P5, PT, R6, R64, PT ;  /* 0x000000400600720c */ /* 0x000fe20003fa4070 */
[----:B------:R-:W-:Y:S01]  /*0f20*/  IMAD.HI.U32 R5, R8, R63, RZ ;  /* 0x0000003f08057227 */ /* 0x000fe200078e00ff */
[----:B------:R-:W-:Y:S02]  /*0f30*/  IABS R83, R48 ;  /* 0x0000003000537213 */ /* 0x000fe40000000000 */
[----:B------:R-:W-:Y:S01]  /*0f40*/  LOP3.LUT R47, R16, 0x62, RZ, 0xfc, !PT ;  /* 0x00000062102f7812 */ /* 0x000fe200078efcff */
[--C-:B------:R-:W-:Y:S01]  /*0f50*/  @!P4 IMAD.IADD R67, R67, 0x1, -R6.reuse ;  /* 0x000000014343c824 */ /* 0x100fe200078e0a06 */
[----:B------:R-:W-:Y:S01]  /*0f60*/  ISETP.GE.AND P4, PT, R10, RZ, PT ;  /* 0x000000ff0a00720c */ /* 0x000fe20003f86270 */
[--C-:B------:R-:W-:Y:S01]  /*0f70*/  @!P6 IMAD.IADD R65, R65, 0x1, -R6.reuse ;  /* 0x000000014141e824 */ /* 0x100fe200078e0a06 */
[----:B------:R-:W-:Y:S01]  /*0f80*/  LOP3.LUT R10, R16, 0x12, RZ, 0xfc, !PT ;  /* 0x00000012100a7812 */ /* 0x000fe200078efcff */
[----:B------:R-:W-:Y:S01]  /*0f90*/  IMAD.MOV R9, RZ, RZ, -R9 ;  /* 0x000000ffff097224 */ /* 0x000fe200078e0a09 */
[----:B------:R-:W-:Y:S01]  /*0fa0*/  ISETP.GE.AND P6, PT, R14, RZ, PT ;  /* 0x000000ff0e00720c */ /* 0x000fe20003fc6270 */
[----:B------:R-:W-:Y:S01]  /*0fb0*/  IMAD.MOV R5, RZ, RZ, -R5 ;  /* 0x000000ffff057224 */ /* 0x000fe200078e0a05 */
[----:B------:R-:W-:Y:S01]  /*0fc0*/  LOP3.LUT R14, R16, 0x14, RZ, 0xfc, !PT ;  /* 0x00000014100e7812 */ /* 0x000fe200078efcff */
[----:B------:R-:W-:Y:S01]  /*0fd0*/  @!P5 IMAD.IADD R64, R64, 0x1, -R6 ;  /* 0x000000014040d824 */ /* 0x000fe200078e0a06 */
[----:B------:R-:W-:Y:S01]  /*0fe0*/  IABS R61, R10 ;  /* 0x0000000a003d7213 */ /* 0x000fe20000000000 */
[C---:B------:R-:W-:Y:S01]  /*0ff0*/  IMAD R62, R6.reuse, R9, R13 ;  /* 0x00000009063e7224 */ /* 0x040fe200078e020d */
[C---:B------:R-:W-:Y:S01]  /*1000*/  ISETP.GT.U32.AND P5, PT, R6.reuse, R65, PT ;  /* 0x000000410600720c */ /* 0x040fe20003fa4070 */
[----:B------:R-:W-:Y:S01]  /*1010*/  @!P3 IMAD.MOV R69, RZ, RZ, -R69 ;  /* 0x000000ffff45b224 */ /* 0x000fe200078e0a45 */
[----:B------:R-:W-:Y:S01]  /*1020*/  IABS R11, R14 ;  /* 0x0000000e000b7213 */ /* 0x000fe20000000000 */
[C---:B------:R-:W-:Y:S01]  /*1030*/  IMAD R63, R6.reuse, R5, R63 ;  /* 0x00000005063f7224 */ /* 0x040fe200078e023f */
[----:B------:R-:W-:Y:S01]  /*1040*/  ISETP.GT.U32.AND P3, PT, R6, R64, PT ;  /* 0x000000400600720c */ /* 0x000fe20003f64070 */
[----:B------:R-:W-:Y:S01]  /*1050*/  IMAD.HI.U32 R5, R8, R61, RZ ;  /* 0x0000003d08057227 */ /* 0x000fe200078e00ff */
[----:B------:R-:W-:-:S02]  /*1060*/  LOP3.LUT R51, R16, 0x68, RZ, 0xfc, !PT ;  /* 0x0000006810337812 */ /* 0x000fc400078efcff */
[----:B------:R-:W-:Y:S01]  /*1070*/  LOP3.LUT R50, R16, 0x6e, RZ, 0xfc, !PT ;  /* 0x0000006e10327812 */ /* 0x000fe200078efcff */
[----:B------:R-:W-:Y:S01]  /*1080*/  @!P2 IMAD.MOV R67, RZ, RZ, -R67 ;  /* 0x000000ffff43a224 */ /* 0x000fe200078e0a43 */
[----:B------:R-:W-:Y:S01]  /*1090*/  ISETP.GT.U32.AND P2, PT, R6, R62, PT ;  /* 0x0000003e0600720c */ /* 0x000fe20003f44070 */
[----:B------:R-:W-:Y:S01]  /*10a0*/  IMAD.HI.U32 R9, R8, R11, RZ ;  /* 0x0000000b08097227 */ /* 0x000fe200078e00ff */
[----:B------:R-:W-:Y:S02]  /*10b0*/  IABS R81, R51 ;  /* 0x0000003300517213 */ /* 0x000fe40000000000 */
[----:B------:R-:W-:Y:S01]  /*10c0*/  IABS R49, R50 ;  /* 0x0000003200317213 */ /* 0x000fe20000000000 */
[----:B------:R-:W-:Y:S01]  /*10d0*/  IMAD.MOV R5, RZ, RZ, -R5 ;  /* 0x000000ffff057224 */ /* 0x000fe200078e0a05 */
[C---:B------:R-:W-:Y:S01]  /*10e0*/  LOP3.LUT R52, R16.reuse, 0x72, RZ, 0xfc, !PT ;  /* 0x0000007210347812 */ /* 0x040fe200078efcff */
[----:B------:R-:W-:Y:S01]  /*10f0*/  @!P5 IMAD.IADD R65, R65, 0x1, -R6 ;  /* 0x000000014141d824 */ /* 0x000fe200078e0a06 */
[----:B------:R-:W-:Y:S01]  /*1100*/  ISETP.GE.AND P5, PT, R15, RZ, PT ;  /* 0x000000ff0f00720c */ /* 0x000fe20003fa6270 */
[----:B------:R-:W-:Y:S01]  /*1110*/  IMAD.MOV R9, RZ, RZ, -R9 ;  /* 0x000000ffff097224 */ /* 0x000fe200078e0a09 */
[----:B------:R-:W-:Y:S01]  /*1120*/  LOP3.LUT R15, R16, 0x20, RZ, 0xfc, !PT ;  /* 0x00000020100f7812 */ /* 0x000fe200078efcff */
[----:B------:R-:W-:-:S02]  /*1130*/  IMAD R61, R6, R5, R61 ;  /* 0x00000005063d7224 */ /* 0x000fc400078e023d */
[--C-:B------:R-:W-:Y:S01]  /*1140*/  @!P3 IMAD.IADD R64, R64, 0x1, -R6.reuse ;  /* 0x000000014040b824 */ /* 0x100fe200078e0a06 */
[----:B------:R-:W-:Y:S01]  /*1150*/  ISETP.GE.AND P3, PT, R10, RZ, PT ;  /* 0x000000ff0a00720c */ /* 0x000fe20003f66270 */
[----:B------:R-:W-:Y:S01]  /*1160*/  IMAD R60, R6, R9, R11 ;  /* 0x00000009063c7224 */ /* 0x000fe200078e020b */
[----:B------:R-:W-:Y:S01]  /*1170*/  LOP3.LUT R9, R16, 0x16, RZ, 0xfc, !PT ;  /* 0x0000001610097812 */ /* 0x000fe200078efcff */
[----:B------:R-:W-:Y:S01]  /*1180*/  @!P4 IMAD.MOV R65, RZ, RZ, -R65 ;  /* 0x000000ffff41c224 */ /* 0x000fe200078e0a41 */
[----:B------:R-:W-:Y:S01]  /*1190*/  ISETP.GT.U32.AND P4, PT, R6, R61, PT ;  /* 0x0000003d0600720c */ /* 0x000fe20003f84070 */
[----:B------:R-:W-:Y:S01]  /*11a0*/  @!P2 IMAD.IADD R62, R62, 0x1, -R6 ;  /* 0x000000013e3ea824 */ /* 0x000fe200078e0a06 */
[----:B------:R-:W-:Y:S01]  /*11b0*/  LOP3.LUT R10, R16, 0x18, RZ, 0xfc, !PT ;  /* 0x00000018100a7812 */ /* 0x000fe200078efcff */
[----:B------:R-:W-:Y:S01]  /*11c0*/  @!P6 IMAD.MOV R64, RZ, RZ, -R64 ;  /* 0x000000ffff40e224 */ /* 0x000fe200078e0a40 */
[C---:B------:R-:W-:Y:S01]  /*11d0*/  ISETP.GT.U32.AND P6, PT, R6.reuse, R60, PT ;  /* 0x0000003c0600720c */ /* 0x040fe20003fc4070 */
[----:B------:R-:W-:Y:S01]  /*11e0*/  @!P1 IMAD.MOV R68, RZ, RZ, -R68 ;  /* 0x000000ffff449224 */ /* 0x000fe200078e0a44 */
[C---:B------:R-:W-:Y:S01]  /*11f0*/  ISETP.GT.U32.AND P1, PT, R6.reuse, R63, PT ;  /* 0x0000003f0600720c */ /* 0x040fe20003f24070 */
[----:B------:R-:W-:Y:S01]  /*1200*/  @!P0 IMAD.MOV R66, RZ, RZ, -R66 ;  /* 0x000000ffff428224 */ /* 0x000fe200078e0a42 */
[----:B------:R-:W-:-:S02]  /*1210*/  ISETP.GT.U32.AND P2, PT, R6, R62, PT ;  /* 0x0000003e0600720c */ /* 0x000fc40003f44070 */
[----:B------:R-:W-:Y:S02]  /*1220*/  IABS R57, R9 ;  /* 0x0000000900397213 */ /* 0x000fe40000000000 */
[----:B------:R-:W-:Y:S01]  /*1230*/  IABS R71, R10 ;  /* 0x0000000a00477213 */ /* 0x000fe20000000000 */
[--C-:B------:R-:W-:Y:S01]  /*1240*/  @!P4 IMAD.IADD R61, R61, 0x1, -R6.reuse ;  /* 0x000000013d3dc824 */ /* 0x100fe200078e0a06 */
[----:B------:R-:W-:Y:S01]  /*1250*/  ISETP.GE.AND P0, PT, R12, RZ, PT ;  /* 0x000000ff0c00720c */ /* 0x000fe20003f06270 */
[----:B------:R-:W-:Y:S01]  /*1260*/  IMAD.HI.U32 R5, R8, R57, RZ ;  /* 0x0000003908057227 */ /* 0x000fe200078e00ff */
[----:B------:R-:W-:Y:S02]  /*1270*/  LOP3.LUT R12, R16, 0x1a, RZ, 0xfc, !PT ;  /* 0x0000001a100c7812 */ /* 0x000fe400078efcff */
[----:B------:R-:W-:Y:S01]  /*1280*/  ISETP.GT.U32.AND P4, PT, R6, R61, PT ;  /* 0x0000003d0600720c */ /* 0x000fe20003f84070 */
[--C-:B------:R-:W-:Y:S01]  /*1290*/  @!P6 IMAD.IADD R60, R60, 0x1, -R6.reuse ;  /* 0x000000013c3ce824 */ /* 0x100fe200078e0a06 */
[----:B------:R-:W-:Y:S01]  /*12a0*/  IABS R11, R12 ;  /* 0x0000000c000b7213 */ /* 0x000fe20000000000 */
[----:B------:R-:W-:-:S02]  /*12b0*/  @!P1 IMAD.IADD R63, R63, 0x1, -R6 ;  /* 0x000000013f3f9824 */ /* 0x000fc400078e0a06 */
[----:B------:R-:W-:Y:S01]  /*12c0*/  @!P2 IMAD.IADD R62, R62, 0x1, -R6 ;  /* 0x000000013e3ea824 */ /* 0x000fe200078e0a06 */
[----:B------:R-:W-:Y:S01]  /*12d0*/  ISETP.GE.AND P2, PT, R9, RZ, PT ;  /* 0x000000ff0900720c */ /* 0x000fe20003f46270 */
[----:B------:R-:W-:Y:S01]  /*12e0*/  IMAD.HI.U32 R9, R8, R71, RZ ;  /* 0x0000004708097227 */ /* 0x000fe200078e00ff */
[C---:B------:R-:W-:Y:S02]  /*12f0*/  ISETP.GT.U32.AND P6, PT, R6.reuse, R60, PT ;  /* 0x0000003c0600720c */ /* 0x040fe40003fc4070 */
[C---:B------:R-:W-:Y:S01]  /*1300*/  ISETP.GT.U32.AND P1, PT, R6.reuse, R63, PT ;  /* 0x0000003f0600720c */ /* 0x040fe20003f24070 */
[----:B------:R-:W-:Y:S02]  /*1310*/  IMAD.MOV R5, RZ, RZ, -R5 ;  /* 0x000000ffff057224 */ /* 0x000fe400078e0a05 */
[----:B------:R-:W-:Y:S02]  /*1320*/  IMAD.MOV R9, RZ, RZ, -R9 ;  /* 0x000000ffff097224 */ /* 0x000fe400078e0a09 */
[----:B------:R-:W-:-:S02]  /*1330*/  IMAD R57, R6, R5, R57 ;  /* 0x0000000506397224 */ /* 0x000fc400078e0239 */
[C---:B------:R-:W-:Y:S02]  /*1340*/  IMAD R71, R6.reuse, R9, R71 ;  /* 0x0000000906477224 */ /* 0x040fe400078e0247 */
[--C-:B------:R-:W-:Y:S01]  /*1350*/  @!P4 IMAD.IADD R61, R61, 0x1, -R6.reuse ;  /* 0x000000013d3dc824 */ /* 0x100fe200078e0a06 */
[----:B------:R-:W-:Y:S01]  /*1360*/  ISETP.GT.U32.AND P4, PT, R6, R57, PT ;  /* 0x000000390600720c */ /* 0x000fe20003f84070 */
[--C-:B------:R-:W-:Y:S01]  /*1370*/  @!P6 IMAD.IADD R60, R60, 0x1, -R6.reuse ;  /* 0x000000013c3ce824 */ /* 0x100fe200078e0a06 */
[----:B------:R-:W-:Y:S01]  /*1380*/  ISETP.GT.U32.AND P6, PT, R6, R71, PT ;  /* 0x000000470600720c */ /* 0x000fe20003fc4070 */
[----:B------:R-:W-:Y:S01]  /*1390*/  @!P1 IMAD.IADD R63, R63, 0x1, -R6 ;  /* 0x000000013f3f9824 */ /* 0x000fe200078e0a06 */
[----:B------:R-:W-:Y:S01]  /*13a0*/  ISETP.GE.AND P1, PT, R14, RZ, PT ;  /* 0x000000ff0e00720c */ /* 0x000fe20003f26270 */
[----:B------:R-:W-:Y:S01]  /*13b0*/  IMAD.HI.U32 R5, R8, R11, RZ ;  /* 0x0000000b08057227 */ /* 0x000fe200078e00ff */
[----:B------:R-:W-:-:S03]  /*13c0*/  LOP3.LUT R14, R16, 0x1e, RZ, 0xfc, !PT ;  /* 0x0000001e100e7812 */ /* 0x000fc600078efcff */
[----:B------:R-:W-:Y:S01]  /*13d0*/  @!P0 IMAD.MOV R63, RZ, RZ, -R63 ;  /* 0x000000ffff3f8224 */ /* 0x000fe200078e0a3f */
[----:B------:R-:W-:Y:S01]  /*13e0*/  ISETP.GE.AND P0, PT, R10, RZ, PT ;  /* 0x000000ff0a00720c */ /* 0x000fe20003f06270 */
[----:B------:R-:W-:Y:S01]  /*13f0*/  IMAD.MOV R5, RZ, RZ, -R5 ;  /* 0x000000ffff057224 */ /* 0x000fe200078e0a05 */
[----:B------:R-:W-:Y:S01]  /*1400*/  LOP3.LUT R10, R16, 0x1c, RZ, 0xfc, !PT ;  /* 0x0000001c100a7812 */ /* 0x000fe200078efcff */
[--C-:B------:R-:W-:Y:S01]  /*1410*/  @!P4 IMAD.IADD R57, R57, 0x1, -R6.reuse ;  /* 0x000000013939c824 */ /* 0x100fe200078e0a06 */
[----:B------:R-:W-:Y:S01]  /*1420*/  IABS R37, R14 ;  /* 0x0000000e00257213 */ /* 0x000fe20000000000 */
[----:B------:R-:W-:Y:S01]  /*1430*/  @!P6 IMAD.IADD R71, R71, 0x1, -R6 ;  /* 0x000000014747e824 */ /* 0x000fe200078e0a06 */
[----:B------:R-:W-:Y:S01]  /*1440*/  IABS R13, R10 ;  /* 0x0000000a000d7213 */ /* 0x000fe20000000000 */
[C---:B------:R-:W-:Y:S01]  /*1450*/  IMAD R54, R6.reuse, R5, R11 ;  /* 0x0000000506367224 */ /* 0x040fe200078e020b */
[----:B------:R-:W-:Y:S01]  /*1460*/  ISETP.GT.U32.AND P6, PT, R6, R57, PT ;  /* 0x000000390600720c */ /* 0x000fe20003fc4070 */
[----:B------:R-:W-:Y:S01]  /*1470*/  IMAD.HI.U32 R9, R8, R37, RZ ;  /* 0x0000002508097227 */ /* 0x000fe200078e00ff */
[----:B------:R-:W-:-:S02]  /*1480*/  IABS R11, R15 ;  /* 0x0000000f000b7213 */ /* 0x000fc40000000000 */
[----:B------:R-:W-:Y:S01]  /*1490*/  ISETP.GT.U32.AND P4, PT, R6, R54, PT ;  /* 0x000000360600720c */ /* 0x000fe20003f84070 */
[----:B------:R-:W-:-:S04]  /*14a0*/  IMAD.HI.U32 R5, R8, R13, RZ ;  /* 0x0000000d08057227 */ /* 0x000fc800078e00ff */
[----:B------:R-:W-:Y:S02]  /*14b0*/  IMAD.MOV R5, RZ, RZ, -R5 ;  /* 0x000000ffff057224 */ /* 0x000fe400078e0a05 */
[----:B------:R-:W-:Y:S02]  /*14c0*/  IMAD.MOV R9, RZ, RZ, -R9 ;  /* 0x000000ffff097224 */ /* 0x000fe400078e0a09 */
[----:B------:R-:W-:Y:S01]  /*14d0*/  IMAD R38, R6, R5, R13 ;  /* 0x0000000506267224 */ /* 0x000fe200078e020d */
[----:B------:R-:W-:Y:S01]  /*14e0*/  LOP3.LUT R13, R16, 0x26, RZ, 0xfc, !PT ;  /* 0x00000026100d7812 */ /* 0x000fe200078efcff */
[----:B------:R-:W-:Y:S02]  /*14f0*/  @!P6 IMAD.IADD R57, R57, 0x1, -R6 ;  /* 0x000000013939e824 */ /* 0x000fe400078e0a06 */
[----:B------:R-:W-:Y:S01]  /*1500*/  IMAD.HI.U32 R5, R8, R11, RZ ;  /* 0x0000000b08057227 */ /* 0x000fe200078e00ff */
[----:B------:R-:W-:Y:S02]  /*1510*/  ISETP.GT.U32.AND P6, PT, R6, R38, PT ;  /* 0x000000260600720c */ /* 0x000fe40003fc4070 */
[----:B------:R-:W-:Y:S01]  /*1520*/  IABS R33, R13 ;  /* 0x0000000d00217213 */ /* 0x000fe20000000000 */
[----:B------:R-:W-:-:S02]  /*1530*/  IMAD.MOV R5, RZ, RZ, -R5 ;  /* 0x000000ffff057224 */ /* 0x000fc400078e0a05 */
[C---:B------:R-:W-:Y:S02]  /*1540*/  IMAD R37, R6.reuse, R9, R37 ;  /* 0x0000000906257224 */ /* 0x040fe400078e0225 */
[C---:B------:R-:W-:Y:S02]  /*1550*/  IMAD R36, R6.reuse, R5, R11 ;  /* 0x0000000506247224 */ /* 0x040fe400078e020b */
[----:B------:R-:W-:Y:S01]  /*1560*/  @!P2 IMAD.MOV R57, RZ, RZ, -R57 ;  /* 0x000000ffff39a224 */ /* 0x000fe200078e0a39 */
[----:B------:R-:W-:Y:S01]  /*1570*/  ISETP.GT.U32.AND P2, PT, R6, R37, PT ;  /* 0x000000250600720c */ /* 0x000fe20003f44070 */
[----:B------:R-:W-:-:S04]  /*1580*/  IMAD.HI.U32 R9, R8, R35, RZ ;  /* 0x0000002308097227 */ /* 0x000fc800078e00ff */
[----:B------:R-:W-:Y:S01]  /*1590*/  @!P6 IMAD.IADD R38, R38, 0x1, -R6 ;  /* 0x000000012626e824 */ /* 0x000fe200078e0a06 */
[----:B------:R-:W-:Y:S01]  /*15a0*/  ISETP.GT.U32.AND P6, PT, R6, R36, PT ;  /* 0x000000240600720c */ /* 0x000fe20003fc4070 */
[----:B------:R-:W-:Y:S01]  /*15b0*/  @!P5 IMAD.MOV R62, RZ, RZ, -R62 ;  /* 0x000000ffff3ed224 */ /* 0x000fe200078e0a3e */
[----:B------:R-:W-:Y:S01]  /*15c0*/  ISETP.GE.AND P5, PT, R12, RZ, PT ;  /* 0x000000ff0c00720c */ /* 0x000fe20003fa6270 */
[----:B------:R-:W-:Y:S01]  /*15d0*/  IMAD.MOV R9, RZ, RZ, -R9 ;  /* 0x000000ffff097224 */ /* 0x000fe200078e0a09 */
[----:B------:R-:W-:Y:S01]  /*15e0*/  LOP3.LUT R12, R16, 0x24, RZ, 0xfc, !PT ;  /* 0x00000024100c7812 */ /* 0x000fe200078efcff */
[--C-:B------:R-:W-:Y:S02]  /*15f0*/  @!P4 IMAD.IADD R54, R54, 0x1, -R6.reuse ;  /* 0x000000013636c824 */ /* 0x100fe400078e0a06 */
[C---:B------:R-:W-:Y:S01]  /*1600*/  IMAD R35, R6.reuse, R9, R35 ;  /* 0x0000000906237224 */ /* 0x040fe200078e0223 */
[----:B------:R-:W-:Y:S01]  /*1610*/  IABS R9, R12 ;  /* 0x0000000c00097213 */ /* 0x000fe20000000000 */
[--C-:B------:R-:W-:Y:S01]  /*1620*/  @!P2 IMAD.IADD R37, R37, 0x1, -R6.reuse ;  /* 0x000000012525a824 */ /* 0x100fe200078e0a06 */
[C---:B------:R-:W-:Y:S01]  /*1630*/  ISETP.GT.U32.AND P2, PT, R6.reuse, R38, PT ;  /* 0x000000260600720c */ /* 0x040fe20003f44070 */
[----:B------:R-:W-:Y:S01]  /*1640*/  @!P3 IMAD.MOV R61, RZ, RZ, -R61 ;  /* 0x000000ffff3db224 */ /* 0x000fe200078e0a3d */
[----:B------:R-:W-:Y:S01]  /*1650*/  ISETP.GT.U32.AND P4, PT, R6, R54, PT ;  /* 0x000000360600720c */ /* 0x000fe20003f84070 */
[----:B------:R-:W-:Y:S01]  /*1660*/  @!P6 IMAD.IADD R36, R36, 0x1, -R6 ;  /* 0x000000012424e824 */ /* 0x000fe200078e0a06 */
[----:B------:R-:W-:Y:S01]  /*1670*/  ISETP.GT.U32.AND P3, PT, R6, R71, PT ;  /* 0x000000470600720c */ /* 0x000fe20003f64070 */
[----:B------:R-:W-:-:S03]  /*1680*/  IMAD.HI.U32 R5, R8, R9, RZ ;  /* 0x0000000908057227 */ /* 0x000fc600078e00ff */
[----:B------:R-:W-:Y:S01]  /*1690*/  ISETP.GT.U32.AND P6, PT, R6, R36, PT ;  /* 0x000000240600720c */ /* 0x000fe20003fc4070 */
[----:B------:R-:W-:Y:S02]  /*16a0*/  IMAD.MOV R5, RZ, RZ, -R5 ;  /* 0x000000ffff057224 */ /* 0x000fe400078e0a05 */
[----:B------:R-:W-:Y:S01]  /*16b0*/  @!P1 IMAD.MOV R60, RZ, RZ, -R60 ;  /* 0x000000ffff3c9224 */ /* 0x000fe200078e0a3c */
[----:B------:R-:W-:Y:S01]  /*16c0*/  ISETP.GE.AND P1, PT, R10, RZ, PT ;  /* 0x000000ff0a00720c */ /* 0x000fe20003f26270 */
[--C-:B------:R-:W-:Y:S01]  /*16d0*/  @!P2 IMAD.IADD R38, R38, 0x1, -R6.reuse ;  /* 0x000000012626a824 */ /* 0x100fe200078e0a06 */
[C---:B------:R-:W-:Y:S01]  /*16e0*/  ISETP.GT.U32.AND P2, PT, R6.reuse, R35, PT ;  /* 0x000000230600720c */ /* 0x040fe20003f44070 */
[----:B------:R-:W-:Y:S02]  /*16f0*/  IMAD R34, R6, R5, R9 ;  /* 0x0000000506227224 */ /* 0x000fe400078e0209 */
[--C-:B------:R-:W-:Y:S01]  /*1700*/  @!P4 IMAD.IADD R54, R54, 0x1, -R6.reuse ;  /* 0x000000013636c824 */ /* 0x100fe200078e0a06 */
[----:B------:R-:W-:Y:S01]  /*1710*/  ISETP.GE.AND P4, PT, R15, RZ, PT ;  /* 0x000000ff0f00720c */ /* 0x000fe20003f86270 */
[--C-:B------:R-:W-:Y:S01]  /*1720*/  @!P3 IMAD.IADD R71, R71, 0x1, -R6.reuse ;  /* 0x000000014747b824 */ /* 0x100fe200078e0a06 */
[----:B------:R-:W-:Y:S01]  /*1730*/  LOP3.LUT R15, R16, 0x2a, RZ, 0xfc, !PT ;  /* 0x0000002a100f7812 */ /* 0x000fe200078efcff */
[----:B------:R-:W-:Y:S01]  /*1740*/  @!P6 IMAD.IADD R36, R36, 0x1, -R6 ;  /* 0x000000012424e824 */ /* 0x000fe200078e0a06 */
[----:B------:R-:W-:Y:S01]  /*1750*/  ISETP.GT.U32.AND P6, PT, R6, R34, PT ;  /* 0x000000220600720c */ /* 0x000fe20003fc4070 */
[----:B------:R-:W-:Y:S01]  /*1760*/  @!P0 IMAD.MOV R71, RZ, RZ, -R71 ;  /* 0x000000ffff478224 */ /* 0x000fe200078e0a47 */
[----:B------:R-:W-:Y:S01]  /*1770*/  ISETP.GE.AND P3, PT, R14, RZ, PT ;  /* 0x000000ff0e00720c */ /* 0x000fe20003f66270 */
[----:B------:R-:W-:Y:S01]  /*1780*/  IMAD.HI.U32 R5, R8, R33, RZ ;  /* 0x0000002108057227 */ /* 0x000fe200078e00ff */
[----:B------:R-:W-:-:S02]  /*1790*/  IABS R31, R15 ;  /* 0x0000000f001f7213 */ /* 0x000fc40000000000 */
[----:B------:R-:W-:Y:S01]  /*17a0*/  LOP3.LUT R14, R16, 0x28, RZ, 0xfc, !PT ;  /* 0x00000028100e7812 */ /* 0x000fe200078efcff */
[--C-:B------:R-:W-:Y:S01]  /*17b0*/  @!P2 IMAD.IADD R35, R35, 0x1, -R6.reuse ;  /* 0x000000012323a824 */ /* 0x100fe200078e0a06 */
[----:B------:R-:W-:Y:S01]  /*17c0*/  ISETP.GT.U32.AND P0, PT, R6, R37, PT ;  /* 0x000000250600720c */ /* 0x000fe20003f04070 */
[----:B------:R-:W-:Y:S01]  /*17d0*/  IMAD.HI.U32 R10, R8, R31, RZ ;  /* 0x0000001f080a7227 */ /* 0x000fe200078e00ff */
[----:B------:R-:W-:Y:S02]  /*17e0*/  IABS R11, R14 ;  /* 0x0000000e000b7213 */ /* 0x000fe40000000000 */
[----:B------:R-:W-:Y:S01]  /*17f0*/  ISETP.GE.AND P2, PT, R12, RZ, PT ;  /* 0x000000ff0c00720c */ /* 0x000fe20003f46270 */
[----:B------:R-:W-:Y:S01]  /*1800*/  @!P6 IMAD.IADD R34, R34, 0x1, -R6 ;  /* 0x000000012222e824 */ /* 0x000fe200078e0a06 */
[----:B------:R-:W-:Y:S01]  /*1810*/  ISETP.GT.U32.AND P6, PT, R6, R35, PT ;  /* 0x000000230600720c */ /* 0x000fe20003fc4070 */
[----:B------:R-:W-:Y:S01]  /*1820*/  IMAD.MOV R10, RZ, RZ, -R10 ;  /* 0x000000ffff0a7224 */ /* 0x000fe200078e0a0a */
[----:B------:R-:W-:Y:S01]  /*1830*/  LOP3.LUT R12, R16, 0x2c, RZ, 0xfc, !PT ;  /* 0x0000002c100c7812 */ /* 0x000fe200078efcff */
[----:B------:R-:W-:-:S04]  /*1840*/  IMAD.HI.U32 R9, R8, R11, RZ ;  /* 0x0000000b08097227 */ /* 0x000fc800078e00ff */
[----:B------:R-:W-:Y:S02]  /*1850*/  IMAD.MOV R5, RZ, RZ, -R5 ;  /* 0x000000ffff057224 */ /* 0x000fe400078e0a05 */
[----:B------:R-:W-:Y:S01]  /*1860*/  IMAD R31, R6, R10, R31 ;  /* 0x0000000a061f7224 */ /* 0x000fe200078e021f */
[----:B------:R-:W-:Y:S01]  /*1870*/  LOP3.LUT R10, R16, 0x2e, RZ, 0xfc, !PT ;  /* 0x0000002e100a7812 */ /* 0x000fe200078efcff */
[----:B------:R-:W-:Y:S02]  /*1880*/  IMAD.MOV R9, RZ, RZ, -R9 ;  /* 0x000000ffff097224 */ /* 0x000fe400078e0a09 */
[C---:B------:R-:W-:Y:S01]  /*1890*/  IMAD R33, R6.reuse, R5, R33 ;  /* 0x0000000506217224 */ /* 0x040fe200078e0221 */
[----:B------:R-:W-:Y:S01]  /*18a0*/  IABS R29, R10 ;  /* 0x0000000a001d7213 */ /* 0x000fe20000000000 */
[--C-:B------:R-:W-:Y:S01]  /*18b0*/  @!P6 IMAD.IADD R35, R35, 0x1, -R6.reuse ;  /* 0x000000012323e824 */ /* 0x100fe200078e0a06 */
[C---:B------:R-:W-:Y:S01]  /*18c0*/  ISETP.GT.U32.AND P6, PT, R6.reuse, R31, PT ;  /* 0x0000001f0600720c */ /* 0x040fe20003fc4070 */
[----:B------:R-:W-:Y:S01]  /*18d0*/  @!P0 IMAD.IADD R37, R37, 0x1, -R6 ;  /* 0x0000000125258824 */ /* 0x000fe200078e0a06 */
[----:B------:R-:W-:Y:S01]  /*18e0*/  ISETP.GE.AND P0, PT, R17, RZ, PT ;  /* 0x000000ff1100720c */ /* 0x000fe20003f06270 */
[C---:B------:R-:W-:Y:S01]  /*18f0*/  IMAD R32, R6.reuse, R9, R11 ;  /* 0x0000000906207224 */ /* 0x040fe200078e020b */
[----:B------:R-:W-:Y:S01]  /*1900*/  IABS R9, R12 ;  /* 0x0000000c00097213 */ /* 0x000fe20000000000 */
[----:B------:R-:W-:Y:S01]  /*1910*/  @!P5 IMAD.MOV R54, RZ, RZ, -R54 ;  /* 0x000000ffff36d224 */ /* 0x000fe200078e0a36 */
[C---:B------:R-:W-:Y:S01]  /*1920*/  ISETP.GT.U32.AND P5, PT, R6.reuse, R33, PT ;  /* 0x000000210600720c */ /* 0x040fe20003fa4070 */
[----:B------:R-:W-:Y:S01]  /*1930*/  @!P1 IMAD.MOV R38, RZ, RZ, -R38 ;  /* 0x000000ffff269224 */ /* 0x000fe200078e0a26 */
[C---:B------:R-:W-:Y:S01]  /*1940*/  ISETP.GT.U32.AND P1, PT, R6.reuse, R34, PT ;  /* 0x000000220600720c */ /* 0x040fe20003f24070 */
[----:B------:R-:W-:Y:S01]  /*1950*/  @!P3 IMAD.MOV R37, RZ, RZ, -R37 ;  /* 0x000000ffff25b224 */ /* 0x000fe200078e0a25 */
[----:B------:R-:W-:Y:S01]  /*1960*/  ISETP.GT.U32.AND P3, PT, R6, R32, PT ;  /* 0x000000200600720c */ /* 0x000fe20003f64070 */
[----:B------:R-:W-:Y:S01]  /*1970*/  IMAD.HI.U32 R5, R8, R9, RZ ;  /* 0x0000000908057227 */ /* 0x000fe200078e00ff */
[----:B------:R-:W-:-:S03]  /*1980*/  IABS R17, R21 ;  /* 0x0000001500117213 */ /* 0x000fc60000000000 */
[----:B------:R-:W-:Y:S02]  /*1990*/  IMAD.MOV R30, RZ, RZ, -R5 ;  /* 0x000000ffff1e7224 */ /* 0x000fe400078e0a05 */
[--C-:B------:R-:W-:Y:S02]  /*19a0*/  @!P6 IMAD.IADD R31, R31, 0x1, -R6.reuse ;  /* 0x000000011f1fe824 */ /* 0x100fe400078e0a06 */
[--C-:B------:R-:W-:Y:S01]  /*19b0*/  @!P5 IMAD.IADD R33, R33, 0x1, -R6.reuse ;  /* 0x000000012121d824 */ /* 0x100fe200078e0a06 */
[----:B------:R-:W-:Y:S01]  /*19c0*/  ISETP.GE.AND P5, PT, R15, RZ, PT ;  /* 0x000000ff0f00720c */ /* 0x000fe20003fa6270 */
[--C-:B------:R-:W-:Y:S01]  /*19d0*/  @!P1 IMAD.IADD R34, R34, 0x1, -R6.reuse ;  /* 0x0000000122229824 */ /* 0x100fe200078e0a06 */
[----:B------:R-:W-:Y:S01]  /*19e0*/  ISETP.GE.AND P1, PT, R14, RZ, PT ;  /* 0x000000ff0e00720c */ /* 0x000fe20003f26270 */
[----:B------:R-:W-:Y:S01]  /*19f0*/  IMAD R30, R6, R30, R9 ;  /* 0x0000001e061e7224 */ /* 0x000fe200078e0209 */
[----:B------:R-:W-:Y:S01]  /*1a00*/  LOP3.LUT R14, R16, 0x32, RZ, 0xfc, !PT ;  /* 0x00000032100e7812 */ /* 0x000fe200078efcff */
[----:B------:R-:W-:Y:S01]  /*1a10*/  @!P0 IMAD.MOV R35, RZ, RZ, -R35 ;  /* 0x000000ffff238224 */ /* 0x000fe200078e0a23 */
[----:B------:R-:W-:Y:S01]  /*1a20*/  ISETP.GT.U32.AND P0, PT, R6, R31, PT ;  /* 0x0000001f0600720c */ /* 0x000fe20003f04070 */
[----:B------:R-:W-:Y:S01]  /*1a30*/  @!P3 IMAD.IADD R32, R32, 0x1, -R6 ;  /* 0x000000012020b824 */ /* 0x000fe200078e0a06 */
[C---:B------:R-:W-:Y:S01]  /*1a40*/  ISETP.GT.U32.AND P3, PT, R6.reuse, R33, PT ;  /* 0x000000210600720c */ /* 0x040fe20003f64070 */
[----:B------:R-:W-:Y:S01]  /*1a50*/  @!P2 IMAD.MOV R34, RZ, RZ, -R34 ;  /* 0x000000ffff22a224 */ /* 0x000fe200078e0a22 */
[----:B------:R-:W-:Y:S01]  /*1a60*/  ISETP.GT.U32.AND P2, PT, R6, R30, PT ;  /* 0x0000001e0600720c */ /* 0x000fe20003f44070 */
[----:B------:R-:W-:Y:S01]  /*1a70*/  @!P4 IMAD.MOV R36, RZ, RZ, -R36 ;  /* 0x000000ffff24c224 */ /* 0x000fe200078e0a24 */
[----:B------:R-:W-:Y:S01]  /*1a80*/  ISETP.GE.AND P4, PT, R13, RZ, PT ;  /* 0x000000ff0d00720c */ /* 0x000fe20003f86270 */
[----:B------:R-:W-:Y:S01]  /*1a90*/  IMAD.HI.U32 R5, R8, R29, RZ ;  /* 0x0000001d08057227 */ /* 0x000fe200078e00ff */
[----:B------:R-:W-:-:S02]  /*1aa0*/  ISETP.GT.U32.AND P6, PT, R6, R32, PT ;  /* 0x000000200600720c */ /* 0x000fc40003fc4070 */
[----:B------:R-:W-:Y:S01]  /*1ab0*/  LOP3.LUT R13, R16, 0x30, RZ, 0xfc, !PT ;  /* 0x00000030100d7812 */ /* 0x000fe200078efcff */
[----:B------:R-:W-:Y:S01]  /*1ac0*/  IMAD.MOV R5, RZ, RZ, -R5 ;  /* 0x000000ffff057224 */ /* 0x000fe200078e0a05 */
[----:B------:R-:W-:Y:S01]  /*1ad0*/  IABS R27, R14 ;  /* 0x0000000e001b7213 */ /* 0x000fe20000000000 */
[--C-:B------:R-:W-:Y:S01]  /*1ae0*/  @!P0 IMAD.IADD R31, R31, 0x1, -R6.reuse ;  /* 0x000000011f1f8824 */ /* 0x100fe200078e0a06 */
[----:B------:R-:W-:Y:S01]  /*1af0*/  IABS R11, R13 ;  /* 0x0000000d000b7213 */ /* 0x000fe20000000000 */
[----:B------:R-:W-:Y:S01]  /*1b00*/  IMAD R29, R6, R5, R29 ;  /* 0x00000005061d7224 */ /* 0x000fe200078e021d */
[----:B------:R-:W-:Y:S01]  /*1b10*/  ISETP.GE.AND P0, PT, R10, RZ, PT ;  /* 0x000000ff0a00720c */ /* 0x000fe20003f06270 */
[--C-:B------:R-:W-:Y:S01]  /*1b20*/  @!P3 IMAD.IADD R33, R33, 0x1, -R6.reuse ;  /* 0x000000012121b824 */ /* 0x100fe200078e0a06 */
[----:B------:R-:W-:Y:S01]  /*1b30*/  LOP3.LUT R10, R16, 0x34, RZ, 0xfc, !PT ;  /* 0x00000034100a7812 */ /* 0x000fe200078efcff */
[----:B------:R-:W-:Y:S01]  /*1b40*/  @!P2 IMAD.IADD R30, R30, 0x1, -R6 ;  /* 0x000000011e1ea824 */ /* 0x000fe200078e0a06 */
[----:B------:R-:W-:Y:S01]  /*1b50*/  ISETP.GE.AND P2, PT, R13, RZ, PT ;  /* 0x000000ff0d00720c */ /* 0x000fe20003f46270 */
[----:B------:R-:W-:Y:S01]  /*1b60*/  IMAD.HI.U32 R5, R8, R11, RZ ;  /* 0x0000000b08057227 */ /* 0x000fe200078e00ff */
[----:B------:R-:W-:-:S02]  /*1b70*/  IABS R13, R10 ;  /* 0x0000000a000d7213 */ /* 0x000fc40000000000 */
[----:B------:R-:W-:Y:S01]  /*1b80*/  ISETP.GE.AND P3, PT, R12, RZ, PT ;  /* 0x000000ff0c00720c */ /* 0x000fe20003f66270 */
[----:B------:R-:W-:Y:S01]  /*1b90*/  @!P6 IMAD.IADD R32, R32, 0x1, -R6 ;  /* 0x000000012020e824 */ /* 0x000fe200078e0a06 */
[C---:B------:R-:W-:Y:S01]  /*1ba0*/  ISETP.GT.U32.AND P6, PT, R6.reuse, R29, PT ;  /* 0x0000001d0600720c */ /* 0x040fe20003fc4070 */
[----:B------:R-:W-:Y:S01]  /*1bb0*/  @!P4 IMAD.MOV R33, RZ, RZ, -R33 ;  /* 0x000000ffff21c224 */ /* 0x000fe200078e0a21 */
[----:B------:R-:W-:Y:S01]  /*1bc0*/  ISETP.GT.U32.AND P4, PT, R6, R30, PT ;  /* 0x0000001e0600720c */ /* 0x000fe20003f84070 */
[----:B------:R-:W-:Y:S01]  /*1bd0*/  IMAD.MOV R5, RZ, RZ, -R5 ;  /* 0x000000ffff057224 */ /* 0x000fe200078e0a05 */
[----:B------:R-:W-:Y:S01]  /*1be0*/  LOP3.LUT R12, R16, 0x38, RZ, 0xfc, !PT ;  /* 0x00000038100c7812 */ /* 0x000fe200078efcff */
[----:B------:R-:W-:Y:S01]  /*1bf0*/  IMAD.HI.U32 R9, R8, R27, RZ ;  /* 0x0000001b08097227 */ /* 0x000fe200078e00ff */
[----:B------:R-:W-:-:S03]  /*1c00*/  IABS R15, R19 ;  /* 0x00000013000f7213 */ /* 0x000fc60000000000 */
[----:B------:R-:W-:Y:S01]  /*1c10*/  IMAD R28, R6, R5, R11 ;  /* 0x00000005061c7224 */ /* 0x000fe200078e020b */
[----:B------:R-:W-:Y:S01]  /*1c20*/  IABS R11, R12 ;  /* 0x0000000c000b7213 */ /* 0x000fe20000000000 */
[----:B------:R-:W-:-:S04]  /*1c30*/  IMAD.HI.U32 R5, R8, R13, RZ ;  /* 0x0000000d08057227 */ /* 0x000fc800078e00ff */
[----:B------:R-:W-:Y:S02]  /*1c40*/  IMAD.MOV R5, RZ, RZ, -R5 ;  /* 0x000000ffff057224 */ /* 0x000fe400078e0a05 */
[--C-:B------:R-:W-:Y:S02]  /*1c50*/  @!P6 IMAD.IADD R29, R29, 0x1, -R6.reuse ;  /* 0x000000011d1de824 */ /* 0x100fe400078e0a06 */
[----:B------:R-:W-:Y:S02]  /*1c60*/  @!P4 IMAD.IADD R30, R30, 0x1, -R6 ;  /* 0x000000011e1ec824 */ /* 0x000fe400078e0a06 */
[C---:B------:R-:W-:Y:S01]  /*1c70*/  IMAD R26, R6.reuse, R5, R13 ;  /* 0x00000005061a7224 */ /* 0x040fe200078e020d */
[----:B------:R-:W-:Y:S01]  /*1c80*/  ISETP.GT.U32.AND P6, PT, R6, R29, PT ;  /* 0x0000001d0600720c */ /* 0x000fe20003fc4070 */
[----:B------:R-:W-:Y:S01]  /*1c90*/  @!P3 IMAD.MOV R30, RZ, RZ, -R30 ;  /* 0x000000ffff1eb224 */ /* 0x000fe200078e0a1e */
[----:B------:R-:W-:Y:S01]  /*1ca0*/  LOP3.LUT R13, R16, 0x3a, RZ, 0xfc, !PT ;  /* 0x0000003a100d7812 */ /* 0x000fe200078efcff */
[----:B------:R-:W-:Y:S01]  /*1cb0*/  IMAD.MOV R9, RZ, RZ, -R9 ;  /* 0x000000ffff097224 */ /* 0x000fe200078e0a09 */
[C---:B------:R-:W-:Y:S01]  /*1cc0*/  ISETP.GT.U32.AND P3, PT, R6.reuse, R26, PT ;  /* 0x0000001a0600720c */ /* 0x040fe20003f64070 */
[----:B------:R-:W-:Y:S01]  /*1cd0*/  @!P1 IMAD.MOV R32, RZ, RZ, -R32 ;  /* 0x000000ffff209224 */ /* 0x000fe200078e0a20 */
[C---:B------:R-:W-:Y:S01]  /*1ce0*/  ISETP.GT.U32.AND P1, PT, R6.reuse, R28, PT ;  /* 0x0000001c0600720c */ /* 0x040fe20003f24070 */
[----:B------:R-:W-:Y:S01]  /*1cf0*/  IMAD R27, R6, R9, R27 ;  /* 0x00000009061b7224 */ /* 0x000fe200078e021b */
[----:B------:R-:W-:Y:S01]  /*1d00*/  LOP3.LUT R9, R16, 0x36, RZ, 0xfc, !PT ;  /* 0x0000003610097812 */ /* 0x000fe200078efcff */
[----:B------:R-:W-:Y:S01]  /*1d10*/  @!P5 IMAD.MOV R31, RZ, RZ, -R31 ;  /* 0x000000ffff1fd224 */ /* 0x000fe200078e0a1f */
[----:B------:R-:W-:-:S02]  /*1d20*/  ISETP.GE.AND P5, PT, R14, RZ, PT ;  /* 0x000000ff0e00720c */ /* 0x000fc40003fa6270 */
[----:B------:R-:W-:Y:S01]  /*1d30*/  ISETP.GT.U32.AND P4, PT, R6, R27, PT ;  /* 0x0000001b0600720c */ /* 0x000fe20003f84070 */
[--C-:B------:R-:W-:Y:S01]  /*1d40*/  @!P6 IMAD.IADD R29, R29, 0x1, -R6.reuse ;  /* 0x000000011d1de824 */ /* 0x100fe200078e0a06 */
[----:B------:R-:W-:Y:S02]  /*1d50*/  IABS R25, R9 ;  /* 0x0000000900197213 */ /* 0x000fe40000000000 */
[----:B------:R-:W-:Y:S01]  /*1d60*/  IABS R23, R13 ;  /* 0x0000000d00177213 */ /* 0x000fe20000000000 */
[----:B------:R-:W-:Y:S01]  /*1d70*/  @!P3 IMAD.IADD R26, R26, 0x1, -R6 ;  /* 0x000000011a1ab824 */ /* 0x000fe200078e0a06 */
[----:B------:R-:W-:Y:S01]  /*1d80*/  ISETP.GE.AND P6, PT, R10, RZ, PT ;  /* 0x000000ff0a00720c */ /* 0x000fe20003fc6270 */
[----:B------:R-:W-:Y:S01]  /*1d90*/  @!P0 IMAD.MOV R29, RZ, RZ, -R29 ;  /* 0x000000ffff1d8224 */ /* 0x000fe200078e0a1d */
[----:B------:R-:W-:Y:S01]  /*1da0*/  ISETP.GE.AND P0, PT, R9, RZ, PT ;  /* 0x000000ff0900720c */ /* 0x000fe20003f06270 */
[----:B------:R-:W-:Y:S01]  /*1db0*/  IMAD.HI.U32 R9, R8, R11, RZ ;  /* 0x0000000b08097227 */ /* 0x000fe200078e00ff */
[----:B------:R-:W-:-:S03]  /*1dc0*/  ISETP.GT.U32.AND P3, PT, R6, R26, PT ;  /* 0x0000001a0600720c */ /* 0x000fc60003f64070 */
[--C-:B------:R-:W-:Y:S02]  /*1dd0*/  @!P1 IMAD.IADD R28, R28, 0x1, -R6.reuse ;  /* 0x000000011c1c9824 */ /* 0x100fe400078e0a06 */
[----:B------:R-:W-:Y:S02]  /*1de0*/  IMAD.MOV R9, RZ, RZ, -R9 ;  /* 0x000000ffff097224 */ /* 0x000fe400078e0a09 */
[----:B------:R-:W-:Y:S01]  /*1df0*/  @!P4 IMAD.IADD R27, R27, 0x1, -R6 ;  /* 0x000000011b1bc824 */ /* 0x000fe200078e0a06 */
[C---:B------:R-:W-:Y:S01]  /*1e00*/  ISETP.GT.U32.AND P1, PT, R6.reuse, R28, PT ;  /* 0x0000001c0600720c */ /* 0x040fe20003f24070 */
[----:B------:R-:W-:Y:S02]  /*1e10*/  IMAD R24, R6, R9, R11 ;  /* 0x0000000906187224 */ /* 0x000fe400078e020b */
[----:B------:R-:W-:Y:S01]  /*1e20*/  IMAD.HI.U32 R5, R8, R25, RZ ;  /* 0x0000001908057227 */ /* 0x000fe200078e00ff */
[----:B------:R-:W-:-:S03]  /*1e30*/  ISETP.GT.U32.AND P4, PT, R6, R27, PT ;  /* 0x0000001b0600720c */ /* 0x000fc60003f84070 */
[----:B------:R-:W-:Y:S01]  /*1e40*/  @!P3 IMAD.IADD R26, R26, 0x1, -R6 ;  /* 0x000000011a1ab824 */ /* 0x000fe200078e0a06 */
[----:B------:R-:W-:Y:S01]  /*1e50*/  ISETP.GT.U32.AND P3, PT, R6, R24, PT ;  /* 0x000000180600720c */ /* 0x000fe20003f64070 */
[----:B------:R-:W-:Y:S02]  /*1e60*/  IMAD.MOV R5, RZ, RZ, -R5 ;  /* 0x000000ffff057224 */ /* 0x000fe400078e0a05 */
[----:B------:R-:W-:-:S04]  /*1e70*/  IMAD.HI.U32 R10, R8, R23, RZ ;  /* 0x00000017080a7227 */ /* 0x000fc800078e00ff */
[----:B------:R-:W-:Y:S01]  /*1e80*/  @!P1 IMAD.IADD R28, R28, 0x1, -R6 ;  /* 0x000000011c1c9824 */ /* 0x000fe200078e0a06 */
[----:B------:R-:W-:Y:S01]  /*1e90*/  ISETP.GE.AND P1, PT, R12, RZ, PT ;  /* 0x000000ff0c00720c */ /* 0x000fe20003f26270 */
[----:B------:R-:W-:Y:S01]  /*1ea0*/  IMAD R25, R6, R5, R25 ;  /* 0x0000000506197224 */ /* 0x000fe200078e0219 */
[C---:B------:R-:W-:Y:S01]  /*1eb0*/  LOP3.LUT R5, R16.reuse, 0x3c, RZ, 0xfc, !PT ;  /* 0x0000003c10057812 */ /* 0x040fe200078efcff */
[----:B------:R-:W-:Y:S01]  /*1ec0*/  IMAD.MOV R10, RZ, RZ, -R10 ;  /* 0x000000ffff0a7224 */ /* 0x000fe200078e0a0a */
[----:B------:R-:W-:Y:S01]  /*1ed0*/  LOP3.LUT R12, R16, 0x3e, RZ, 0xfc, !PT ;  /* 0x0000003e100c7812 */ /* 0x000fe200078efcff */
[----:B------:R-:W-:Y:S01]  /*1ee0*/  @!P4 IMAD.IADD R27, R27, 0x1, -R6 ;  /* 0x000000011b1bc824 */ /* 0x000fe200078e0a06 */
[----:B------:R-:W-:Y:S01]  /*1ef0*/  IABS R39, R5 ;  /* 0x0000000500277213 */ /* 0x000fe20000000000 */
[----:B------:R-:W-:Y:S01]  /*1f00*/  @!P2 IMAD.MOV R28, RZ, RZ, -R28 ;  /* 0x000000ffff1ca224 */ /* 0x000fe200078e0a1c */
[----:B------:R-:W-:Y:S01]  /*1f10*/  ISETP.GT.U32.AND P2, PT, R6, R25, PT ;  /* 0x000000190600720c */ /* 0x000fe20003f44070 */
[----:B------:R-:W-:Y:S01]  /*1f20*/  @!P3 IMAD.IADD R24, R24, 0x1, -R6 ;  /* 0x000000011818b824 */ /* 0x000fe200078e0a06 */
[----:B------:R-:W-:Y:S01]  /*1f30*/  ISETP.GE.AND P4, PT, R13, RZ, PT ;  /* 0x000000ff0d00720c */ /* 0x000fe20003f86270 */
[----:B------:R-:W-:Y:S01]  /*1f40*/  IMAD R23, R6, R10, R23 ;  /* 0x0000000a06177224 */ /* 0x000fe200078e0217 */
[----:B------:R-:W-:Y:S01]  /*1f50*/  IABS R13, R12 ;  /* 0x0000000c000d7213 */ /* 0x000fe20000000000 */
[----:B------:R-:W-:Y:S01]  /*1f60*/  @!P5 IMAD.MOV R27, RZ, RZ, -R27 ;  /* 0x000000ffff1bd224 */ /* 0x000fe200078e0a1b */
[----:B------:R-:W-:Y:S01]  /*1f70*/  ISETP.GE.AND P5, PT, R5, RZ, PT ;  /* 0x000000ff0500720c */ /* 0x000fe20003fa6270 */
[----:B------:R-:W-:Y:S01]  /*1f80*/  IMAD.HI.U32 R5, R8, R39, RZ ;  /* 0x0000002708057227 */ /* 0x000fe200078e00ff */
[----:B------:R-:W-:-:S03]  /*1f90*/  ISETP.GT.U32.AND P3, PT, R6, R24, PT ;  /* 0x000000180600720c */ /* 0x000fc60003f64070 */
[----:B------:R-:W-:Y:S01]  /*1fa0*/  @!P6 IMAD.MOV R26, RZ, RZ, -R26 ;  /* 0x000000ffff1ae224 */ /* 0x000fe200078e0a1a */
[----:B------:R-:W-:Y:S01]  /*1fb0*/  ISETP.GT.U32.AND P6, PT, R6, R23, PT ;  /* 0x000000170600720c */ /* 0x000fe20003fc4070 */
[----:B------:R-:W-:-:S04]  /*1fc0*/  IMAD.HI.U32 R9, R8, R13, RZ ;  /* 0x0000000d08097227 */ /* 0x000fc800078e00ff */
[----:B------:R-:W-:Y:S02]  /*1fd0*/  IMAD.MOV R5, RZ, RZ, -R5 ;  /* 0x000000ffff057224 */ /* 0x000fe400078e0a05 */
[--C-:B------:R-:W-:Y:S02]  /*1fe0*/  @!P2 IMAD.IADD R25, R25, 0x1, -R6.reuse ;  /* 0x000000011919a824 */ /* 0x100fe400078e0a06 */
[----:B------:R-:W-:Y:S02]  /*1ff0*/  IMAD.MOV R9, RZ, RZ, -R9 ;  /* 0x000000ffff097224 */ /* 0x000fe400078e0a09 */
[C---:B------:R-:W-:Y:S01]  /*2000*/  IMAD R39, R6.reuse, R5, R39 ;  /* 0x0000000506277224 */ /* 0x040fe200078e0227 */
[C---:B------:R-:W-:Y:S01]  /*2010*/  ISETP.GT.U32.AND P2, PT, R6.reuse, R25, PT ;  /* 0x000000190600720c */ /* 0x040fe20003f44070 */
[----:B------:R-:W-:Y:S01]  /*2020*/  IMAD R20, R6, R9, R13 ;  /* 0x0000000906147224 */ /* 0x000fe200078e020d */
[----:B------:R-:W-:Y:S01]  /*2030*/  IABS R13, R41 ;  /* 0x00000029000d7213 */ /* 0x000fe20000000000 */
[--C-:B------:R-:W-:Y:S01]  /*2040*/  @!P3 IMAD.IADD R24, R24, 0x1, -R6.reuse ;  /* 0x000000011818b824 */ /* 0x100fe200078e0a06 */
[C---:B------:R-:W-:Y:S01]  /*2050*/  ISETP.GT.U32.AND P3, PT, R6.reuse, R39, PT ;  /* 0x000000270600720c */ /* 0x040fe20003f64070 */
[----:B------:R-:W-:Y:S01]  /*2060*/  @!P6 IMAD.IADD R23, R23, 0x1, -R6 ;  /* 0x000000011717e824 */ /* 0x000fe200078e0a06 */
[----:B------:R-:W-:Y:S01]  /*2070*/  ISETP.GT.U32.AND P6, PT, R6, R20, PT ;  /* 0x000000140600720c */ /* 0x000fe20003fc4070 */
[----:B------:R-:W-:-:S04]  /*2080*/  IMAD.HI.U32 R10, R8, R15, RZ ;  /* 0x0000000f080a7227 */ /* 0x000fc800078e00ff */
[----:B------:R-:W-:-:S04]  /*2090*/  IMAD.HI.U32 R11, R8, R17, RZ ;  /* 0x00000011080b7227 */ /* 0x000fc800078e00ff */
[----:B------:R-:W-:Y:S02]  /*20a0*/  IMAD.MOV R10, RZ, RZ, -R10 ;  /* 0x000000ffff0a7224 */ /* 0x000fe400078e0a0a */
[----:B------:R-:W-:Y:S02]  /*20b0*/  IMAD.MOV R11, RZ, RZ, -R11 ;  /* 0x000000ffff0b7224 */ /* 0x000fe400078e0a0b */
[----:B------:R-:W-:Y:S02]  /*20c0*/  IMAD R18, R6, R10, R15 ;  /* 0x0000000a06127224 */ /* 0x000fe400078e020f */
[--C-:B------:R-:W-:Y:S01]  /*20d0*/  @!P2 IMAD.IADD R25, R25, 0x1, -R6.reuse ;  /* 0x000000011919a824 */ /* 0x100fe200078e0a06 */
[----:B------:R-:W-:Y:S01]  /*20e0*/  ISETP.GE.AND P2, PT, R12, RZ, PT ;  /* 0x000000ff0c00720c */ /* 0x000fe20003f46270 */
[C---:B------:R-:W-:Y:S01]  /*20f0*/  IMAD R15, R6.reuse, R11, R17 ;  /* 0x0000000b060f7224 */ /* 0x040fe200078e0211 */
[----:B------:R-:W-:Y:S01]  /*2100*/  IABS R11, R40 ;  /* 0x00000028000b7213 */ /* 0x000fe20000000000 */
[--C-:B------:R-:W-:Y:S01]  /*2110*/  @!P3 IMAD.IADD R39, R39, 0x1, -R6.reuse ;  /* 0x000000012727b824 */ /* 0x100fe200078e0a06 */
[----:B------:R-:W-:Y:S01]  /*2120*/  ISETP.GT.U32.AND P3, PT, R6, R23, PT ;  /* 0x000000170600720c */ /* 0x000fe20003f64070 */
[----:B------:R-:W-:Y:S01]  /*2130*/  @!P6 IMAD.IADD R20, R20, 0x1, -R6 ;  /* 0x000000011414e824 */ /* 0x000fe200078e0a06 */
[----:B------:R-:W-:Y:S01]  /*2140*/  IABS R17, R42 ;  /* 0x0000002a00117213 */ /* 0x000fe20000000000 */
[----:B------:R-:W-:Y:S01]  /*2150*/  @!P0 IMAD.MOV R25, RZ, RZ, -R25 ;  /* 0x000000ffff198224 */ /* 0x000fe200078e0a19 */
[----:B------:R-:W-:Y:S01]  /*2160*/  ISETP.GT.U32.AND P0, PT, R6, R39, PT ;  /* 0x000000270600720c */ /* 0x000fe20003f04070 */
[----:B------:R-:W-:Y:S01]  /*2170*/  IMAD.HI.U32 R5, R8, R11, RZ ;  /* 0x0000000b08057227 */ /* 0x000fe200078e00ff */
[----:B------:R-:W-:-:S03]  /*2180*/  ISETP.GT.U32.AND P6, PT, R6, R20, PT ;  /* 0x000000140600720c */ /* 0x000fc60003fc4070 */
[----:B------:R-:W-:-:S04]  /*2190*/  IMAD.HI.U32 R9, R8, R13, RZ ;  /* 0x0000000d08097227 */ /* 0x000fc800078e00ff */
[----:B------:R-:W-:Y:S02]  /*21a0*/  IMAD.MOV R5, RZ, RZ, -R5 ;  /* 0x000000ffff057224 */ /* 0x000fe400078e0a05 */
[----:B------:R-:W-:Y:S02]  /*21b0*/  IMAD.MOV R12, RZ, RZ, -R9 ;  /* 0x000000ffff0c7224 */ /* 0x000fe400078e0a09 */
[----:B------:R-:W-:Y:S01]  /*21c0*/  @!P1 IMAD.MOV R24, RZ, RZ, -R24 ;  /* 0x000000ffff189224 */ /* 0x000fe200078e0a18 */
[C---:B------:R-:W-:Y:S01]  /*21d0*/  ISETP.GT.U32.AND P1, PT, R6.reuse, R18, PT ;  /* 0x000000120600720c */ /* 0x040fe20003f24070 */
[--C-:B------:R-:W-:Y:S01]  /*21e0*/  @!P3 IMAD.IADD R23, R23, 0x1, -R6.reuse ;  /* 0x000000011717b824 */ /* 0x100fe200078e0a06 */
[C---:B------:R-:W-:Y:S01]  /*21f0*/  ISETP.GT.U32.AND P3, PT, R6.reuse, R15, PT ;  /* 0x0000000f0600720c */ /* 0x040fe20003f64070 */
[C---:B------:R-:W-:Y:S02]  /*2200*/  IMAD R14, R6.reuse, R5, R11 ;  /* 0x00000005060e7224 */ /* 0x040fe400078e020b */
[----:B------:R-:W-:Y:S01]  /*2210*/  IMAD R12, R6, R12, R13 ;  /* 0x0000000c060c7224 */ /* 0x000fe200078e020d */
[----:B------:R-:W-:Y:S01]  /*2220*/  LOP3.LUT R13, R16, 0x4c, RZ, 0xfc, !PT ;  /* 0x0000004c100d7812 */ /* 0x000fe200078efcff */
[--C-:B------:R-:W-:Y:S01]  /*2230*/  @!P0 IMAD.IADD R39, R39, 0x1, -R6.reuse ;  /* 0x0000000127278824 */ /* 0x100fe200078e0a06 */
[----:B------:R-:W-:Y:S01]  /*2240*/  ISETP.GT.U32.AND P0, PT, R6, R14, PT ;  /* 0x0000000e0600720c */ /* 0x000fe20003f04070 */
[--C-:B------:R-:W-:Y:S01]  /*2250*/  @!P6 IMAD.IADD R20, R20, 0x1, -R6.reuse ;  /* 0x000000011414e824 */ /* 0x100fe200078e0a06 */
[----:B------:R-:W-:Y:S01]  /*2260*/  ISETP.GT.U32.AND P6, PT, R6, R12, PT ;  /* 0x0000000c0600720c */ /* 0x000fe20003fc4070 */
[----:B------:R-:W-:Y:S01]  /*2270*/  @!P4 IMAD.MOV R23, RZ, RZ, -R23 ;  /* 0x000000ffff17c224 */ /* 0x000fe200078e0a17 */
[----:B------:R-:W-:Y:S01]  /*2280*/  IABS R11, R13 ;  /* 0x0000000d000b7213 */ /* 0x000fe20000000000 */
[--C-:B------:R-:W-:Y:S01]  /*2290*/  @!P1 IMAD.IADD R18, R18, 0x1, -R6.reuse ;  /* 0x0000000112129824 */ /* 0x100fe200078e0a06 */
[----:B------:R-:W-:Y:S01]  /*22a0*/  ISETP.GE.AND P1, PT, R19, RZ, PT ;  /* 0x000000ff1300720c */ /* 0x000fe20003f26270 */
[----:B------:R-:W-:Y:S01]  /*22b0*/  @!P3 IMAD.IADD R15, R15, 0x1, -R6 ;  /* 0x000000010f0fb824 */ /* 0x000fe200078e0a06 */
[----:B------:R-:W-:Y:S01]  /*22c0*/  ISETP.GE.AND P3, PT, R21, RZ, PT ;  /* 0x000000ff1500720c */ /* 0x000fe20003f66270 */
[----:B------:R-:W-:Y:S01]  /*22d0*/  IMAD.HI.U32 R5, R8, R17, RZ ;  /* 0x0000001108057227 */ /* 0x000fe200078e00ff */
[----:B------:R-:W-:-:S02]  /*22e0*/  LOP3.LUT R21, R16, 0x54, RZ, 0xfc, !PT ;  /* 0x0000005410157812 */ /* 0x000fc400078efcff */
[----:B------:R-:W-:Y:S01]  /*22f0*/  ISETP.GT.U32.AND P4, PT, R6, R15, PT ;  /* 0x0000000f0600720c */ /* 0x000fe20003f84070 */
[----:B------:R-:W-:Y:S01]  /*2300*/  @!P0 IMAD.IADD R14, R14, 0x1, -R6 ;  /* 0x000000010e0e8824 */ /* 0x000fe200078e0a06 */
[----:B------:R-:W-:Y:S01]  /*2310*/  ISETP.GT.U32.AND P0, PT, R6, R18, PT ;  /* 0x000000120600720c */ /* 0x000fe20003f04070 */
[----:B------:R-:W-:-:S04]  /*2320*/  IMAD.HI.U32 R9, R8, R91, RZ ;  /* 0x0000005b08097227 */ /* 0x000fc800078e00ff */
[--C-:B------:R-:W-:Y:S01]  /*2330*/  @!P6 IMAD.IADD R12, R12, 0x1, -R6.reuse ;  /* 0x000000010c0ce824 */ /* 0x100fe200078e0a06 */
[C---:B------:R-:W-:Y:S01]  /*2340*/  ISETP.GT.U32.AND P6, PT, R6.reuse, R14, PT ;  /* 0x0000000e0600720c */ /* 0x040fe20003fc4070 */
[----:B------:R-:W-:Y:S02]  /*2350*/  IMAD.MOV R5, RZ, RZ, -R5 ;  /* 0x000000ffff057224 */ /* 0x000fe400078e0a05 */
[----:B------:R-:W-:Y:S02]  /*2360*/  IMAD.MOV R9, RZ, RZ, -R9 ;  /* 0x000000ffff097224 */ /* 0x000fe400078e0a09 */
[----:B------:R-:W-:Y:S01]  /*2370*/  IMAD R10, R6, R5, R17 ;  /* 0x00000005060a7224 */ /* 0x000fe200078e0211 */
[----:B------:R-:W-:Y:S01]  /*2380*/  LOP3.LUT R17, R16, 0x4e, RZ, 0xfc, !PT ;  /* 0x0000004e10117812 */ /* 0x000fe200078efcff */
[C---:B------:R-:W-:Y:S02]  /*2390*/  IMAD R91, R6.reuse, R9, R91 ;  /* 0x00000009065b7224 */ /* 0x040fe400078e025b */
[----:B------:R-:W-:Y:S01]  /*23a0*/  @!P5 IMAD.MOV R39, RZ, RZ, -R39 ;  /* 0x000000ffff27d224 */ /* 0x000fe200078e0a27 */
[----:B------:R-:W-:Y:S01]  /*23b0*/  ISETP.GT.U32.AND P5, PT, R6, R12, PT ;  /* 0x0000000c0600720c */ /* 0x000fe20003fa4070 */
[--C-:B------:R-:W-:Y:S01]  /*23c0*/  @!P0 IMAD.IADD R18, R18, 0x1, -R6.reuse ;  /* 0x0000000112128824 */ /* 0x100fe200078e0a06 */
[----:B------:R-:W-:Y:S01]  /*23d0*/  IABS R19, R17 ;  /* 0x0000001100137213 */ /* 0x000fe20000000000 */
[----:B------:R-:W-:Y:S01]  /*23e0*/  @!P4 IMAD.IADD R15, R15, 0x1, -R6 ;  /* 0x000000010f0fc824 */ /* 0x000fe200078e0a06 */
[----:B------:R-:W-:Y:S01]  /*23f0*/  ISETP.GE.AND P0, PT, R40, RZ, PT ;  /* 0x000000ff2800720c */ /* 0x000fe20003f06270 */
[----:B------:R-:W-:Y:S01]  /*2400*/  IMAD.HI.U32 R5, R8, R11, RZ ;  /* 0x0000000b08057227 */ /* 0x000fe200078e00ff */
[----:B------:R-:W-:-:S02]  /*2410*/  ISETP.GT.U32.AND P4, PT, R6, R91, PT ;  /* 0x0000005b0600720c */ /* 0x000fc40003f84070 */
[----:B------:R-:W-:Y:S01]  /*2420*/  LOP3.LUT R40, R16, 0x58, RZ, 0xfc, !PT ;  /* 0x0000005810287812 */ /* 0x000fe200078efcff */
[----:B------:R-:W-:Y:S01]  /*2430*/  @!P6 IMAD.IADD R14, R14, 0x1, -R6 ;  /* 0x000000010e0ee824 */ /* 0x000fe200078e0a06 */
[----:B------:R-:W-:Y:S01]  /*2440*/  ISETP.GE.AND P6, PT, R41, RZ, PT ;  /* 0x000000ff2900720c */ /* 0x000fe20003fc6270 */
[----:B------:R-:W-:Y:S01]  /*2450*/  @!P2 IMAD.MOV R20, RZ, RZ, -R20 ;  /* 0x000000ffff14a224 */ /* 0x000fe200078e0a14 */
[----:B------:R-:W-:Y:S01]  /*2460*/  ISETP.GT.U32.AND P2, PT, R6, R10, PT ;  /* 0x0000000a0600720c */ /* 0x000fe20003f44070 */
[----:B------:R-:W-:Y:S01]  /*2470*/  IMAD.HI.U32 R9, R8, R19, RZ ;  /* 0x0000001308097227 */ /* 0x000fe200078e00ff */
[----:B------:R-:W-:-:S03]  /*2480*/  IABS R41, R40 ;  /* 0x0000002800297213 */ /* 0x000fc60000000000 */
[----:B------:R-:W-:Y:S02]  /*2490*/  IMAD.MOV R5, RZ, RZ, -R5 ;  /* 0x000000ffff057224 */ /* 0x000fe400078e0a05 */
[----:B------:R-:W-:Y:S02]  /*24a0*/  IMAD.MOV R9, RZ, RZ, -R9 ;  /* 0x000000ffff097224 */ /* 0x000fe400078e0a09 */
[----:B------:R-:W-:Y:S01]  /*24b0*/  IMAD R5, R6, R5, R11 ;  /* 0x0000000506057224 */ /* 0x000fe200078e020b */
[----:B------:R-:W-:Y:S01]  /*24c0*/  LOP3.LUT R11, R16, 0x52, RZ, 0xfc, !PT ;  /* 0x00000052100b7812 */ /* 0x000fe200078efcff */
[--C-:B------:R-:W-:Y:S01]  /*24d0*/  @!P5 IMAD.IADD R12, R12, 0x1, -R6.reuse ;  /* 0x000000010c0cd824 */ /* 0x100fe200078e0a06 */
[----:B------:R-:W-:Y:S01]  /*24e0*/  ISETP.GE.AND P5, PT, R42, RZ, PT ;  /* 0x000000ff2a00720c */ /* 0x000fe20003fa6270 */
[----:B------:R-:W-:Y:S01]  /*24f0*/  @!P4 IMAD.IADD R91, R91, 0x1, -R6 ;  /* 0x000000015b5bc824 */ /* 0x000fe200078e0a06 */
[----:B------:R-:W-:Y:S01]  /*2500*/  LOP3.LUT R42, R16, 0x5a, RZ, 0xfc, !PT ;  /* 0x0000005a102a7812 */ /* 0x000fe200078efcff */
[----:B------:R-:W-:Y:S01]  /*2510*/  IMAD R19, R6, R9, R19 ;  /* 0x0000000906137224 */ /* 0x000fe200078e0213 */
[----:B------:R-:W-:Y:S01]  /*2520*/  LOP3.LUT R9, R16, 0x50, RZ, 0xfc, !PT ;  /* 0x0000005010097812 */ /* 0x000fe200078efcff */
[----:B------:R-:W-:Y:S01]  /*2530*/  @!P0 IMAD.MOV R14, RZ, RZ, -R14 ;  /* 0x000000ffff0e8224 */ /* 0x000fe200078e0a0e */
[C---:B------:R-:W-:Y:S01]  /*2540*/  ISETP.GT.U32.AND P0, PT, R6.reuse, R5, PT ;  /* 0x000000050600720c */ /* 0x040fe20003f04070 */
[----:B------:R-:W-:Y:S01]  /*2550*/  @!P6 IMAD.MOV R12, RZ, RZ, -R12 ;  /* 0x000000ffff0ce224 */ /* 0x000fe200078e0a0c */
[----:B------:R-:W-:Y:S01]  /*2560*/  ISETP.GT.U32.AND P4, PT, R6, R91, PT ;  /* 0x0000005b0600720c */ /* 0x000fe20003f84070 */
[----:B------:R-:W-:Y:S01]  /*2570*/  @!P2 IMAD.IADD R10, R10, 0x1, -R6 ;  /* 0x000000010a0aa824 */ /* 0x000fe200078e0a06 */
[C---:B------:R-:W-:Y:S01]  /*2580*/  ISETP.GT.U32.AND P6, PT, R6.reuse, R19, PT ;  /* 0x000000130600720c */ /* 0x040fe20003fc4070 */
[----:B------:R-:W-:Y:S01]  /*2590*/  @!P1 IMAD.MOV R18, RZ, RZ, -R18 ;  /* 0x000000ffff129224 */ /* 0x000fe200078e0a12 */
[----:B------:R-:W-:Y:S01]  /*25a0*/  ISETP.GE.AND P2, PT, R43, RZ, PT ;  /* 0x000000ff2b00720c */ /* 0x000fe20003f46270 */
[----:B------:R-:W-:Y:S01]  /*25b0*/  @!P3 IMAD.MOV R15, RZ, RZ, -R15 ;  /* 0x000000ffff0fb224 */ /* 0x000fe200078e0a0f */
[----:B------:R-:W-:-:S02]  /*25c0*/  ISETP.GT.U32.AND P1, PT, R6, R10, PT ;  /* 0x0000000a0600720c */ /* 0x000fc40003f24070 */
[----:B------:R-:W-:Y:S02]  /*25d0*/  ISETP.GE.AND P3, PT, R13, RZ, PT ;  /* 0x000000ff0d00720c */ /* 0x000fe40003f66270 */
[----:B------:R-:W-:Y:S01]  /*25e0*/  IABS R13, R9 ;  /* 0x00000009000d7213 */ /* 0x000fe20000000000 */
[--C-:B------:R-:W-:Y:S01]  /*25f0*/  @!P0 IMAD.IADD R5, R5, 0x1, -R6.reuse ;  /* 0x0000000105058824 */ /* 0x100fe200078e0a06 */
[----:B------:R-:W-:Y:S01]  /*2600*/  ISETP.GE.AND P0, PT, R11, RZ, PT ;  /* 0x000000ff0b00720c */ /* 0x000fe20003f06270 */
[--C-:B------:R-:W-:Y:S01]  /*2610*/  @!P4 IMAD.IADD R91, R91, 0x1, -R6.reuse ;  /* 0x000000015b5bc824 */ /* 0x100fe200078e0a06 */
[----:B------:R-:W-:Y:S01]  /*2620*/  ISETP.GE.AND P4, PT, R9, RZ, PT ;  /* 0x000000ff0900720c */ /* 0x000fe20003f86270 */
[----:B------:R-:W-:Y:S01]  /*2630*/  @!P6 IMAD.IADD R19, R19, 0x1, -R6 ;  /* 0x000000011313e824 */ /* 0x000fe200078e0a06 */
[----:B------:R-:W-:Y:S01]  /*2640*/  ISETP.GT.U32.AND P6, PT, R6, R5, PT ;  /* 0x000000050600720c */ /* 0x000fe20003fc4070 */
[----:B------:R-:W-:Y:S01]  /*2650*/  IMAD.HI.U32 R9, R8, R13, RZ ;  /* 0x0000000d08097227 */ /* 0x000fe200078e00ff */
[----:B------:R-:W-:-:S03]  /*2660*/  IABS R43, R42 ;  /* 0x0000002a002b7213 */ /* 0x000fc60000000000 */
[----:B------:R-:W-:Y:S01]  /*2670*/  @!P1 IMAD.IADD R10, R10, 0x1, -R6 ;  /* 0x000000010a0a9824 */ /* 0x000fe200078e0a06 */
[----:B------:R-:W-:Y:S01]  /*2680*/  ISETP.GE.AND P1, PT, R17, RZ, PT ;  /* 0x000000ff1100720c */ /* 0x000fe20003f26270 */
[----:B------:R-:W-:Y:S01]  /*2690*/  IMAD.MOV R9, RZ, RZ, -R9 ;  /* 0x000000ffff097224 */ /* 0x000fe200078e0a09 */
[----:B------:R-:W-:Y:S01]  /*26a0*/  IABS R17, R11 ;  /* 0x0000000b00117213 */ /* 0x000fe20000000000 */
[----:B------:R-:W-:Y:S01]  /*26b0*/  @!P5 IMAD.MOV R10, RZ, RZ, -R10 ;  /* 0x000000ffff0ad224 */ /* 0x000fe200078e0a0a */
[C---:B------:R-:W-:Y:S01]  /*26c0*/  ISETP.GT.U32.AND P5, PT, R6.reuse, R19, PT ;  /* 0x000000130600720c */ /* 0x040fe20003fa4070 */
[----:B------:R-:W-:Y:S01]  /*26d0*/  IMAD R9, R6, R9, R13 ;  /* 0x0000000906097224 */ /* 0x000fe200078e020d */
[----:B------:R-:W-:Y:S01]  /*26e0*/  LOP3.LUT R13, R16, 0x56, RZ, 0xfc, !PT ;  /* 0x00000056100d7812 */ /* 0x000fe200078efcff */
[----:B------:R-:W-:-:S03]  /*26f0*/  IMAD.HI.U32 R11, R8, R17, RZ ;  /* 0x00000011080b7227 */ /* 0x000fc600078e00ff */
[----:B------:R-:W-:Y:S01]  /*2700*/  IABS R89, R13 ;  /* 0x0000000d00597213 */ /* 0x000fe20000000000 */
[--C-:B------:R-:W-:Y:S01]  /*2710*/  @!P6 IMAD.IADD R5, R5, 0x1, -R6.reuse ;  /* 0x000000010505e824 */ /* 0x100fe200078e0a06 */
[C---:B------:R-:W-:Y:S01]  /*2720*/  ISETP.GT.U32.AND P6, PT, R6.reuse, R9, PT ;  /* 0x000000090600720c */ /* 0x040fe20003fc4070 */
[----:B------:R-:W-:Y:S02]  /*2730*/  IMAD.MOV R11, RZ, RZ, -R11 ;  /* 0x000000ffff0b7224 */ /* 0x000fe400078e0a0b */
[----:B------:R-:W-:Y:S02]  /*2740*/  @!P3 IMAD.MOV R5, RZ, RZ, -R5 ;  /* 0x000000ffff05b224 */ /* 0x000fe400078e0a05 */
[C---:B------:R-:W-:Y:S02]  /*2750*/  IMAD R11, R6.reuse, R11, R17 ;  /* 0x0000000b060b7224 */ /* 0x040fe400078e0211 */
[----:B------:R-:W-:Y:S01]  /*2760*/  @!P2 IMAD.MOV R91, RZ, RZ, -R91 ;  /* 0x000000ffff5ba224 */ /* 0x000fe200078e0a5b */
[----:B------:R-:W-:Y:S01]  /*2770*/  ISETP.GE.AND P2, PT, R21, RZ, PT ;  /* 0x000000ff1500720c */ /* 0x000fe20003f46270 */
[----:B------:R-:W-:Y:S01]  /*2780*/  @!P5 IMAD.IADD R19, R19, 0x1, -R6 ;  /* 0x000000011313d824 */ /* 0x000fe200078e0a06 */
[----:B------:R-:W-:Y:S01]  /*2790*/  ISETP.GT.U32.AND P3, PT, R6, R11, PT ;  /* 0x0000000b0600720c */ /* 0x000fe20003f64070 */
[----:B------:R-:W-:Y:S01]  /*27a0*/  IMAD.HI.U32 R17, R8, R89, RZ ;  /* 0x0000005908117227 */ /* 0x000fe200078e00ff */
[----:B------:R-:W-:-:S02]  /*27b0*/  IABS R21, R21 ;  /* 0x0000001500157213 */ /* 0x000fc40000000000 */
[----:B------:R-:W-:Y:S01]  /*27c0*/  ISETP.GE.AND P5, PT, R13, RZ, PT ;  /* 0x000000ff0d00720c */ /* 0x000fe20003fa6270 */
[----:B------:R-:W-:Y:S02]  /*27d0*/  @!P6 IMAD.IADD R9, R9, 0x1, -R6 ;  /* 0x000000010909e824 */ /* 0x000fe400078e0a06 */
[----:B------:R-:W-:-:S03]  /*27e0*/  IMAD.HI.U32 R13, R8, R21, RZ ;  /* 0x00000015080d7227 */ /* 0x000fc600078e00ff */
[C---:B------:R-:W-:Y:S01]  /*27f0*/  ISETP.GT.U32.AND P6, PT, R6.reuse, R9, PT ;  /* 0x000000090600720c */ /* 0x040fe20003fc4070 */
[----:B------:R-:W-:Y:S02]  /*2800*/  IMAD.MOV R13, RZ, RZ, -R13 ;  /* 0x000000ffff0d7224 */ /* 0x000fe400078e0a0d */
[----:B------:R-:W-:Y:S02]  /*2810*/  @!P3 IMAD.IADD R11, R11, 0x1, -R6 ;  /* 0x000000010b0bb824 */ /* 0x000fe400078e0a06 */
[----:B------:R-:W-:Y:S02]  /*2820*/  IMAD.MOV R17, RZ, RZ, -R17 ;  /* 0x000000ffff117224 */ /* 0x000fe400078e0a11 */
[C---:B------:R-:W-:Y:S01]  /*2830*/  IMAD R13, R6.reuse, R13, R21 ;  /* 0x0000000d060d7224 */ /* 0x040fe200078e0215 */
[C---:B------:R-:W-:Y:S01]  /*2840*/  ISETP.GT.U32.AND P3, PT, R6.reuse, R11, PT ;  /* 0x0000000b0600720c */ /* 0x040fe20003f64070 */
[----:B------:R-:W-:Y:S02]  /*2850*/  IMAD R89, R6, R17, R89 ;  /* 0x0000001106597224 */ /* 0x000fe400078e0259 */
[----:B------:R-:W-:-:S04]  /*2860*/  IMAD.HI.U32 R17, R8, R41, RZ ;  /* 0x0000002908117227 */ /* 0x000fc800078e00ff */
[----:B------:R-:W-:Y:S01]  /*2870*/  @!P6 IMAD.IADD R9, R9, 0x1, -R6 ;  /* 0x000000010909e824 */ /* 0x000fe200078e0a06 */
[----:B------:R-:W-:Y:S01]  /*2880*/  ISETP.GT.U32.AND P6, PT, R6, R13, PT ;  /* 0x0000000d0600720c */ /* 0x000fe20003fc4070 */
[----:B------:R-:W-:-:S04]  /*2890*/  IMAD.HI.U32 R21, R8, R43, RZ ;  /* 0x0000002b08157227 */ /* 0x000fc800078e00ff */
[----:B------:R-:W-:Y:S02]  /*28a0*/  IMAD.MOV R17, RZ, RZ, -R17 ;  /* 0x000000ffff117224 */ /* 0x000fe400078e0a11 */
[----:B------:R-:W-:Y:S02]  /*28b0*/  IMAD.MOV R21, RZ, RZ, -R21 ;  /* 0x000000ffff157224 */ /* 0x000fe400078e0a15 */
        /* <DEDUP_REMOVED lines=10> */
[----:B------:R-:W-:-:S04]  /*2960*/  IMAD.HI.U32 R40, R8, R87, RZ ;  /* 0x0000005708287227 */ /* 0x000fc800078e00ff */
[----:B------:R-:W-:Y:S01]  /*2970*/  @!P4 IMAD.MOV R9, RZ, RZ, -R9 ;  /* 0x000000ffff09c224 */ /* 0x000fe200078e0a09 */
[C---:B------:R-:W-:Y:S01]  /*2980*/  ISETP.GT.U32.AND P4, PT, R6.reuse, R89, PT ;  /* 0x000000590600720c */ /* 0x040fe20003f84070 */
[----:B------:R-:W-:Y:S02]  /*2990*/  IMAD.MOV R40, RZ, RZ, -R40 ;  /* 0x000000ffff287224 */ /* 0x000fe400078e0a28 */
[--C-:B------:R-:W-:Y:S02]  /*29a0*/  @!P3 IMAD.IADD R17, R17, 0x1, -R6.reuse ;  /* 0x000000011111b824 */ /* 0x100fe400078e0a06 */
[----:B------:R-:W-:Y:S02]  /*29b0*/  @!P6 IMAD.IADD R21, R21, 0x1, -R6 ;  /* 0x000000011515e824 */ /* 0x000fe400078e0a06 */
[C---:B------:R-:W-:Y:S01]  /*29c0*/  IMAD R87, R6.reuse, R40, R87 ;  /* 0x0000002806577224 */ /* 0x040fe200078e0257 */
[----:B------:R-:W-:Y:S01]  /*29d0*/  ISETP.GT.U32.AND P6, PT, R6, R17, PT ;  /* 0x000000110600720c */ /* 0x000fe20003fc4070 */
[----:B------:R-:W-:-:S04]  /*29e0*/  IMAD.HI.U32 R40, R8, R41, RZ ;  /* 0x0000002908287227 */ /* 0x000fc800078e00ff */
[----:B------:R-:W-:Y:S02]  /*29f0*/  IMAD.MOV R40, RZ, RZ, -R40 ;  /* 0x000000ffff287224 */ /* 0x000fe400078e0a28 */
[----:B------:R-:W-:Y:S01]  /*2a00*/  @!P4 IMAD.IADD R89, R89, 0x1, -R6 ;  /* 0x000000015959c824 */ /* 0x000fe200078e0a06 */
[C---:B------:R-:W-:Y:S01]  /*2a10*/  ISETP.GT.U32.AND P4, PT, R6.reuse, R13, PT ;  /* 0x0000000d0600720c */ /* 0x040fe20003f84070 */
[----:B------:R-:W-:Y:S02]  /*2a20*/  IMAD R41, R6, R40, R41 ;  /* 0x0000002806297224 */ /* 0x000fe400078e0229 */
[----:B------:R-:W-:Y:S01]  /*2a30*/  IMAD.HI.U32 R40, R8, R85, RZ ;  /* 0x0000005508287227 */ /* 0x000fe200078e00ff */
[----:B------:R-:W-:-:S03]  /*2a40*/  ISETP.GT.U32.AND P3, PT, R6, R89, PT ;  /* 0x000000590600720c */ /* 0x000fc60003f64070 */
[----:B------:R-:W-:Y:S01]  /*2a50*/  @!P6 IMAD.IADD R17, R17, 0x1, -R6 ;  /* 0x000000011111e824 */ /* 0x000fe200078e0a06 */
[C---:B------:R-:W-:Y:S01]  /*2a60*/  ISETP.GT.U32.AND P6, PT, R6.reuse, R41, PT ;  /* 0x000000290600720c */ /* 0x040fe20003fc4070 */
[----:B------:R-:W-:Y:S02]  /*2a70*/  IMAD.MOV R40, RZ, RZ, -R40 ;  /* 0x000000ffff287224 */ /* 0x000fe400078e0a28 */
[----:B------:R-:W-:Y:S01]  /*2a80*/  @!P0 IMAD.MOV R11, RZ, RZ, -R11 ;  /* 0x000000ffff0b8224 */ /* 0x000fe200078e0a0b */
[C---:B------:R-:W-:Y:S01]  /*2a90*/  ISETP.GT.U32.AND P0, PT, R6.reuse, R21, PT ;  /* 0x000000150600720c */ /* 0x040fe20003f04070 */
[----:B------:R-:W-:Y:S02]  /*2aa0*/  IMAD R85, R6, R40, R85 ;  /* 0x0000002806557224 */ /* 0x000fe400078e0255 */
[----:B------:R-:W-:-:S04]  /*2ab0*/  IMAD.HI.U32 R40, R8, R83, RZ ;  /* 0x0000005308287227 */ /* 0x000fc800078e00ff */
[--C-:B------:R-:W-:Y:S01]  /*2ac0*/  @!P3 IMAD.IADD R89, R89, 0x1, -R6.reuse ;  /* 0x000000015959b824 */ /* 0x100fe200078e0a06 */
[----:B------:R-:W-:Y:S01]  /*2ad0*/  ISETP.GE.AND P3, PT, R42, RZ, PT ;  /* 0x000000ff2a00720c */ /* 0x000fe20003f66270 */
[----:B------:R-:W-:Y:S01]  /*2ae0*/  @!P6 IMAD.IADD R41, R41, 0x1, -R6 ;  /* 0x000000012929e824 */ /* 0x000fe200078e0a06 */
[C---:B------:R-:W-:Y:S01]  /*2af0*/  ISETP.GT.U32.AND P6, PT, R6.reuse, R85, PT ;  /* 0x000000550600720c */ /* 0x040fe20003fc4070 */
[----:B------:R-:W-:Y:S02]  /*2b00*/  @!P5 IMAD.MOV R89, RZ, RZ, -R89 ;  /* 0x000000ffff59d224 */ /* 0x000fe400078e0a59 */
[----:B------:R-:W-:Y:S01]  /*2b10*/  IMAD.MOV R40, RZ, RZ, -R40 ;  /* 0x000000ffff287224 */ /* 0x000fe200078e0a28 */
[C---:B------:R-:W-:Y:S01]  /*2b20*/  ISETP.GT.U32.AND P5, PT, R6.reuse, R41, PT ;  /* 0x000000290600720c */ /* 0x040fe20003fa4070 */
[----:B------:R-:W-:Y:S01]  /*2b30*/  @!P4 IMAD.IADD R13, R13, 0x1, -R6 ;  /* 0x000000010d0dc824 */ /* 0x000fe200078e0a06 */
[C---:B------:R-:W-:Y:S01]  /*2b40*/  ISETP.GT.U32.AND P4, PT, R6.reuse, R87, PT ;  /* 0x000000570600720c */ /* 0x040fe20003f84070 */
[----:B------:R-:W-:-:S02]  /*2b50*/  IMAD R83, R6, R40, R83 ;  /* 0x0000002806537224 */ /* 0x000fc400078e0253 */
[----:B------:R-:W-:Y:S01]  /*2b60*/  @!P0 IMAD.IADD R21, R21, 0x1, -R6 ;  /* 0x0000000115158824 */ /* 0x000fe200078e0a06 */
[----:B------:R-:W-:Y:S01]  /*2b70*/  ISETP.GE.AND P0, PT, R44, RZ, PT ;  /* 0x000000ff2c00720c */ /* 0x000fe20003f06270 */
[----:B------:R-:W-:Y:S01]  /*2b80*/  IMAD.HI.U32 R42, R8, R43, RZ ;  /* 0x0000002b082a7227 */ /* 0x000fe200078e00ff */
[----:B------:R-:W-:-:S03]  /*2b90*/  LOP3.LUT R44, R16, 0x66, RZ, 0xfc, !PT ;  /* 0x00000066102c7812 */ /* 0x000fc600078efcff */
[----:B------:R-:W-:Y:S02]  /*2ba0*/  IMAD.MOV R42, RZ, RZ, -R42 ;  /* 0x000000ffff2a7224 */ /* 0x000fe400078e0a2a */
[--C-:B------:R-:W-:Y:S01]  /*2bb0*/  @!P5 IMAD.IADD R41, R41, 0x1, -R6.reuse ;  /* 0x000000012929d824 */ /* 0x100fe200078e0a06 */
[C---:B------:R-:W-:Y:S01]  /*2bc0*/  ISETP.GT.U32.AND P5, PT, R6.reuse, R83, PT ;  /* 0x000000530600720c */ /* 0x040fe20003fa4070 */
[----:B------:R-:W-:Y:S01]  /*2bd0*/  @!P4 IMAD.IADD R87, R87, 0x1, -R6 ;  /* 0x000000015757c824 */ /* 0x000fe200078e0a06 */
[----:B------:R-:W-:Y:S01]  /*2be0*/  ISETP.GE.AND P4, PT, R45, RZ, PT ;  /* 0x000000ff2d00720c */ /* 0x000fe20003f86270 */
[C---:B------:R-:W-:Y:S01]  /*2bf0*/  IMAD R43, R6.reuse, R42, R43 ;  /* 0x0000002a062b7224 */ /* 0x040fe200078e022b */
[----:B------:R-:W-:Y:S01]  /*2c00*/  IABS R45, R44 ;  /* 0x0000002c002d7213 */ /* 0x000fe20000000000 */
[----:B------:R-:W-:Y:S01]  /*2c10*/  @!P2 IMAD.MOV R13, RZ, RZ, -R13 ;  /* 0x000000ffff0da224 */ /* 0x000fe200078e0a0d */
[----:B------:R-:W-:Y:S01]  /*2c20*/  ISETP.GT.U32.AND P2, PT, R6, R87, PT ;  /* 0x000000570600720c */ /* 0x000fe20003f44070 */
[----:B------:R-:W-:Y:S01]  /*2c30*/  @!P1 IMAD.MOV R17, RZ, RZ, -R17 ;  /* 0x000000ffff119224 */ /* 0x000fe200078e0a11 */
[----:B------:R-:W-:Y:S01]  /*2c40*/  ISETP.GE.AND P1, PT, R46, RZ, PT ;  /* 0x000000ff2e00720c */ /* 0x000fe20003f26270 */
[----:B------:R-:W-:Y:S01]  /*2c50*/  IMAD.HI.U32 R40, R8, R45, RZ ;  /* 0x0000002d08287227 */ /* 0x000fe200078e00ff */
[----:B------:R-:W-:-:S03]  /*2c60*/  LOP3.LUT R46, R16, 0x6a, RZ, 0xfc, !PT ;  /* 0x0000006a102e7812 */ /* 0x000fc600078efcff */
[----:B------:R-:W-:Y:S02]  /*2c70*/  @!P5 IMAD.IADD R83, R83, 0x1, -R6 ;  /* 0x000000015353d824 */ /* 0x000fe400078e0a06 */
[----:B------:R-:W-:Y:S02]  /*2c80*/  IMAD.MOV R42, RZ, RZ, -R40 ;  /* 0x000000ffff2a7224 */ /* 0x000fe400078e0a28 */
[----:B------:R-:W-:Y:S01]  /*2c90*/  IMAD.HI.U32 R40, R8, R81, RZ ;  /* 0x0000005108287227 */ /* 0x000fe200078e00ff */
[----:B------:R-:W-:-:S03]  /*2ca0*/  ISETP.GT.U32.AND P5, PT, R6, R83, PT ;  /* 0x000000530600720c */ /* 0x000fc60003fa4070 */
[----:B------:R-:W-:Y:S02]  /*2cb0*/  IMAD.MOV R40, RZ, RZ, -R40 ;  /* 0x000000ffff287224 */ /* 0x000fe400078e0a28 */
[----:B------:R-:W-:Y:S01]  /*2cc0*/  @!P3 IMAD.MOV R21, RZ, RZ, -R21 ;  /* 0x000000ffff15b224 */ /* 0x000fe200078e0a15 */
[C---:B------:R-:W-:Y:S01]  /*2cd0*/  ISETP.GT.U32.AND P3, PT, R6.reuse, R43, PT ;  /* 0x0000002b0600720c */ /* 0x040fe20003f64070 */
[C---:B------:R-:W-:Y:S02]  /*2ce0*/  IMAD R81, R6.reuse, R40, R81 ;  /* 0x0000002806517224 */ /* 0x040fe400078e0251 */
[--C-:B------:R-:W-:Y:S01]  /*2cf0*/  @!P2 IMAD.IADD R87, R87, 0x1, -R6.reuse ;  /* 0x000000015757a824 */ /* 0x100fe200078e0a06 */
[----:B------:R-:W-:Y:S01]  /*2d00*/  ISETP.GE.AND P2, PT, R47, RZ, PT ;  /* 0x000000ff2f00720c */ /* 0x000fe20003f46270 */
[--C-:B------:R-:W-:Y:S01]  /*2d10*/  @!P6 IMAD.IADD R85, R85, 0x1, -R6.reuse ;  /* 0x000000015555e824 */ /* 0x100fe200078e0a06 */
[----:B------:R-:W-:Y:S01]  /*2d20*/  IABS R47, R46 ;  /* 0x0000002e002f7213 */ /* 0x000fe20000000000 */
[----:B------:R-:W-:Y:S01]  /*2d30*/  @!P5 IMAD.IADD R83, R83, 0x1, -R6 ;  /* 0x000000015353d824 */ /* 0x000fe200078e0a06 */
[----:B------:R-:W-:Y:S01]  /*2d40*/  ISETP.GT.U32.AND P5, PT, R6, R81, PT ;  /* 0x000000510600720c */ /* 0x000fe20003fa4070 */
[----:B------:R-:W-:Y:S01]  /*2d50*/  @!P0 IMAD.MOV R87, RZ, RZ, -R87 ;  /* 0x000000ffff578224 */ /* 0x000fe200078e0a57 */
[----:B------:R-:W-:Y:S01]  /*2d60*/  ISETP.GE.AND P6, PT, R48, RZ, PT ;  /* 0x000000ff3000720c */ /* 0x000fe20003fc6270 */
[----:B------:R-:W-:Y:S01]  /*2d70*/  IMAD.HI.U32 R40, R8, R47, RZ ;  /* 0x0000002f08287227 */ /* 0x000fe200078e00ff */
[----:B------:R-:W-:-:S03]  /*2d80*/  LOP3.LUT R48, R16, 0x6c, RZ, 0xfc, !PT ;  /* 0x0000006c10307812 */ /* 0x000fc600078efcff */
[----:B------:R-:W-:Y:S01]  /*2d90*/  @!P3 IMAD.IADD R43, R43, 0x1, -R6 ;  /* 0x000000012b2bb824 */ /* 0x000fe200078e0a06 */
[C---:B------:R-:W-:Y:S01]  /*2da0*/  ISETP.GT.U32.AND P3, PT, R6.reuse, R85, PT ;  /* 0x000000550600720c */ /* 0x040fe20003f64070 */
[----:B------:R-:W-:Y:S01]  /*2db0*/  IMAD.MOV R40, RZ, RZ, -R40 ;  /* 0x000000ffff287224 */ /* 0x000fe200078e0a28 */
[----:B------:R-:W-:Y:S01]  /*2dc0*/  IABS R79, R48 ;  /* 0x00000030004f7213 */ /* 0x000fe20000000000 */
[----:B------:R-:W-:Y:S01]  /*2dd0*/  @!P4 IMAD.MOV R41, RZ, RZ, -R41 ;  /* 0x000000ffff29c224 */ /* 0x000fe200078e0a29 */
[C---:B------:R-:W-:Y:S01]  /*2de0*/  ISETP.GT.U32.AND P0, PT, R6.reuse, R43, PT ;  /* 0x0000002b0600720c */ /* 0x040fe20003f04070 */
[----:B------:R-:W-:Y:S02]  /*2df0*/  @!P5 IMAD.IADD R81, R81, 0x1, -R6 ;  /* 0x000000015151d824 */ /* 0x000fe400078e0a06 */
[----:B------:R-:W-:Y:S02]  /*2e00*/  IMAD R47, R6, R40, R47 ;  /* 0x00000028062f7224 */ /* 0x000fe400078e022f */
[----:B------:R-:W-:Y:S01]  /*2e10*/  IMAD.HI.U32 R40, R8, R49, RZ ;  /* 0x0000003108287227 */ /* 0x000fe200078e00ff */
[----:B------:R-:W-:-:S03]  /*2e20*/  ISETP.GT.U32.AND P4, PT, R6, R81, PT ;  /* 0x000000510600720c */ /* 0x000fc60003f84070 */
[----:B------:R-:W-:Y:S02]  /*2e30*/  IMAD.MOV R40, RZ, RZ, -R40 ;  /* 0x000000ffff287224 */ /* 0x000fe400078e0a28 */
[C---:B------:R-:W-:Y:S02]  /*2e40*/  IMAD R45, R6.reuse, R42, R45 ;  /* 0x0000002a062d7224 */ /* 0x040fe400078e022d */
[C---:B------:R-:W-:Y:S02]  /*2e50*/  IMAD R49, R6.reuse, R40, R49 ;  /* 0x0000002806317224 */ /* 0x040fe400078e0231 */
[--C-:B------:R-:W-:Y:S01]  /*2e60*/  @!P3 IMAD.IADD R85, R85, 0x1, -R6.reuse ;  /* 0x000000015555b824 */ /* 0x100fe200078e0a06 */
[----:B------:R-:W-:Y:S01]  /*2e70*/  ISETP.GT.U32.AND P3, PT, R6, R45, PT ;  /* 0x0000002d0600720c */ /* 0x000fe20003f64070 */
[--C-:B------:R-:W-:Y:S01]  /*2e80*/  @!P0 IMAD.IADD R43, R43, 0x1, -R6.reuse ;  /* 0x000000012b2b8824 */ /* 0x100fe200078e0a06 */
[----:B------:R-:W-:Y:S01]  /*2e90*/  ISETP.GE.AND P0, PT, R44, RZ, PT ;  /* 0x000000ff2c00720c */ /* 0x000fe20003f06270 */
[----:B------:R-:W-:Y:S01]  /*2ea0*/  @!P4 IMAD.IADD R81, R81, 0x1, -R6 ;  /* 0x000000015151c824 */ /* 0x000fe200078e0a06 */
[----:B------:R-:W-:Y:S01]  /*2eb0*/  ISETP.GT.U32.AND P4, PT, R6, R49, PT ;  /* 0x000000310600720c */ /* 0x000fe20003f84070 */
[----:B------:R-:W-:Y:S01]  /*2ec0*/  @!P1 IMAD.MOV R85, RZ, RZ, -R85 ;  /* 0x000000ffff559224 */ /* 0x000fe200078e0a55 */
[----:B------:R-:W-:Y:S01]  /*2ed0*/  LOP3.LUT R44, R16, 0x70, RZ, 0xfc, !PT ;  /* 0x00000070102c7812 */ /* 0x000fe200078efcff */
[----:B------:R-:W-:Y:S01]  /*2ee0*/  IMAD.HI.U32 R42, R8, R79, RZ ;  /* 0x0000004f082a7227 */ /* 0x000fe200078e00ff */
[----:B------:R-:W-:-:S02]  /*2ef0*/  ISETP.GT.U32.AND P1, PT, R6, R47, PT ;  /* 0x0000002f0600720c */ /* 0x000fc40003f24070 */
[----:B------:R-:W-:Y:S01]  /*2f00*/  IABS R77, R44 ;  /* 0x0000002c004d7213 */ /* 0x000fe20000000000 */
[----:B------:R-:W-:Y:S02]  /*2f10*/  IMAD.MOV R42, RZ, RZ, -R42 ;  /* 0x000000ffff2a7224 */ /* 0x000fe400078e0a2a */
[--C-:B------:R-:W-:Y:S01]  /*2f20*/  @!P3 IMAD.IADD R45, R45, 0x1, -R6.reuse ;  /* 0x000000012d2db824 */ /* 0x100fe200078e0a06 */
[----:B------:R-:W-:Y:S01]  /*2f30*/  ISETP.GE.AND P3, PT, R51, RZ, PT ;  /* 0x000000ff3300720c */ /* 0x000fe20003f66270 */
[----:B------:R-:W-:Y:S01]  /*2f40*/  IMAD.HI.U32 R40, R8, R77, RZ ;  /* 0x0000004d08287227 */ /* 0x000fe200078e00ff */
[----:B------:R-:W-:Y:S02]  /*2f50*/  IABS R51, R52 ;  /* 0x0000003400337213 */ /* 0x000fe40000000000 */
[----:B------:R-:W-:Y:S01]  /*2f60*/  ISETP.GT.U32.AND P5, PT, R6, R45, PT ;  /* 0x0000002d0600720c */ /* 0x000fe20003fa4070 */
[----:B------:R-:W-:Y:S02]  /*2f70*/  @!P4 IMAD.IADD R49, R49, 0x1, -R6 ;  /* 0x000000013131c824 */ /* 0x000fe400078e0a06 */
[----:B------:R-:W-:-:S02]  /*2f80*/  IMAD.MOV R40, RZ, RZ, -R40 ;  /* 0x000000ffff287224 */ /* 0x000fc400078e0a28 */
[C---:B------:R-:W-:Y:S01]  /*2f90*/  IMAD R79, R6.reuse, R42, R79 ;  /* 0x0000002a064f7224 */ /* 0x040fe200078e024f */
[----:B------:R-:W-:Y:S01]  /*2fa0*/  ISETP.GT.U32.AND P4, PT, R6, R49, PT ;  /* 0x000000310600720c */ /* 0x000fe20003f84070 */
[----:B------:R-:W-:Y:S01]  /*2fb0*/  @!P1 IMAD.IADD R47, R47, 0x1, -R6 ;  /* 0x000000012f2f9824 */ /* 0x000fe200078e0a06 */
[----:B------:R-:W-:Y:S01]  /*2fc0*/  LOP3.LUT R42, R16, 0x76, RZ, 0xfc, !PT ;  /* 0x00000076102a7812 */ /* 0x000fe200078efcff */
[C---:B------:R-:W-:Y:S02]  /*2fd0*/  IMAD R77, R6.reuse, R40, R77 ;  /* 0x00000028064d7224 */ /* 0x040fe400078e024d */
[----:B------:R-:W-:Y:S01]  /*2fe0*/  @!P6 IMAD.MOV R83, RZ, RZ, -R83 ;  /* 0x000000ffff53e224 */ /* 0x000fe200078e0a53 */
[----:B------:R-:W-:Y:S01]  /*2ff0*/  ISETP.GT.U32.AND P6, PT, R6, R79, PT ;  /* 0x0000004f0600720c */ /* 0x000fe20003fc4070 */
[----:B------:R-:W-:Y:S01]  /*3000*/  IMAD.HI.U32 R40, R8, R51, RZ ;  /* 0x0000003308287227 */ /* 0x000fe200078e00ff */
[----:B------:R-:W-:Y:S02]  /*3010*/  ISETP.GT.U32.AND P1, PT, R6, R47, PT ;  /* 0x0000002f0600720c */ /* 0x000fe40003f24070 */
[----:B------:R-:W-:Y:S01]  /*3020*/  IABS R55, R42 ;  /* 0x0000002a00377213 */ /* 0x000fe20000000000 */
[----:B------:R-:W-:Y:S01]  /*3030*/  @!P2 IMAD.MOV R43, RZ, RZ, -R43 ;  /* 0x000000ffff2ba224 */ /* 0x000fe200078e0a2b */
[----:B------:R-:W-:Y:S01]  /*3040*/  ISETP.GE.AND P2, PT, R46, RZ, PT ;  /* 0x000000ff2e00720c */ /* 0x000fe20003f46270 */
[----:B------:R-:W-:Y:S01]  /*3050*/  IMAD.MOV R53, RZ, RZ, -R40 ;  /* 0x000000ffff357224 */ /* 0x000fe200078e0a28 */
[----:B------:R-:W-:Y:S01]  /*3060*/  LOP3.LUT R46, R16, 0x74, RZ, 0xfc, !PT ;  /* 0x00000074102e7812 */ /* 0x000fe200078efcff */
[----:B------:R-:W-:-:S02]  /*3070*/  @!P4 IMAD.IADD R49, R49, 0x1, -R6 ;  /* 0x000000013131c824 */ /* 0x000fc400078e0a06 */
[----:B------:R-:W-:Y:S01]  /*3080*/  IMAD R51, R6, R53, R51 ;  /* 0x0000003506337224 */ /* 0x000fe200078e0233 */
[----:B------:R-:W-:Y:S01]  /*3090*/  IABS R75, R46 ;  /* 0x0000002e004b7213 */ /* 0x000fe20000000000 */
[--C-:B------:R-:W-:Y:S01]  /*30a0*/  @!P6 IMAD.IADD R79, R79, 0x1, -R6.reuse ;  /* 0x000000014f4fe824 */ /* 0x100fe200078e0a06 */
[----:B------:R-:W-:Y:S01]  /*30b0*/  LOP3.LUT R53, R0, 0x7f, RZ, 0xc0, !PT ;  /* 0x0000007f00357812 */ /* 0x000fe200078ec0ff */
[----:B------:R-:W-:Y:S01]  /*30c0*/  @!P1 IMAD.IADD R47, R47, 0x1, -R6 ;  /* 0x000000012f2f9824 */ /* 0x000fe200078e0a06 */
[----:B------:R-:W-:Y:S01]  /*30d0*/  ISETP.GT.U32.AND P4, PT, R6, R51, PT ;  /* 0x000000330600720c */ /* 0x000fe20003f84070 */
[----:B------:R-:W-:Y:S01]  /*30e0*/  IMAD.HI.U32 R40, R8, R75, RZ ;  /* 0x0000004b08287227 */ /* 0x000fe200078e00ff */
[C---:B------:R-:W-:Y:S02]  /*30f0*/  ISETP.GT.U32.AND P1, PT, R6.reuse, R77, PT ;  /* 0x0000004d0600720c */ /* 0x040fe40003f24070 */
[----:B------:R-:W-:Y:S01]  /*3100*/  ISETP.GT.U32.AND P6, PT, R6, R79, PT ;  /* 0x0000004f0600720c */ /* 0x000fe20003fc4070 */
[----:B------:R-:W-:-:S02]  /*3110*/  IMAD.MOV R40, RZ, RZ, -R40 ;  /* 0x000000ffff287224 */ /* 0x000fc400078e0a28 */
[----:B------:R-:W-:Y:S01]  /*3120*/  @!P5 IMAD.IADD R45, R45, 0x1, -R6 ;  /* 0x000000012d2dd824 */ /* 0x000fe200078e0a06 */
[----:B------:R-:W-:Y:S01]  /*3130*/  ISETP.GE.AND P5, PT, R48, RZ, PT ;  /* 0x000000ff3000720c */ /* 0x000fe20003fa6270 */
[----:B------:R-:W-:Y:S02]  /*3140*/  IMAD R75, R6, R40, R75 ;  /* 0x00000028064b7224 */ /* 0x000fe400078e024b */
[----:B------:R-:W-:-:S04]  /*3150*/  IMAD.HI.U32 R48, R8, R55, RZ ;  /* 0x0000003708307227 */ /* 0x000fc800078e00ff */
[----:B------:R-:W-:Y:S01]  /*3160*/  @!P4 IMAD.IADD R51, R51, 0x1, -R6 ;  /* 0x000000013333c824 */ /* 0x000fe200078e0a06 */
[----:B------:R-:W-:Y:S01]  /*3170*/  ISETP.GT.U32.AND P4, PT, R6, R75, PT ;  /* 0x0000004b0600720c */ /* 0x000fe20003f84070 */
[----:B------:R-:W-:Y:S02]  /*3180*/  IMAD.MOV R48, RZ, RZ, -R48 ;  /* 0x000000ffff307224 */ /* 0x000fe400078e0a30 */
[--C-:B------:R-:W-:Y:S01]  /*3190*/  @!P1 IMAD.IADD R77, R77, 0x1, -R6.reuse ;  /* 0x000000014d4d9824 */ /* 0x100fe200078e0a06 */
[----:B------:R-:W-:Y:S01]  /*31a0*/  ISETP.NE.U32.AND P1, PT, R53, RZ, PT ;  /* 0x000000ff3500720c */ /* 0x000fe20003f25070 */
[----:B------:R-:W-:Y:S02]  /*31b0*/  IMAD R78, R22, 0x100, R53 ;  /* 0x00000100164e7824 */ /* 0x000fe400078e0235 */
[--C-:B------:R-:W-:Y:S01]  /*31c0*/  @!P6 IMAD.IADD R79, R79, 0x1, -R6.reuse ;  /* 0x000000014f4fe824 */ /* 0x100fe200078e0a06 */
[----:B------:R-:W-:Y:S01]  /*31d0*/  ISETP.GE.AND P6, PT, R50, RZ, PT ;  /* 0x000000ff3200720c */ /* 0x000fe20003fc6270 */
[----:B------:R-:W-:Y:S01]  /*31e0*/  IMAD R53, R6, R48, R55 ;  /* 0x0000003006357224 */ /* 0x000fe200078e0237 */
[----:B------:R-:W-:Y:S01]  /*31f0*/  LOP3.LUT R48, R16, 0x78, RZ, 0xfc, !PT ;  /* 0x0000007810307812 */ /* 0x000fe200078efcff */
[----:B------:R-:W-:Y:S01]  /*3200*/  VIADD R76, R78, 0x80 ;  /* 0x000000804e4c7836 */ /* 0x000fe20000000000 */
[----:B------:R-:W-:Y:S01]  /*3210*/  LOP3.LUT R50, R16, 0x7a, RZ, 0xfc, !PT ;  /* 0x0000007a10327812 */ /* 0x000fe200078efcff */
[----:B------:R-:W-:Y:S01]  /*3220*/  @!P4 IMAD.IADD R75, R75, 0x1, -R6 ;  /* 0x000000014b4bc824 */ /* 0x000fe200078e0a06 */
[----:B------:R-:W-:Y:S01]  /*3230*/  IABS R73, R48 ;  /* 0x0000003000497213 */ /* 0x000fe20000000000 */
[----:B------:R-:W-:Y:S01]  /*3240*/  @!P0 IMAD.MOV R45, RZ, RZ, -R45 ;  /* 0x000000ffff2d8224 */ /* 0x000fe200078e0a2d */
[----:B------:R-:W-:Y:S01]  /*3250*/  IABS R56, R50 ;  /* 0x0000003200387213 */ /* 0x000fe20000000000 */
[----:B------:R-:W-:Y:S01]  /*3260*/  @!P3 IMAD.MOV R81, RZ, RZ, -R81 ;  /* 0x000000ffff51b224 */ /* 0x000fe200078e0a51 */
[----:B------:R-:W-:Y:S01]  /*3270*/  ISETP.GT.U32.AND P4, PT, R6, R53, PT ;  /* 0x000000350600720c */ /* 0x000fe20003f84070 */
[----:B------:R-:W-:Y:S01]  /*3280*/  IMAD.HI.U32 R40, R8, R73, RZ ;  /* 0x0000004908287227 */ /* 0x000fe200078e00ff */
[----:B------:R-:W-:Y:S01]  /*3290*/  LOP3.LUT R16, R16, 0x7c, RZ, 0xfc, !PT ;  /* 0x0000007c10107812 */ /* 0x000fe200078efcff */
[----:B------:R-:W-:Y:S01]  /*32a0*/  STL [R1+0x300], R78 ;  /* 0x0003004e01007387 */ /* 0x000fe20000100800 */
[----:B------:R-:W-:Y:S01]  /*32b0*/  IABS R74, R76 ;  /* 0x0000004c004a7213 */ /* 0x000fe20000000000 */
[----:B------:R-:W-:Y:S01]  /*32c0*/  IMAD.HI.U32 R55, R8, R56, RZ ;  /* 0x0000003808377227 */ /* 0x000fe200078e00ff */
[----:B------:R-:W-:Y:S01]  /*32d0*/  IABS R22, R78 ;  /* 0x0000004e00167213 */ /* 0x000fe20000000000 */
[----:B------:R-:W-:Y:S01]  /*32e0*/  STL [R1+0x304], R76 ;  /* 0x0003044c01007387 */ /* 0x000fe20000100800 */
[----:B------:R-:W-:Y:S01]  /*32f0*/  IABS R72, R16 ;  /* 0x0000001000487213 */ /* 0x000fe20000000000 */
[----:B------:R-:W-:Y:S01]  /*3300*/  IMAD.MOV R40, RZ, RZ, -R40 ;  /* 0x000000ffff287224 */ /* 0x000fe200078e0a28 */
[C---:B------:R-:W-:Y:S01]  /*3310*/  ISETP.GT.U32.AND P0, PT, R6.reuse, R77, PT ;  /* 0x0000004d0600720c */ /* 0x040fe20003f04070 */
[----:B------:R-:W-:Y:S01]  /*3320*/  IMAD.MOV R58, RZ, RZ, -R55 ;  /* 0x000000ffff3a7224 */ /* 0x000fe200078e0a37 */
[C---:B------:R-:W-:Y:S01]  /*3330*/  ISETP.GT.U32.AND P3, PT, R6.reuse, R51, PT ;  /* 0x000000330600720c */ /* 0x040fe20003f64070 */
[----:B------:R-:W-:-:S02]  /*3340*/  IMAD R55, R6, R40, R73 ;  /* 0x0000002806377224 */ /* 0x000fc400078e0249 */
[C---:B------:R-:W-:Y:S02]  /*3350*/  IMAD R73, R6.reuse, R58, R56 ;  /* 0x0000003a06497224 */ /* 0x040fe400078e0238 */
[----:B------:R-:W-:Y:S01]  /*3360*/  IMAD.MOV.U32 R58, RZ, RZ, R74 ;  /* 0x000000ffff3a7224 */ /* 0x000fe200078e004a */
[----:B------:R-:W0:Y:S01]  /*3370*/  LDS R56, [UR10] ;  /* 0x0000000aff387984 */ /* 0x000e220008000800 */
[----:B------:R-:W-:Y:S01]  /*3380*/  @!P4 IMAD.IADD R53, R53, 0x1, -R6 ;  /* 0x000000013535c824 */ /* 0x000fe200078e0a06 */
[C---:B------:R-:W-:Y:S01]  /*3390*/  ISETP.GT.U32.AND P4, PT, R6.reuse, R75, PT ;  /* 0x0000004b0600720c */ /* 0x040fe20003f84070 */
[----:B------:R-:W-:Y:S01]  /*33a0*/  @!P5 IMAD.MOV R79, RZ, RZ, -R79 ;  /* 0x000000ffff4fd224 */ /* 0x000fe200078e0a4f */
[----:B------:R-:W-:Y:S01]  /*33b0*/  ISETP.GT.U32.AND P5, PT, R6, R55, PT ;  /* 0x000000370600720c */ /* 0x000fe20003fa4070 */
[----:B------:R-:W-:Y:S01]  /*33c0*/  IMAD.HI.U32 R40, R4, R22, RZ ;  /* 0x0000001604287227 */ /* 0x000fe200078e00ff */
[----:B------:R-:W-:-:S03]  /*33d0*/  LOP3.LUT R74, R0, 0x3f, RZ, 0xc0, !PT ;  /* 0x0000003f004a7812 */ /* 0x000fc600078ec0ff */
[----:B------:R-:W-:-:S04]  /*33e0*/  IMAD.HI.U32 R8, R8, R72, RZ ;  /* 0x0000004808087227 */ /* 0x000fc800078e00ff */
[----:B------:R-:W-:-:S04]  /*33f0*/  IMAD.HI.U32 R4, R4, R58, RZ ;  /* 0x0000003a04047227 */ /* 0x000fc800078e00ff */
[----:B------:R-:W-:Y:S01]  /*3400*/  @!P6 IMAD.MOV R49, RZ, RZ, -R49 ;  /* 0x000000ffff31e224 */ /* 0x000fe200078e0a31 */
[C---:B------:R-:W-:Y:S01]  /*3410*/  ISETP.GT.U32.AND P6, PT, R6.reuse, R73, PT ;  /* 0x000000490600720c */ /* 0x040fe20003fc4070 */
[----:B------:R-:W-:Y:S02]  /*3420*/  IMAD.MOV R8, RZ, RZ, -R8 ;  /* 0x000000ffff087224 */ /* 0x000fe400078e0a08 */
[----:B------:R-:W-:Y:S02]  /*3430*/  IMAD.MOV R40, RZ, RZ, -R40 ;  /* 0x000000ffff287224 */ /* 0x000fe400078e0a28 */
[----:B------:R-:W-:Y:S02]  /*3440*/  IMAD.MOV R4, RZ, RZ, -R4 ;  /* 0x000000ffff047224 */ /* 0x000fe400078e0a04 */
[----:B------:R-:W-:Y:S01]  /*3450*/  IMAD R8, R6, R8, R72 ;  /* 0x0000000806087224 */ /* 0x000fe200078e0248 */
[----:B------:R-:W-:Y:S01]  /*3460*/  LOP3.LUT R72, RZ, R3, RZ, 0x33, !PT ;  /* 0x00000003ff487212 */ /* 0x000fe200078e33ff */
[----:B------:R-:W-:-:S02]  /*3470*/  IMAD R22, R7, R40, R22 ;  /* 0x0000002807167224 */ /* 0x000fc400078e0216 */
[----:B------:R-:W-:Y:S02]  /*3480*/  IMAD R4, R7, R4, R58 ;  /* 0x0000000407047224 */ /* 0x000fe400078e023a */
[--C-:B------:R-:W-:Y:S01]  /*3490*/  @!P0 IMAD.IADD R77, R77, 0x1, -R6.reuse ;  /* 0x000000014d4d8824 */ /* 0x100fe200078e0a06 */
[----:B------:R-:W-:Y:S01]  /*34a0*/  BAR.SYNC.DEFER_BLOCKING 0x0 ;  /* 0x0000000000007b1d */ /* 0x000fe20000010000 */
[--C-:B------:R-:W-:Y:S01]  /*34b0*/  @!P3 IMAD.IADD R51, R51, 0x1, -R6.reuse ;  /* 0x000000013333b824 */ /* 0x100fe200078e0a06 */
[----:B------:R-:W-:Y:S01]  /*34c0*/  ISETP.GE.AND P0, PT, R44, RZ, PT ;  /* 0x000000ff2c00720c */ /* 0x000fe20003f06270 */
[--C-:B------:R-:W-:Y:S01]  /*34d0*/  @!P4 IMAD.IADD R75, R75, 0x1, -R6.reuse ;  /* 0x000000014b4bc824 */ /* 0x100fe200078e0a06 */
[----:B------:R-:W-:Y:S01]  /*34e0*/  ISETP.GT.U32.AND P3, PT, R6, R8, PT ;  /* 0x000000080600720c */ /* 0x000fe20003f64070 */
[--C-:B------:R-:W-:Y:S01]  /*34f0*/  @!P5 IMAD.IADD R55, R55, 0x1, -R6.reuse ;  /* 0x000000013737d824 */ /* 0x100fe200078e0a06 */
[----:B------:R-:W-:Y:S01]  /*3500*/  ISETP.GT.U32.AND P4, PT, R7, R22, PT ;  /* 0x000000160700720c */ /* 0x000fe20003f84070 */
[----:B------:R-:W-:Y:S01]  /*3510*/  @!P6 IMAD.IADD R73, R73, 0x1, -R6 ;  /* 0x000000014949e824 */ /* 0x000fe200078e0a06 */
[----:B------:R-:W-:Y:S01]  /*3520*/  ISETP.GT.U32.AND P5, PT, R7, R4, PT ;  /* 0x000000040700720c */ /* 0x000fe20003fa4070 */
[----:B------:R-:W-:Y:S01]  /*3530*/  @!P2 IMAD.MOV R47, RZ, RZ, -R47 ;  /* 0x000000ffff2fa224 */ /* 0x000fe200078e0a2f */
[----:B------:R-:W-:-:S02]  /*3540*/  ISETP.GE.AND P6, PT, R46, RZ, PT ;  /* 0x000000ff2e00720c */ /* 0x000fc40003fc6270 */
[C---:B------:R-:W-:Y:S02]  /*3550*/  ISETP.GT.U32.AND P2, PT, R6.reuse, R53, PT ;  /* 0x000000350600720c */ /* 0x040fe40003f44070 */
[----:B------:R-:W-:Y:S01]  /*3560*/  SHF.R.U32.HI R44, RZ, 0x5, R0 ;  /* 0x00000005ff2c7819 */ /* 0x000fe20000011600 */
[----:B------:R-:W-:Y:S01]  /*3570*/  @!P0 IMAD.MOV R77, RZ, RZ, -R77 ;  /* 0x000000ffff4d8224 */ /* 0x000fe200078e0a4d */
[----:B------:R-:W-:Y:S01]  /*3580*/  ISETP.GT.U32.AND P0, PT, R6, R55, PT ;  /* 0x000000370600720c */ /* 0x000fe20003f04070 */
[--C-:B------:R-:W-:Y:S01]  /*3590*/  @!P3 IMAD.IADD R8, R8, 0x1, -R6.reuse ;  /* 0x000000010808b824 */ /* 0x100fe200078e0a06 */
[----:B------:R-:W-:Y:S01]  /*35a0*/  ISETP.GT.U32.AND P3, PT, R6, R73, PT ;  /* 0x000000490600720c */ /* 0x000fe20003f64070 */
[--C-:B------:R-:W-:Y:S01]  /*35b0*/  @!P4 IMAD.IADD R22, R22, 0x1, -R7.reuse ;  /* 0x000000011616c824 */ /* 0x100fe200078e0a07 */
[----:B0-----:R-:W-:Y:S01]  /*35c0*/  R2UR UR9, R56 ;  /* 0x00000000380972ca */ /* 0x001fe200000e0000 */
[----:B------:R-:W-:Y:S01]  /*35d0*/  @!P5 IMAD.IADD R4, R4, 0x1, -R7 ;  /* 0x000000010404d824 */ /* 0x000fe200078e0a07 */
[----:B------:R-:W-:Y:S01]  /*35e0*/  ISETP.GT.U32.AND P4, PT, R6, R8, PT ;  /* 0x000000080600720c */ /* 0x000fe20003f84070 */
[----:B------:R-:W-:Y:S01]  /*35f0*/  @!P6 IMAD.MOV R75, RZ, RZ, -R75 ;  /* 0x000000ffff4be224 */ /* 0x000fe200078e0a4b */
[----:B------:R-:W-:Y:S01]  /*3600*/  ISETP.GT.U32.AND P5, PT, R7, R22, PT ;  /* 0x000000160700720c */ /* 0x000fe20003fa4070 */
[--C-:B------:R-:W-:Y:S01]  /*3610*/  @!P2 IMAD.IADD R53, R53, 0x1, -R6.reuse ;  /* 0x000000013535a824 */ /* 0x100fe200078e0a06 */
[----:B------:R-:W-:Y:S01]  /*3620*/  ISETP.GT.U32.AND P6, PT, R7, R4, PT ;  /* 0x000000040700720c */ /* 0x000fe20003fc4070 */
[----:B------:R-:W-:Y:S01]  /*3630*/  IMAD.SHL.U32 R40, R44, 0x200000, RZ ;  /* 0x002000002c287824 */ /* 0x000fe200078e00ff */
[----:B------:R-:W-:Y:S01]  /*3640*/  ISETP.GE.AND P2, PT, R52, RZ, PT ;  /* 0x000000ff3400720c */ /* 0x000fe20003f46270 */
[--C-:B------:R-:W-:Y:S01]  /*3650*/  @!P0 IMAD.IADD R55, R55, 0x1, -R6.reuse ;  /* 0x0000000137378824 */ /* 0x100fe200078e0a06 */
[----:B------:R-:W-:Y:S01]  /*3660*/  ISETP.GE.AND P0, PT, R42, RZ, PT ;  /* 0x000000ff2a00720c */ /* 0x000fe20003f06270 */
[----:B------:R-:W-:Y:S01]  /*3670*/  @!P3 IMAD.IADD R73, R73, 0x1, -R6 ;  /* 0x000000014949b824 */ /* 0x000fe200078e0a06 */
[----:B------:R-:W-:-:S02]  /*3680*/  ISETP.GE.AND P3, PT, R48, RZ, PT ;  /* 0x000000ff3000720c */ /* 0x000fc40003f66270 */
[----:B------:R-:W-:Y:S01]  /*3690*/  LOP3.LUT R40, R40, 0x600000, RZ, 0xc0, !PT ;  /* 0x0060000028287812 */ /* 0x000fe200078ec0ff */
[----:B------:R-:W-:Y:S01]  /*36a0*/  @!P4 IMAD.IADD R8, R8, 0x1, -R6 ;  /* 0x000000010808c824 */ /* 0x000fe200078e0a06 */
[----:B------:R-:W-:Y:S01]  /*36b0*/  ISETP.GE.AND P4, PT, R50, RZ, PT ;  /* 0x000000ff3200720c */ /* 0x000fe20003f86270 */
[--C-:B------:R-:W-:Y:S01]  /*36c0*/  @!P5 IMAD.IADD R22, R22, 0x1, -R7.reuse ;  /* 0x000000011616d824 */ /* 0x100fe200078e0a07 */
[----:B------:R-:W-:Y:S01]  /*36d0*/  ISETP.GE.AND P5, PT, R16, RZ, PT ;  /* 0x000000ff1000720c */ /* 0x000fe20003fa6270 */
[----:B------:R-:W-:Y:S01]  /*36e0*/  @!P6 IMAD.IADD R4, R4, 0x1, -R7 ;  /* 0x000000010404e824 */ /* 0x000fe200078e0a07 */
[----:B------:R-:W-:Y:S01]  /*36f0*/  ISETP.NE.AND P6, PT, R3, RZ, PT ;  /* 0x000000ff0300720c */ /* 0x000fe20003fc5270 */
[----:B------:R-:W0:Y:S01]  /*3700*/  LDC.64 R6, c[0x0][0x3a0] ;  /* 0x0000e800ff067b82 */ /* 0x000e220000000a00 */
[----:B------:R-:W-:Y:S01]  /*3710*/  IMAD.MOV.U32 R3, RZ, RZ, R8 ;  /* 0x000000ffff037224 */ /* 0x000fe200078e0008 */
[----:B------:R-:W-:Y:S01]  /*3720*/  R2UR UR11, R40 ;  /* 0x00000000280b72ca */ /* 0x000fe200000e0000 */
[----:B------:R-:W-:Y:S01]  /*3730*/  @!P0 IMAD.MOV R53, RZ, RZ, -R53 ;  /* 0x000000ffff358224 */ /* 0x000fe200078e0a35 */
[----:B------:R-:W-:Y:S01]  /*3740*/  ISETP.GE.AND P0, PT, R78, RZ, PT ;  /* 0x000000ff4e00720c */ /* 0x000fe20003f06270 */
[----:B------:R-:W-:Y:S01]  /*3750*/  @!P2 IMAD.MOV R51, RZ, RZ, -R51 ;  /* 0x000000ffff33a224 */ /* 0x000fe200078e0a33 */
[----:B------:R-:W-:Y:S01]  /*3760*/  SEL R8, R72, R91, !P6 ;  /* 0x0000005b48087207 */ /* 0x000fe20007000000 */
[----:B------:R-:W-:Y:S01]  /*3770*/  @!P3 IMAD.MOV R55, RZ, RZ, -R55 ;  /* 0x000000ffff37b224 */ /* 0x000fe200078e0a37 */
[----:B------:R-:W1:Y:S01]  /*3780*/  LDC.64 R90, c[0x0][0x3a8] ;  /* 0x0000ea00ff5a7b82 */ /* 0x000e620000000a00 */
[----:B------:R-:W-:Y:S01]  /*3790*/  @!P4 IMAD.MOV R73, RZ, RZ, -R73 ;  /* 0x000000ffff49c224 */ /* 0x000fe200078e0a49 */
[----:B------:R-:W-:Y:S01]  /*37a0*/  ISETP.GE.AND P4, PT, R76, RZ, PT ;  /* 0x000000ff4c00720c */ /* 0x000fe20003f86270 */
[----:B------:R-:W-:Y:S01]  /*37b0*/  @!P5 IMAD.MOV R3, RZ, RZ, -R3 ;  /* 0x000000ffff03d224 */ /* 0x000fe200078e0a03 */
[----:B------:R-:W-:-:S02]  /*37c0*/  ISETP.NE.U32.AND P2, PT, R44, RZ, PT ;  /* 0x000000ff2c00720c */ /* 0x000fc40003f45070 */
[C---:B------:R-:W-:Y:S02]  /*37d0*/  SEL R70, R72.reuse, R70, !P6 ;  /* 0x0000004648467207 */ /* 0x040fe40007000000 */
[C---:B------:R-:W-:Y:S01]  /*37e0*/  SEL R69, R72.reuse, R69, !P6 ;  /* 0x0000004548457207 */ /* 0x040fe20007000000 */
[----:B------:R-:W-:Y:S01]  /*37f0*/  @!P0 IMAD.MOV R22, RZ, RZ, -R22 ;  /* 0x000000ffff168224 */ /* 0x000fe200078e0a16 */
[C---:B------:R-:W-:Y:S02]  /*3800*/  SEL R68, R72.reuse, R68, !P6 ;  /* 0x0000004448447207 */ /* 0x040fe40007000000 */
[C---:B------:R-:W-:Y:S02]  /*3810*/  SEL R67, R72.reuse, R67, !P6 ;  /* 0x0000004348437207 */ /* 0x040fe40007000000 */
[C---:B------:R-:W-:Y:S01]  /*3820*/  SEL R66, R72.reuse, R66, !P6 ;  /* 0x0000004248427207 */ /* 0x040fe20007000000 */
[----:B------:R-:W-:Y:S01]  /*3830*/  @!P4 IMAD.MOV R4, RZ, RZ, -R4 ;  /* 0x000000ffff04c224 */ /* 0x000fe200078e0a04 */
[----:B------:R-:W-:-:S02]  /*3840*/  SEL R65, R72, R65, !P6 ;  /* 0x0000004148417207 */ /* 0x000fc40007000000 */
[C---:B------:R-:W-:Y:S02]  /*3850*/  SEL R64, R72.reuse, R64, !P6 ;  /* 0x0000004048407207 */ /* 0x040fe40007000000 */
[C---:B------:R-:W-:Y:S02]  /*3860*/  SEL R63, R72.reuse, R63, !P6 ;  /* 0x0000003f483f7207 */ /* 0x040fe40007000000 */
[C---:B------:R-:W-:Y:S02]  /*3870*/  SEL R62, R72.reuse, R62, !P6 ;  /* 0x0000003e483e7207 */ /* 0x040fe40007000000 */
[C---:B------:R-:W-:Y:S02]  /*3880*/  SEL R61, R72.reuse, R61, !P6 ;  /* 0x0000003d483d7207 */ /* 0x040fe40007000000 */
[C---:B------:R-:W-:Y:S02]  /*3890*/  SEL R60, R72.reuse, R60, !P6 ;  /* 0x0000003c483c7207 */ /* 0x040fe40007000000 */
        /* <DEDUP_REMOVED lines=49> */
[----:B------:R-:W-:Y:S01]  /*3bb0*/  SEL R56, R72, R73, !P6 ;  /* 0x0000004948387207 */ /* 0x000fe20007000000 */
[----:B0-----:R-:W-:Y:S01]  /*3bc0*/  VIADD R73, R6, 0xffffffef ;  /* 0xffffffef06497836 */ /* 0x001fe20000000000 */
[C---:B------:R-:W-:Y:S02]  /*3bd0*/  SEL R58, R72.reuse, R3, !P6 ;  /* 0x00000003483a7207 */ /* 0x040fe40007000000 */
[----:B------:R-:W-:Y:S01]  /*3be0*/  SEL R59, R72, R59, !P6 ;  /* 0x0000003b483b7207 */ /* 0x000fe20007000000 */
[----:B------:R-:W-:Y:S01]  /*3bf0*/  VIADD R72, R6, 0xfffffff7 ;  /* 0xfffffff706487836 */ /* 0x000fe20000000000 */
[----:B------:R-:W-:Y:S02]  /*3c00*/  ISETP.NE.AND P3, PT, R2, RZ, PT ;  /* 0x000000ff0200720c */ /* 0x000fe40003f65270 */
[----:B------:R-:W-:Y:S01]  /*3c10*/  LOP3.LUT R3, RZ, R2, RZ, 0x33, !PT ;  /* 0x00000002ff037212 */ /* 0x000fe200078e33ff */
[----:B------:R-:W-:Y:S01]  /*3c20*/  VIADD R2, R6, 0xffffffff ;  /* 0xffffffff06027836 */ /* 0x000fe20000000000 */
[----:B------:R-:W-:-:S02]  /*3c30*/  ISETP.GE.U32.AND P6, PT, R72, 0x7fffffb8, PT ;  /* 0x7fffffb84800780c */ /* 0x000fc40003fc6070 */
[C---:B------:R-:W-:Y:S02]  /*3c40*/  SEL R22, R3.reuse, R22, !P3 ;  /* 0x0000001603167207 */ /* 0x040fe40005800000 */
[----:B------:R-:W-:Y:S02]  /*3c50*/  SHF.R.S32.HI R72, RZ, 0x6, R0 ;  /* 0x00000006ff487819 */ /* 0x000fe40000011400 */
[----:B------:R-:W-:Y:S01]  /*3c60*/  SEL R4, R3, R4, !P3 ;  /* 0x0000000403047207 */ /* 0x000fe20005800000 */
[-C--:B------:R-:W-:Y:S01]  /*3c70*/  IMAD R87, R22, R7.reuse, RZ ;  /* 0x0000000716577224 */ /* 0x080fe200078e02ff */
[----:B------:R-:W-:Y:S01]  /*3c80*/  ISETP.GE.U32.AND P4, PT, R2, 0x7fffffc0, PT ;  /* 0x7fffffc00200780c */ /* 0x000fe20003f86070 */
[----:B------:R-:W-:Y:S01]  /*3c90*/  IMAD.SHL.U32 R3, R74, 0x2, RZ ;  /* 0x000000024a037824 */ /* 0x000fe200078e00ff */
[----:B------:R-:W-:Y:S01]  /*3ca0*/  LOP3.LUT R2, R0, 0x40, RZ, 0xc0, !PT ;  /* 0x0000004000027812 */ /* 0x000fe200078ec0ff */
[----:B------:R-:W-:Y:S01]  /*3cb0*/  IMAD R7, R4, R7, RZ ;  /* 0x0000000704077224 */ /* 0x000fe200078e02ff */
[----:B------:R-:W-:Y:S01]  /*3cc0*/  SGXT R0, R72, 0x1 ;  /* 0x000000014800781a */ /* 0x000fe20000000200 */
[----:B------:R-:W-:Y:S01]  /*3cd0*/  VIADD R22, R6, 0xffffffe7 ;  /* 0xffffffe706167836 */ /* 0x000fe20000000000 */
[----:B------:R-:W-:Y:S01]  /*3ce0*/  ISETP.GE.U32.AND P0, PT, R73, 0x7fffffb0, PT ;  /* 0x7fffffb04900780c */ /* 0x000fe20003f06070 */
[----:B------:R-:W-:Y:S01]  /*3cf0*/  IMAD R2, R2, 0x80, R3 ;  /* 0x0000008002027824 */ /* 0x000fe200078e0203 */
[----:B--2---:R-:W-:Y:S01]  /*3d00*/  LEA R86, P5, R87, UR12, 0x1 ;  /* 0x0000000c57567c11 */ /* 0x004fe2000f8a08ff */
[----:B-1----:R-:W-:Y:S01]  /*3d10*/  IMAD R4, R74, R91, RZ ;  /* 0x0000005b4a047224 */ /* 0x002fe200078e02ff */
[----:B------:R-:W-:Y:S01]  /*3d20*/  LOP3.LUT R0, R3, 0x90, R0, 0x78, !PT ;  /* 0x0000009003007812 */ /* 0x000fe200078e7800 */
[----:B----4-:R-:W-:Y:S10]  /*3d30*/  BRA.U UP0, `(.L_x_5) ;  /* 0x0000000100187547 */ /* 0x010ff4000b800000 */
[----:B------:R-:W-:Y:S01]  /*3d40*/  ELECT P3, URZ, PT ;  /* 0x0000000000ff782f */ /* 0x000fe20003860000 */
[----:B------:R-:W-:Y:S01]  /*3d50*/  IMAD.MOV.U32 R3, RZ, RZ, 0x1 ;  /* 0x00000001ff037424 */ /* 0x000fe200078e00ff */
[----:B------:R-:W-:Y:S01]  /*3d60*/  UMOV UR5, 0x40 ;  /* 0x0000004000057882 */ /* 0x000fe20000000000 */
[----:B------:R-:W-:Y:S01]  /*3d70*/  UVIRTCOUNT.DEALLOC.SMPOOL 0x80 ;  /* 0x000000800000784c */ /* 0x000fe20000000000 */
[----:B------:R-:W-:-:S09]  /*3d80*/  ULEA UR5, UR4, UR5, 0x18 ;  /* 0x0000000504057291 */ /* 0x000fd2000f8ec0ff */
[----:B------:R0:W-:Y:S03]  /*3d90*/  @P3 STS.U8 [UR5], R3 ;  /* 0x00000003ff003988 */ /* 0x0001e60008000005 */
.L_x_5:
[----:B------:R-:W-:Y:S01]  /*3da0*/  UIADD3 UR11, UPT, UPT, UR9, UR11, URZ ;  /* 0x0000000b090b7290 */ /* 0x000fe2000fffe0ff */
[----:B------:R-:W-:Y:S01]  /*3db0*/  LEA R88, P3, R7, UR12, 0x1 ;  /* 0x0000000c07587c11 */ /* 0x000fe2000f8608ff */
[----:B------:R-:W-:Y:S01]  /*3dc0*/  VOTEU.ALL UP1, P1 ;  /* 0x0000000000ff7886 */ /* 0x000fe20000820000 */
[----:B------:R-:W-:Y:S01]  /*3dd0*/  UMOV UR12, UR6 ;  /* 0x00000006000c7c82 */ /* 0x000fe20008000000 */
[----:B------:R-:W-:Y:S01]  /*3de0*/  VOTEU.ALL UP2, P1 ;  /* 0x0000000000ff7886 */ /* 0x000fe20000840000 */
[----:B------:R-:W1:Y:S01]  /*3df0*/  LDCU.64 UR24, c[0x0][0x358] ;  /* 0x00006b00ff1877ac */ /* 0x000e620008000a00 */
[----:B------:R-:W-:Y:S01]  /*3e00*/  STL [R1+0x948], R0 ;  /* 0x0009480001007387 */ /* 0x000fe20000100800 */
[----:B------:R-:W-:-:S04]  /*3e10*/  @!UP1 UIADD3 UR4, UPT, UPT, -UR7, 0x100000, URZ ;  /* 0x0010000007049890 */ /* 0x000fc8000fffe1ff */
[----:B------:R-:W-:Y:S02]  /*3e20*/  @!UP1 USHF.L.U32 UR5, UR4, 0xb, URZ ;  /* 0x0000000b04059899 */ /* 0x000fe400080006ff */
[----:B------:R-:W-:Y:S01]  /*3e30*/  @!UP1 USHF.L.U32 UR4, UR4, 0x1, URZ ;  /* 0x0000000104049899 */ /* 0x000fe200080006ff */
[----:B------:R-:W-:Y:S01]  /*3e40*/  IMAD R70, R70, UR8, RZ ;  /* 0x0000000846467c24 */ /* 0x000fe2000f8e02ff */
[----:B------:R-:W-:Y:S01]  /*3e50*/  PRMT R72, RZ, 0x7610, R72 ;  /* 0x00007610ff487816 */ /* 0x000fe20000000048 */
[----:B------:R-:W-:Y:S01]  /*3e60*/  STTM.x64 tmem[UR11], RZ ;  /* 0x000000ff000079ed */ /* 0x000fe2000834000b */
[----:B------:R-:W-:Y:S01]  /*3e70*/  STTM.x64 tmem[UR11+0x40], RZ ;  /* 0x000040ff000079ed */ /* 0x000fe2000834000b */
[----:B------:R-:W-:Y:S01]  /*3e80*/  STTM.x64 tmem[UR11+0x80], RZ ;  /* 0x000080ff000079ed */ /* 0x000fe2000834000b */
[----:B------:R-:W-:Y:S01]  /*3e90*/  STTM.x64 tmem[UR11+0xc0], RZ ;  /* 0x0000c0ff000079ed */ /* 0x000fe2000834000b */
[----:B------:R-:W2:Y:S02]  /*3ea0*/  FENCE.VIEW.ASYNC.T ;  /* 0x00000000000073c6 */ /* 0x000ea40000000200 */
[----:B--2---:R-:W-:Y:S01]  /*3eb0*/  BAR.SYNC.DEFER_BLOCKING 0x0 ;  /* 0x0000000000007b1d */ /* 0x004fe20000010000 */
[----:B------:R-:W-:Y:S01]  /*3ec0*/  LEA.HI.X.SX32 R87, R87, UR13, 0x1, P5 ;  /* 0x0000000d57577c11 */ /* 0x000fe2000a8f0eff */
[----:B------:R-:W-:Y:S01]  /*3ed0*/  IMAD R69, R69, UR8, RZ ;  /* 0x0000000845457c24 */ /* 0x000fe2000f8e02ff */
[----:B------:R-:W-:Y:S01]  /*3ee0*/  LEA.HI.X.SX32 R89, R7, UR13, 0x1, P3 ;  /* 0x0000000d07597c11 */ /* 0x000fe200098f0eff */
[----:B------:R-:W-:Y:S01]  /*3ef0*/  IMAD R7, R71, UR8, RZ ;  /* 0x0000000847077c24 */ /* 0x000fe2000f8e02ff */
[----:B0-----:R-:W-:Y:S01]  /*3f00*/  LEA R3, P5, R4, UR14, 0x1 ;  /* 0x0000000e04037c11 */ /* 0x001fe2000f8a08ff */
[----:B------:R-:W-:Y:S01]  /*3f10*/  IMAD R68, R68, UR8, RZ ;  /* 0x0000000844447c24 */ /* 0x000fe2000f8e02ff */
[----:B------:R-:W-:Y:S01]  /*3f20*/  ISETP.GE.U32.AND P3, PT, R22, 0x7fffffa8, PT ;  /* 0x7fffffa81600780c */ /* 0x000fe20003f66070 */
[----:B------:R-:W-:Y:S01]  /*3f30*/  STL [R1+0x898], R91 ;  /* 0x0008985b01007387 */ /* 0x000fe20000100800 */
[----:B------:R-:W-:Y:S01]  /*3f40*/  LEA.HI.X.SX32 R4, R4, UR15, 0x1, P5 ;  /* 0x0000000f04047c11 */ /* 0x000fe2000a8f0eff */
[----:B------:R-:W-:-:S02]  /*3f50*/  IMAD R67, R67, UR8, RZ ;  /* 0x0000000843437c24 */ /* 0x000fc4000f8e02ff */
[----:B------:R0:W-:Y:S01]  /*3f60*/  STL [R1+0x86c], R93 ;  /* 0x00086c5d01007387 */ /* 0x0001e20000100800 */
[----:B------:R-:W-:Y:S02]  /*3f70*/  IMAD R66, R66, UR8, RZ ;  /* 0x0000000842427c24 */ /* 0x000fe4000f8e02ff */
[----:B------:R-:W-:Y:S02]  /*3f80*/  IMAD R65, R65, UR8, RZ ;  /* 0x0000000841417c24 */ /* 0x000fe4000f8e02ff */
[----:B------:R-:W-:Y:S02]  /*3f90*/  IMAD R64, R64, UR8, RZ ;  /* 0x0000000840407c24 */ /* 0x000fe4000f8e02ff */
[----:B------:R-:W-:Y:S02]  /*3fa0*/  IMAD R63, R63, UR8, RZ ;  /* 0x000000083f3f7c24 */ /* 0x000fe4000f8e02ff */
[----:B------:R-:W-:Y:S01]  /*3fb0*/  IMAD R62, R62, UR8, RZ ;  /* 0x000000083e3e7c24 */ /* 0x000fe2000f8e02ff */
[----:B0-----:R-:W-:Y:S01]  /*3fc0*/  PRMT R93, RZ, 0x7610, R93 ;  /* 0x00007610ff5d7816 */ /* 0x001fe2000000005d */
[----:B------:R-:W-:Y:S01]  /*3fd0*/  IMAD R61, R61, UR8, RZ ;  /* 0x000000083d3d7c24 */ /* 0x000fe2000f8e02ff */
[----:B------:R-:W0:Y:S02]  /*3fe0*/  FENCE.VIEW.ASYNC.S ;  /* 0x00000000000073c6 */ /* 0x000e240000000000 */
[----:B0-----:R0:W2:Y:S02]  /*3ff0*/  @!UP2 SYNCS.EXCH.64 URZ, [UR12], UR4 ;  /* 0x000000040cffa5b2 */ /* 0x0010a40008000100 */
[----:B--2---:R-:W-:Y:S01]  /*4000*/  BAR.SYNC.DEFER_BLOCKING 0x0 ;  /* 0x0000000000007b1d */ /* 0x004fe20000010000 */
[----:B------:R-:W-:Y:S01]  /*4010*/  LEA R73, P5, R69, R3, 0x1 ;  /* 0x0000000345497211 */ /* 0x000fe200078a08ff */
[----:B------:R-:W-:-:S02]  /*4020*/  IMAD R60, R60, UR8, RZ ;  /* 0x000000083c3c7c24 */ /* 0x000fc4000f8e02ff */
[----:B------:R-:W-:Y:S02]  /*4030*/  IMAD R57, R57, UR8, RZ ;  /* 0x0000000839397c24 */ /* 0x000fe4000f8e02ff */
[----:B------:R-:W-:Y:S02]  /*4040*/  IMAD R54, R54, UR8, RZ ;  /* 0x0000000836367c24 */ /* 0x000fe4000f8e02ff */
[----:B------:R-:W-:Y:S02]  /*4050*/  IMAD R38, R38, UR8, RZ ;  /* 0x0000000826267c24 */ /* 0x000fe4000f8e02ff */
[----:B------:R-:W-:Y:S02]  /*4060*/  IMAD R37, R37, UR8, RZ ;  /* 0x0000000825257c24 */ /* 0x000fe4000f8e02ff */
[----:B------:R-:W-:Y:S02]  /*4070*/  IMAD R36, R36, UR8, RZ ;  /* 0x0000000824247c24 */ /* 0x000fe4000f8e02ff */
[----:B------:R-:W-:-:S02]  /*4080*/  IMAD R35, R35, UR8, RZ ;  /* 0x0000000823237c24 */ /* 0x000fc4000f8e02ff */
[----:B------:R-:W-:Y:S02]  /*4090*/  IMAD R34, R34, UR8, RZ ;  /* 0x0000000822227c24 */ /* 0x000fe4000f8e02ff */
[----:B------:R-:W-:Y:S02]  /*40a0*/  IMAD R33, R33, UR8, RZ ;  /* 0x0000000821217c24 */ /* 0x000fe4000f8e02ff */
[----:B------:R-:W-:Y:S02]  /*40b0*/  IMAD R32, R32, UR8, RZ ;  /* 0x0000000820207c24 */ /* 0x000fe4000f8e02ff */
[----:B------:R-:W-:Y:S01]  /*40c0*/  IMAD R31, R31, UR8, RZ ;  /* 0x000000081f1f7c24 */ /* 0x000fe2000f8e02ff */
[----:B-1----:R-:W2:Y:S01]  /*40d0*/  @!P4 LDG.E.U16 R93, desc[UR24][R86.64] ;  /* 0x00000018565dc981 */ /* 0x002ea2000c1e1500 */
[----:B------:R-:W-:Y:S02]  /*40e0*/  IMAD R30, R30, UR8, RZ ;  /* 0x000000081e1e7c24 */ /* 0x000fe4000f8e02ff */
[----:B------:R-:W-:Y:S01]  /*40f0*/  IMAD R29, R29, UR8, RZ ;  /* 0x000000081d1d7c24 */ /* 0x000fe2000f8e02ff */
[----:B------:R-:W3:Y:S01]  /*4100*/  @!P4 LDG.E.U16 R72, desc[UR24][R88.64] ;  /* 0x000000185848c981 */ /* 0x000ee2000c1e1500 */
[----:B------:R-:W-:Y:S01]  /*4110*/  LEA R71, P4, R70, R3, 0x1 ;  /* 0x0000000346477211 */ /* 0x000fe200078808ff */
[----:B------:R-:W-:-:S02]  /*4120*/  IMAD R28, R28, UR8, RZ ;  /* 0x000000081c1c7c24 */ /* 0x000fc4000f8e02ff */
[----:B------:R-:W-:Y:S01]  /*4130*/  IMAD R27, R27, UR8, RZ ;  /* 0x000000081b1b7c24 */ /* 0x000fe2000f8e02ff */
[----:B------:R-:W-:Y:S01]  /*4140*/  LEA.HI.X.SX32 R70, R70, R4, 0x1, P4 ;  /* 0x0000000446467211 */ /* 0x000fe200020f0eff */
[----:B------:R1:W-:Y:S01]  /*4150*/  STL [R1+0x468], R71 ;  /* 0x0004684701007387 */ /* 0x0003e20000100800 */
[----:B------:R-:W-:Y:S02]  /*4160*/  IMAD R26, R26, UR8, RZ ;  /* 0x000000081a1a7c24 */ /* 0x000fe4000f8e02ff */
[----:B------:R-:W-:Y:S01]  /*4170*/  IMAD R25, R25, UR8, RZ ;  /* 0x0000000819197c24 */ /* 0x000fe2000f8e02ff */
[----:B------:R-:W-:Y:S01]  /*4180*/  STL [R1+0x470], R73 ;  /* 0x0004704901007387 */ /* 0x000fe20000100800 */
[----:B------:R-:W-:Y:S02]  /*4190*/  IMAD R24, R24, UR8, RZ ;  /* 0x0000000818187c24 */ /* 0x000fe4000f8e02ff */
[----:B------:R-:W-:Y:S01]  /*41a0*/  IMAD R23, R23, UR8, RZ ;  /* 0x0000000817177c24 */ /* 0x000fe2000f8e02ff */
[----:B------:R4:W-:Y:S01]  /*41b0*/  STL [R1+0x464], R70 ;  /* 0x0004644601007387 */ /* 0x0009e20000100800 */
[----:B------:R-:W-:Y:S01]  /*41c0*/  IMAD R20, R20, UR8, RZ ;  /* 0x0000000814147c24 */ /* 0x000fe2000f8e02ff */
[----:B-1----:R-:W-:Y:S01]  /*41d0*/  LEA R71, P4, R68, R3, 0x1 ;  /* 0x0000000344477211 */ /* 0x002fe200078808ff */
[----:B------:R-:W-:-:S02]  /*41e0*/  IMAD R18, R18, UR8, RZ ;  /* 0x0000000812127c24 */ /* 0x000fc4000f8e02ff */
[----:B------:R-:W-:Y:S02]  /*41f0*/  IMAD R15, R15, UR8, RZ ;  /* 0x000000080f0f7c24 */ /* 0x000fe4000f8e02ff */
[----:B------:R-:W-:Y:S02]  /*4200*/  IMAD R14, R14, UR8, RZ ;  /* 0x000000080e0e7c24 */ /* 0x000fe4000f8e02ff */
[----:B------:R-:W-:Y:S01]  /*4210*/  IMAD R12, R12, UR8, RZ ;  /* 0x000000080c0c7c24 */ /* 0x000fe2000f8e02ff */
[----:B----4-:R-:W-:Y:S01]  /*4220*/  LEA.HI.X.SX32 R70, R69, R4, 0x1, P5 ;  /* 0x0000000445467211 */ /* 0x010fe200028f0eff */
[----:B------:R1:W-:Y:S01]  /*4230*/  STL [R1+0x478], R71 ;  /* 0x0004784701007387 */ /* 0x0003e20000100800 */
[----:B------:R-:W-:Y:S01]  /*4240*/  LEA R73, P5, R67, R3, 0x1 ;  /* 0x0000000343497211 */ /* 0x000fe200078a08ff */
[----:B------:R-:W-:Y:S02]  /*4250*/  IMAD R10, R10, UR8, RZ ;  /* 0x000000080a0a7c24 */ /* 0x000fe4000f8e02ff */
[----:B------:R4:W-:Y:S01]  /*4260*/  STL [R1+0x46c], R70 ;  /* 0x00046c4601007387 */ /* 0x0009e20000100800 */
[----:B------:R-:W-:-:S02]  /*4270*/  IMAD R8, R8, UR8, RZ ;  /* 0x0000000808087c24 */ /* 0x000fc4000f8e02ff */
[----:B------:R-:W-:Y:S02]  /*4280*/  IMAD R5, R5, UR8, RZ ;  /* 0x0000000805057c24 */ /* 0x000fe4000f8e02ff */
[----:B------:R-:W-:Y:S01]  /*4290*/  IMAD R9, R9, UR8, RZ ;  /* 0x0000000809097c24 */ /* 0x000fe2000f8e02ff */
[----:B-1----:R-:W-:Y:S01]  /*42a0*/  LEA.HI.X.SX32 R71, R68, R4, 0x1, P4 ;  /* 0x0000000444477211 */ /* 0x002fe200020f0eff */
[----:B------:R-:W-:Y:S01]  /*42b0*/  STL [R1+0x480], R73 ;  /* 0x0004804901007387 */ /* 0x000fe20000100800 */
[----:B------:R-:W-:Y:S01]  /*42c0*/  IMAD R11, R11, UR8, RZ ;  /* 0x000000080b0b7c24 */ /* 0x000fe2000f8e02ff */
[----:B----4-:R-:W-:Y:S02]  /*42d0*/  LEA R70, P4, R66, R3, 0x1 ;  /* 0x0000000342467211 */ /* 0x010fe400078808ff */
[----:B------:R1:W-:Y:S01]  /*42e0*/  STL [R1+0x474], R71 ;  /* 0x0004744701007387 */ /* 0x0003e20000100800 */
[----:B------:R-:W-:-:S03]  /*42f0*/  VIADD R22, R6, 0xffffffdf ;  /* 0xffffffdf06167836 */ /* 0x000fc60000000000 */
[----:B------:R4:W-:Y:S01]  /*4300*/  STL [R1+0x488], R70 ;  /* 0x0004884601007387 */ /* 0x0009e20000100800 */
[-C--:B-1----:R-:W-:Y:S02]  /*4310*/  LEA.HI.X.SX32 R71, R67, R4.reuse, 0x1, P5 ;  /* 0x0000000443477211 */ /* 0x082fe400028f0eff */
[----:B------:R-:W-:Y:S02]  /*4320*/  LEA.HI.X.SX32 R67, R66, R4, 0x1, P4 ;  /* 0x0000000442437211 */ /* 0x000fe400020f0eff */
[-C--:B----4-:R-:W-:Y:S01]  /*4330*/  LEA R70, P5, R65, R3.reuse, 0x1 ;  /* 0x0000000341467211 */ /* 0x090fe200078a08ff */
[----:B------:R-:W-:Y:S01]  /*4340*/  STL [R1+0x47c], R71 ;  /* 0x00047c4701007387 */ /* 0x000fe20000100800 */
[----:B------:R-:W-:-:S03]  /*4350*/  LEA R66, P4, R64, R3, 0x1 ;  /* 0x0000000340427211 */ /* 0x000fc600078808ff */
[----:B------:R-:W-:Y:S04]  /*4360*/  STL [R1+0x490], R70 ;  /* 0x0004904601007387 */ /* 0x000fe80000100800 */
[----:B------:R1:W-:Y:S04]  /*4370*/  STL [R1+0x484], R67 ;  /* 0x0004844301007387 */ /* 0x0003e80000100800 */
[----:B------:R4:W-:Y:S01]  /*4380*/  STL [R1+0x498], R66 ;  /* 0x0004984201007387 */ /* 0x0009e20000100800 */
[----:B-1----:R-:W-:Y:S02]  /*4390*/  LEA.HI.X.SX32 R67, R65, R4, 0x1, P5 ;  /* 0x0000000441437211 */ /* 0x002fe400028f0eff */
[----:B------:R-:W-:-:S02]  /*43a0*/  LEA R70, P5, R63, R3, 0x1 ;  /* 0x000000033f467211 */ /* 0x000fc400078a08ff */
[----:B----4-:R-:W-:Y:S01]  /*43b0*/  LEA.HI.X.SX32 R66, R64, R4, 0x1, P4 ;  /* 0x0000000440427211 */ /* 0x010fe200020f0eff */
[----:B------:R1:W-:Y:S04]  /*43c0*/  STL [R1+0x48c], R67 ;  /* 0x00048c4301007387 */ /* 0x0003e80000100800 */
[----:B------:R-:W-:Y:S04]  /*43d0*/  STL [R1+0x4a0], R70 ;  /* 0x0004a04601007387 */ /* 0x000fe80000100800 */
[----:B------:R4:W-:Y:S01]  /*43e0*/  STL [R1+0x494], R66 ;  /* 0x0004944201007387 */ /* 0x0009e20000100800 */
[----:B-1----:R-:W-:-:S05]  /*43f0*/  LEA R67, P4, R62, R3, 0x1 ;  /* 0x000000033e437211 */ /* 0x002fca00078808ff */
[----:B------:R1:W-:Y:S01]  /*4400*/  STL [R1+0x4a8], R67 ;  /* 0x0004a84301007387 */ /* 0x0003e20000100800 */
[----:B----4-:R-:W-:Y:S02]  /*4410*/  LEA.HI.X.SX32 R66, R63, R4, 0x1, P5 ;  /* 0x000000043f427211 */ /* 0x010fe400028f0eff */
[----:B------:R-:W-:-:S03]  /*4420*/  LEA R70, P5, R61, R3, 0x1 ;  /* 0x000000033d467211 */ /* 0x000fc600078a08ff */
[----:B------:R4:W-:Y:S01]  /*4430*/  STL [R1+0x49c], R66 ;  /* 0x00049c4201007387 */ /* 0x0009e20000100800 */
[----:B-1----:R-:W-:-:S03]  /*4440*/  LEA.HI.X.SX32 R67, R62, R4, 0x1, P4 ;  /* 0x000000043e437211 */ /* 0x002fc600020f0eff */
[----:B------:R-:W-:Y:S01]  /*4450*/  STL [R1+0x4b0], R70 ;  /* 0x0004b04601007387 */ /* 0x000fe20000100800 */
[----:B----4-:R-:W-:-:S03]  /*4460*/  LEA R66, P4, R60, R3, 0x1 ;  /* 0x000000033c427211 */ /* 0x010fc600078808ff */
[----:B------:R1:W-:Y:S04]  /*4470*/  STL [R1+0x4a4], R67 ;  /* 0x0004a44301007387 */ /* 0x0003e80000100800 */
[----:B------:R4:W-:Y:S01]  /*4480*/  STL [R1+0x4b8], R66 ;  /* 0x0004b84201007387 */ /* 0x0009e20000100800 */
[-C--:B-1----:R-:W-:Y:S02]  /*4490*/  LEA.HI.X.SX32 R67, R61, R4.reuse, 0x1, P5 ;  /* 0x000000043d437211 */ /* 0x082fe400028f0eff */
[-C--:B------:R-:W-:Y:S02]  /*44a0*/  LEA R70, P5, R57, R3.reuse, 0x1 ;  /* 0x0000000339467211 */ /* 0x080fe400078a08ff */
        /* <DEDUP_REMOVED lines=63> */
[----:B------:R-:W-:Y:S02]  /*48a0*/  LEA R70, P5, R25, R3, 0x1 ;  /* 0x0000000319467211 */ /* 0x000fe400078a08ff */
[----:B----4-:R-:W-:Y:S01]  /*48b0*/  LEA.HI.X.SX32 R66, R26, R4, 0x1, P4 ;  /* 0x000000041a427211 */ /* 0x010fe200020f0eff */
[----:B------:R1:W-:Y:S01]  /*48c0*/  STL [R1+0x52c], R67 ;  /* 0x00052c4301007387 */ /* 0x0003e20000100800 */
[----:B------:R-:W-:-:S03]  /*48d0*/  IMAD R7, R39, UR8, RZ ;  /* 0x0000000827077c24 */ /* 0x000fc6000f8e02ff */
        /* <DEDUP_REMOVED lines=34> */
[----:B-1----:R-:W-:Y:S01]  /*4b00*/  LEA R67, P4, R10, R3, 0x1 ;  /* 0x000000030a437211 */ /* 0x002fe200078808ff */
[----:B------:R-:W-:-:S04]  /*4b10*/  IMAD R7, R19, UR8, RZ ;  /* 0x0000000813077c24 */ /* 0x000fc8000f8e02ff */
        /* <DEDUP_REMOVED lines=11> */
[-C--:B----4-:R-:W-:Y:S02]  /*4bd0*/  LEA.HI.X.SX32 R66, R5, R4.reuse, 0x1, P4 ;  /* 0x0000000405427211 */ /* 0x090fe400020f0eff */
[----:B------:R-:W-:Y:S01]  /*4be0*/  LEA R5, P4, R9, R3, 0x1 ;  /* 0x0000000309057211 */ /* 0x000fe200078808ff */
[----:B------:R-:W-:Y:S01]  /*4bf0*/  STL [R1+0x58c], R67 ;  /* 0x00058c4301007387 */ /* 0x000fe20000100800 */
[----:B------:R-:W-:Y:S01]  /*4c00*/  LEA.HI.X.SX32 R7, R7, R4, 0x1, P5 ;  /* 0x0000000407077211 */ /* 0x000fe200028f0eff */
[----:B------:R-:W-:-:S02]  /*4c10*/  IMAD R10, R13, UR8, RZ ;  /* 0x000000080d0a7c24 */ /* 0x000fc4000f8e02ff */
[----:B------:R1:W-:Y:S01]  /*4c20*/  STL [R1+0x5a0], R8 ;  /* 0x0005a00801007387 */ /* 0x0003e20000100800 */
[----:B------:R-:W-:-:S03]  /*4c30*/  LEA.HI.X.SX32 R9, R9, R4, 0x1, P4 ;  /* 0x0000000409097211 */ /* 0x000fc600020f0eff */
[----:B------:R-:W-:Y:S04]  /*4c40*/  STL [R1+0x594], R66 ;  /* 0x0005944201007387 */ /* 0x000fe80000100800 */
[----:B------:R4:W-:Y:S01]  /*4c50*/  STL [R1+0x5a8], R5 ;  /* 0x0005a80501007387 */ /* 0x0009e20000100800 */
[----:B-1----:R-:W-:-:S03]  /*4c60*/  IMAD R8, R16, UR8, RZ ;  /* 0x0000000810087c24 */ /* 0x002fc6000f8e02ff */
[----:B------:R1:W-:Y:S01]  /*4c70*/  STL [R1+0x59c], R7 ;  /* 0x00059c0701007387 */ /* 0x0003e20000100800 */
[-C--:B----4-:R-:W-:Y:S02]  /*4c80*/  LEA R5, P5, R11, R3.reuse, 0x1 ;  /* 0x000000030b057211 */ /* 0x090fe400078a08ff */
[----:B-1----:R-:W-:-:S03]  /*4c90*/  LEA R7, P4, R10, R3, 0x1 ;  /* 0x000000030a077211 */ /* 0x002fc600078808ff */
[----:B------:R1:W-:Y:S04]  /*4ca0*/  STL [R1+0x5b0], R5 ;  /* 0x0005b00501007387 */ /* 0x0003e80000100800 */
[----:B------:R4:W-:Y:S04]  /*4cb0*/  STL [R1+0x5a4], R9 ;  /* 0x0005a40901007387 */ /* 0x0009e80000100800 */
[----:B------:R0:W-:Y:S01]  /*4cc0*/  STL [R1+0x5b8], R7 ;  /* 0x0005b80701007387 */ /* 0x0001e20000100800 */
[----:B-1----:R-:W-:Y:S01]  /*4cd0*/  IMAD R5, R17, UR8, RZ ;  /* 0x0000000811057c24 */ /* 0x002fe2000f8e02ff */
[----:B----4-:R-:W-:-:S02]  /*4ce0*/  LEA.HI.X.SX32 R9, R11, R4, 0x1, P5 ;  /* 0x000000040b097211 */ /* 0x010fc400028f0eff */
[----:B------:R-:W-:Y:S02]  /*4cf0*/  LEA R91, P5, R8, R3, 0x1 ;  /* 0x00000003085b7211 */ /* 0x000fe400078a08ff */
[-C--:B0-----:R-:W-:Y:S01]  /*4d00*/  LEA.HI.X.SX32 R7, R10, R4.reuse, 0x1, P4 ;  /* 0x000000040a077211 */ /* 0x081fe200020f0eff */
[----:B------:R0:W-:Y:S01]  /*4d10*/  STL [R1+0x5ac], R9 ;  /* 0x0005ac0901007387 */ /* 0x0001e20000100800 */
[----:B------:R-:W-:-:S03]  /*4d20*/  LEA.HI.X.SX32 R66, R8, R4, 0x1, P5 ;  /* 0x0000000408427211 */ /* 0x000fc600028f0eff */
[----:B------:R1:W-:Y:S01]  /*4d30*/  STL [R1+0x5b4], R7 ;  /* 0x0005b40701007387 */ /* 0x0003e20000100800 */
[----:B------:R-:W-:Y:S01]  /*4d40*/  IMAD.SHL.U32 R8, R90, 0x8, RZ ;  /* 0x000000085a087824 */ /* 0x000fe200078e00ff */
[----:B0-----:R-:W-:Y:S02]  /*4d50*/  LEA R9, P5, R5, R3, 0x1 ;  /* 0x0000000305097211 */ /* 0x001fe400078a08ff */
[----:B------:R-:W-:Y:S01]  /*4d60*/  STL [R1+0x5c0], R91 ;  /* 0x0005c05b01007387 */ /* 0x000fe20000100800 */
[----:B-1----:R-:W-:Y:S01]  /*4d70*/  IMAD R7, R21, UR8, RZ ;  /* 0x0000000815077c24 */ /* 0x002fe2000f8e02ff */
[----:B------:R-:W-:Y:S02]  /*4d80*/  LEA.HI.X.SX32 R5, R5, R4, 0x1, P5 ;  /* 0x0000000405057211 */ /* 0x000fe400028f0eff */
[----:B------:R0:W-:Y:S01]  /*4d90*/  STL [R1+0x908], R91 ;  /* 0x0009085b01007387 */ /* 0x0001e20000100800 */
[----:B------:R-:W-:Y:S01]  /*4da0*/  IMAD.WIDE R70, R8, 0x2, R86 ;  /* 0x0000000208467825 */ /* 0x000fe200078e0256 */
[----:B------:R-:W-:-:S02]  /*4db0*/  PRMT R29, RZ, 0x7610, R29 ;  /* 0x00007610ff1d7816 */ /* 0x000fc4000000001d */
[----:B------:R1:W-:Y:S01]  /*4dc0*/  STL [R1+0x5bc], R66 ;  /* 0x0005bc4201007387 */ /* 0x0003e20000100800 */
[----:B------:R-:W-:-:S03]  /*4dd0*/  PRMT R28, RZ, 0x7610, R28 ;  /* 0x00007610ff1c7816 */ /* 0x000fc6000000001c */
[----:B------:R-:W-:Y:S01]  /*4de0*/  STL [R1+0x5c8], R9 ;  /* 0x0005c80901007387 */ /* 0x000fe20000100800 */
[----:B0-----:R-:W-:-:S03]  /*4df0*/  LEA R91, P5, R7, R3, 0x1 ;  /* 0x00000003075b7211 */ /* 0x001fc600078a08ff */
[----:B------:R0:W-:Y:S01]  /*4e00*/  STL [R1+0x5c4], R5 ;  /* 0x0005c40501007387 */ /* 0x0001e20000100800 */
[----:B-1----:R-:W-:Y:S01]  /*4e10*/  IMAD.WIDE R66, R8, 0x2, R88 ;  /* 0x0000000208427825 */ /* 0x002fe200078e0258 */
[----:B------:R-:W-:Y:S02]  /*4e20*/  LEA.HI.X.SX32 R7, R7, R4, 0x1, P5 ;  /* 0x0000000407077211 */ /* 0x000fe400028f0eff */
[----:B------:R-:W-:Y:S04]  /*4e30*/  STL [R1+0x5d0], R91 ;  /* 0x0005d05b01007387 */ /* 0x000fe80000100800 */
[----:B------:R-:W-:Y:S01]  /*4e40*/  STL.64 [R1+0x270], R70 ;  /* 0x0002704601007387 */ /* 0x000fe20000100a00 */
[----:B0-----:R-:W-:-:S03]  /*4e50*/  VIADD R5, R6, 0xffffffcf ;  /* 0xffffffcf06057836 */ /* 0x001fc60000000000 */
[----:B------:R-:W-:Y:S04]  /*4e60*/  STL [R1+0x938], R91 ;  /* 0x0009385b01007387 */ /* 0x000fe80000100800 */
[----:B------:R-:W-:Y:S04]  /*4e70*/  STL.64 [R1+0x268], R66 ;  /* 0x0002684201007387 */ /* 0x000fe80000100a00 */
[----:B------:R0:W4:Y:S04]  /*4e80*/  @!P6 LDG.E.U16 R29, desc[UR24][R70.64] ;  /* 0x00000018461de981 */ /* 0x000128000c1e1500 */
[----:B------:R1:W2:Y:S01]  /*4e90*/  @!P6 LDG.E.U16 R28, desc[UR24][R66.64] ;  /* 0x00000018421ce981 */ /* 0x0002a2000c1e1500 */
[----:B------:R-:W-:Y:S01]  /*4ea0*/  ISETP.GE.U32.AND P6, PT, R5, 0x7fffff90, PT ;  /* 0x7fffff900500780c */ /* 0x000fe20003fc6070 */
[----:B------:R-:W-:-:S02]  /*4eb0*/  IMAD.SHL.U32 R5, R90, 0x10, RZ ;  /* 0x000000105a057824 */ /* 0x000fc400078e00ff */
[----:B------:R0:W-:Y:S01]  /*4ec0*/  STL [R1+0x5cc], R7 ;  /* 0x0005cc0701007387 */ /* 0x0001e20000100800 */
[----:B------:R-:W-:Y:S01]  /*4ed0*/  VIADD R9, R6, 0xffffffd7 ;  /* 0xffffffd706097836 */ /* 0x000fe20000000000 */
[----:B------:R-:W-:Y:S01]  /*4ee0*/  PRMT R25, RZ, 0x7610, R25 ;  /* 0x00007610ff197816 */ /* 0x000fe20000000019 */
[----:B------:R-:W-:Y:S01]  /*4ef0*/  IMAD.WIDE R76, R5, 0x2, R86 ;  /* 0x00000002054c7825 */ /* 0x000fe200078e0256 */
[----:B------:R-:W-:-:S03]  /*4f00*/  PRMT R24, RZ, 0x7610, R24 ;  /* 0x00007610ff187816 */ /* 0x000fc60000000018 */
[----:B0-----:R-:W-:Y:S02]  /*4f10*/  IMAD R7, R90, 0x18, RZ ;  /* 0x000000185a077824 */ /* 0x001fe400078e02ff */
[----:B------:R-:W-:Y:S01]  /*4f20*/  IMAD.WIDE R74, R5, 0x2, R88 ;  /* 0x00000002054a7825 */ /* 0x000fe200078e0258 */
[----:B------:R-:W-:-:S03]  /*4f30*/  PRMT R27, RZ, 0x7610, R27 ;  /* 0x00007610ff1b7816 */ /* 0x000fc6000000001b */
[----:B------:R-:W-:Y:S01]  /*4f40*/  IMAD.WIDE R70, R7, 0x2, R86 ;  /* 0x0000000207467825 */ /* 0x000fe200078e0256 */
[----:B------:R-:W-:Y:S02]  /*4f50*/  PRMT R26, RZ, 0x7610, R26 ;  /* 0x00007610ff1a7816 */ /* 0x000fe4000000001a */
[----:B------:R-:W-:Y:S01]  /*4f60*/  ISETP.GE.U32.AND P5, PT, R9, 0x7fffff98, PT ;  /* 0x7fffff980900780c */ /* 0x000fe20003fa6070 */
[----:B-1----:R-:W-:Y:S01]  /*4f70*/  IMAD.WIDE R66, R7, 0x2, R88 ;  /* 0x0000000207427825 */ /* 0x002fe200078e0258 */
[----:B------:R-:W2:Y:S03]  /*4f80*/  @!P3 LDG.E.U16 R25, desc[UR24][R70.64] ;  /* 0x000000184619b981 */ /* 0x000ea6000c1e1500 */
[C---:B------:R-:W-:Y:S01]  /*4f90*/  VIADD R5, R6.reuse, 0xfffffff6 ;  /* 0xfffffff606057836 */ /* 0x040fe20000000000 */
[----:B------:R-:W2:Y:S01]  /*4fa0*/  @!P3 LDG.E.U16 R24, desc[UR24][R66.64] ;  /* 0x000000184218b981 */ /* 0x000ea2000c1e1500 */
[----:B------:R-:W-:-:S02]  /*4fb0*/  VIADD R8, R6, 0xffffffc7 ;  /* 0xffffffc706087836 */ /* 0x000fc40000000000 */
[C---:B------:R-:W-:Y:S01]  /*4fc0*/  IMAD R7, R90.reuse, 0x28, RZ ;  /* 0x000000285a077824 */ /* 0x040fe200078e02ff */
[----:B------:R-:W-:Y:S01]  /*4fd0*/  ISETP.GE.U32.AND P3, PT, R5, 0x7fffffb7, PT ;  /* 0x7fffffb70500780c */ /* 0x000fe20003f66070 */
[----:B------:R0:W-:Y:S01]  /*4fe0*/  STL.64 [R1+0x1b0], R76 ;  /* 0x0001b04c01007387 */ /* 0x0001e20000100a00 */
[----:B------:R-:W-:Y:S01]  /*4ff0*/  IMAD.SHL.U32 R5, R90, 0x20, RZ ;  /* 0x000000205a057824 */ /* 0x000fe200078e00ff */
[----:B------:R-:W-:Y:S02]  /*5000*/  PRMT R21, RZ, 0x7610, R21 ;  /* 0x00007610ff157816 */ /* 0x000fe40000000015 */
[----:B------:R1:W-:Y:S01]  /*5010*/  STL.64 [R1+0x1a8], R74 ;  /* 0x0001a84a01007387 */ /* 0x0003e20000100a00 */
[----:B------:R-:W-:-:S03]  /*5020*/  PRMT R20, RZ, 0x7610, R20 ;  /* 0x00007610ff147816 */ /* 0x000fc60000000014 */
[----:B------:R0:W2:Y:S04]  /*5030*/  @!P0 LDG.E.U16 R27, desc[UR24][R76.64] ;  /* 0x000000184c1b8981 */ /* 0x0000a8000c1e1500 */
[----:B------:R1:W2:Y:S01]  /*5040*/  @!P0 LDG.E.U16 R26, desc[UR24][R74.64] ;  /* 0x000000184a1a8981 */ /* 0x0002a2000c1e1500 */
[----:B------:R-:W-:-:S03]  /*5050*/  ISETP.GE.U32.AND P0, PT, R8, 0x7fffff88, PT ;  /* 0x7fffff880800780c */ /* 0x000fc60003f06070 */
[----:B------:R3:W-:Y:S01]  /*5060*/  STL.64 [R1+0x130], R70 ;  /* 0x0001304601007387 */ /* 0x0007e20000100a00 */
[----:B------:R-:W-:Y:S02]  /*5070*/  IMAD R78, R90, 0x38, RZ ;  /* 0x000000385a4e7824 */ /* 0x000fe400078e02ff */
[C---:B0-----:R-:W-:Y:S01]  /*5080*/  IMAD.WIDE R76, R5.reuse, 0x2, R86 ;  /* 0x00000002054c7825 */ /* 0x041fe200078e0256 */
[----:B------:R0:W-:Y:S03]  /*5090*/  STL.64 [R1+0x128], R66 ;  /* 0x0001284201007387 */ /* 0x0001e60000100a00 */
[----:B-1----:R-:W-:Y:S01]  /*50a0*/  IMAD.WIDE R74, R5, 0x2, R88 ;  /* 0x00000002054a7825 */ /* 0x002fe200078e0258 */
[----:B------:R-:W-:-:S03]  /*50b0*/  ISETP.GE.U32.AND P4, PT, R22, 0x7fffffa0, PT ;  /* 0x7fffffa01600780c */ /* 0x000fc60003f86070 */
[----:B------:R-:W-:Y:S02]  /*50c0*/  VIADD R5, R6, 0xffffffe6 ;  /* 0xffffffe606057836 */ /* 0x000fe40000000000 */
[----:B---3--:R-:W-:-:S04]  /*50d0*/  IMAD.WIDE R70, R7, 0x2, R86 ;  /* 0x0000000207467825 */ /* 0x008fc800078e0256 */
[----:B0-----:R-:W-:Y:S01]  /*50e0*/  IMAD.WIDE R66, R7, 0x2, R88 ;  /* 0x0000000207427825 */ /* 0x001fe200078e0258 */
[----:B------:R-:W3:Y:S01]  /*50f0*/  @!P5 LDG.E.U16 R21, desc[UR24][R70.64] ;  /* 0x000000184615d981 */ /* 0x000ee2000c1e1500 */
[----:B------:R-:W-:Y:S02]  /*5100*/  PRMT R32, RZ, 0x7610, R32 ;  /* 0x00007610ff207816 */ /* 0x000fe40000000020 */
[----:B------:R-:W-:Y:S01]  /*5110*/  PRMT R31, RZ, 0x7610, R31 ;  /* 0x00007610ff1f7816 */ /* 0x000fe2000000001f */
[----:B------:R-:W2:Y:S01]  /*5120*/  @!P5 LDG.E.U16 R20, desc[UR24][R66.64] ;  /* 0x000000184214d981 */ /* 0x000ea2000c1e1500 */
[----:B------:R-:W-:Y:S01]  /*5130*/  IMAD.WIDE R80, R78, 0x2, R86 ;  /* 0x000000024e507825 */ /* 0x000fe200078e0256 */
[----:B------:R-:W-:-:S03]  /*5140*/  ISETP.GE.U32.AND P5, PT, R5, 0x7fffffa7, PT ;  /* 0x7fffffa70500780c */ /* 0x000fc60003fa6070 */
[----:B------:R-:W-:Y:S01]  /*5150*/  IMAD.WIDE R78, R78, 0x2, R88 ;  /* 0x000000024e4e7825 */ /* 0x000fe200078e0258 */
[----:B------:R-:W-:Y:S01]  /*5160*/  PRMT R23, RZ, 0x7610, R23 ;  /* 0x00007610ff177816 */ /* 0x000fe20000000017 */
[----:B------:R-:W2:Y:S02]  /*5170*/  @!P0 LDG.E.U16 R32, desc[UR24][R80.64] ;  /* 0x0000001850208981 */ /* 0x000ea4000c1e1500 */
[----:B------:R-:W-:Y:S01]  /*5180*/  VIADD R5, R6, 0xffffffd6 ;  /* 0xffffffd606057836 */ /* 0x000fe20000000000 */
[----:B------:R-:W-:Y:S01]  /*5190*/  PRMT R22, RZ, 0x7610, R22 ;  /* 0x00007610ff167816 */ /* 0x000fe20000000016 */
[----:B------:R-:W2:Y:S03]  /*51a0*/  @!P0 LDG.E.U16 R31, desc[UR24][R78.64] ;  /* 0x000000184e1f8981 */ /* 0x000ea6000c1e1500 */
[----:B------:R-:W-:Y:S01]  /*51b0*/  ISETP.GE.U32.AND P0, PT, R5, 0x7fffff97, PT ;  /* 0x7fffff970500780c */ /* 0x000fe20003f06070 */
[----:B------:R-:W-:Y:S01]  /*51c0*/  IMAD R5, R90, 0x9, RZ ;  /* 0x000000095a057824 */ /* 0x000fe200078e02ff */
[----:B------:R0:W-:Y:S01]  /*51d0*/  STL.64 [R1+0xb0], R76 ;  /* 0x0000b04c01007387 */ /* 0x0001e20000100a00 */
[----:B------:R-:W-:-:S02]  /*51e0*/  PRMT R69, RZ, 0x7610, R69 ;  /* 0x00007610ff457816 */ /* 0x000fc40000000045 */
[----:B------:R-:W-:Y:S01]  /*51f0*/  PRMT R65, RZ, 0x7610, R65 ;  /* 0x00007610ff417816 */ /* 0x000fe20000000041 */
[----:B------:R0:W2:Y:S04]  /*5200*/  @!P4 LDG.E.U16 R23, desc[UR24][R76.64] ;  /* 0x000000184c17c981 */ /* 0x0000a8000c1e1500 */
[----:B------:R1:W-:Y:S04]  /*5210*/  STL.64 [R1+0xa8], R74 ;  /* 0x0000a84a01007387 */ /* 0x0003e80000100a00 */
[----:B------:R1:W2:Y:S01]  /*5220*/  @!P4 LDG.E.U16 R22, desc[UR24][R74.64] ;  /* 0x000000184a16c981 */ /* 0x0002a2000c1e1500 */
[----:B0-----:R-:W-:-:S05]  /*5230*/  IMAD.WIDE R76, R5, 0x2, R86 ;  /* 0x00000002054c7825 */ /* 0x001fca00078e0256 */
[----:B------:R0:W2:Y:S01]  /*5240*/  @!P3 LDG.E.U16 R69, desc[UR24][R76.64] ;  /* 0x000000184c45b981 */ /* 0x0000a2000c1e1500 */
[----:B-1----:R-:W-:-:S05]  /*5250*/  IMAD.WIDE R74, R5, 0x2, R88 ;  /* 0x00000002054a7825 */ /* 0x002fca00078e0258 */
[----:B------:R1:W3:Y:S01]  /*5260*/  @!P3 LDG.E.U16 R65, desc[UR24][R74.64] ;  /* 0x000000184a41b981 */ /* 0x0002e2000c1e1500 */
[----:B------:R-:W-:Y:S01]  /*5270*/  IMAD R82, R90, 0x30, RZ ;  /* 0x000000305a527824 */ /* 0x000fe200078e02ff */
[----:B------:R-:W-:Y:S01]  /*5280*/  PRMT R30, RZ, 0x7610, R30 ;  /* 0x00007610ff1e7816 */ /* 0x000fe2000000001e */
[----:B------:R-:W-:Y:S01]  /*5290*/  VIADD R8, R6, 0xffffffee ;  /* 0xffffffee06087836 */ /* 0x000fe20000000000 */
[----:B------:R-:W-:Y:S01]  /*52a0*/  PRMT R33, RZ, 0x7610, R33 ;  /* 0x00007610ff217816 */ /* 0x000fe20000000021 */
[----:B------:R-:W-:-:S04]  /*52b0*/  IMAD.WIDE R84, R82, 0x2, R86 ;  /* 0x0000000252547825 */ /* 0x000fc800078e0256 */
[----:B------:R-:W-:Y:S01]  /*52c0*/  IMAD.WIDE R82, R82, 0x2, R88 ;  /* 0x0000000252527825 */ /* 0x000fe200078e0258 */
[----:B------:R-:W-:Y:S01]  /*52d0*/  ISETP.GE.U32.AND P4, PT, R8, 0x7fffffaf, PT ;  /* 0x7fffffaf0800780c */ /* 0x000fe20003f86070 */
[----:B------:R-:W4:Y:S02]  /*52e0*/  @!P6 LDG.E.U16 R30, desc[UR24][R84.64] ;  /* 0x00000018541ee981 */ /* 0x000f24000c1e1500 */
[----:B------:R-:W-:Y:S02]  /*52f0*/  VIADD R7, R6, 0xffffffde ;  /* 0xffffffde06077836 */ /* 0x000fe40000000000 */
[----:B------:R-:W4:Y:S03]  /*5300*/  @!P6 LDG.E.U16 R33, desc[UR24][R82.64] ;  /* 0x000000185221e981 */ /* 0x000f26000c1e1500 */
[----:B------:R-:W-:Y:S01]  /*5310*/  ISETP.GE.U32.AND P6, PT, R7, 0x7fffff9f, PT ;  /* 0x7fffff9f0700780c */ /* 0x000fe20003fc6070 */
[----:B------:R-:W-:Y:S01]  /*5320*/  IMAD R7, R90, 0x11, RZ ;  /* 0x000000115a077824 */ /* 0x000fe200078e02ff */
[----:B------:R0:W-:Y:S01]  /*5330*/  STL.64 [R1+0x30], R70 ;  /* 0x0000304601007387 */ /* 0x0001e20000100a00 */
[----:B------:R-:W-:-:S02]  /*5340*/  PRMT R92, RZ, 0x7610, R92 ;  /* 0x00007610ff5c7816 */ /* 0x000fc4000000005c */
[----:B------:R-:W-:Y:S01]  /*5350*/  PRMT R39, RZ, 0x7610, R39 ;  /* 0x00007610ff277816 */ /* 0x000fe20000000027 */
[----:B------:R1:W-:Y:S01]  /*5360*/  STL.64 [R1+0x28], R66 ;  /* 0x0000284201007387 */ /* 0x0003e20000100a00 */
[----:B------:R-:W-:-:S03]  /*5370*/  VIADD R5, R6, 0xffffffc6 ;  /* 0xffffffc606057836 */ /* 0x000fc60000000000 */
[----:B------:R-:W-:Y:S01]  /*5380*/  STL.64 [R1+0x870], R84 ;  /* 0x0008705401007387 */ /* 0x000fe20000100a00 */
[----:B0-----:R-:W-:-:S04]  /*5390*/  IMAD.WIDE R70, R7, 0x2, R86 ;  /* 0x0000000207467825 */ /* 0x001fc800078e0256 */
[----:B-1----:R-:W-:Y:S01]  /*53a0*/  IMAD.WIDE R66, R7, 0x2, R88 ;  /* 0x0000000207427825 */ /* 0x002fe200078e0258 */
[----:B------:R-:W-:Y:S04]  /*53b0*/  STL.64 [R1+0x878], R82 ;  /* 0x0008785201007387 */ /* 0x000fe80000100a00 */
[----:B------:R-:W-:Y:S01]  /*53c0*/  STL.64 [R1+0x880], R80 ;  /* 0x0008805001007387 */ /* 0x000fe20000100a00 */
[----:B------:R-:W-:-:S03]  /*53d0*/  IMAD R7, R90, 0x21, RZ ;  /* 0x000000215a077824 */ /* 0x000fc600078e02ff */
[----:B------:R0:W4:Y:S04]  /*53e0*/  @!P4 LDG.E.U16 R92, desc[UR24][R70.64] ;  /* 0x00000018465cc981 */ /* 0x000128000c1e1500 */
[----:B------:R1:W4:Y:S01]  /*53f0*/  @!P4 LDG.E.U16 R39, desc[UR24][R66.64] ;  /* 0x000000184227c981 */ /* 0x000322000c1e1500 */
[----:B------:R-:W-:Y:S01]  /*5400*/  ISETP.GE.U32.AND P4, PT, R5, 0x7fffff87, PT ;  /* 0x7fffff870500780c */ /* 0x000fe20003f86070 */
[----:B------:R-:W-:Y:S02]  /*5410*/  IMAD R5, R90, 0x19, RZ ;  /* 0x000000195a057824 */ /* 0x000fe400078e02ff */
[----:B------:R-:W-:Y:S01]  /*5420*/  STL.64 [R1+0x888], R78 ;  /* 0x0008884e01007387 */ /* 0x000fe20000100a00 */
[----:B------:R-:W-:-:S03]  /*5430*/  PRMT R36, RZ, 0x7610, R36 ;  /* 0x00007610ff247816 */ /* 0x000fc60000000024 */
[----:B------:R0:W-:Y:S01]  /*5440*/  STL.64 [R1+0x260], R76 ;  /* 0x0002604c01007387 */ /* 0x0001e20000100a00 */
[----:B------:R-:W-:-:S03]  /*5450*/  PRMT R35, RZ, 0x7610, R35 ;  /* 0x00007610ff237816 */ /* 0x000fc60000000023 */
[----:B------:R1:W-:Y:S04]  /*5460*/  STL.64 [R1+0x258], R74 ;  /* 0x0002584a01007387 */ /* 0x0003e80000100a00 */
[----:B------:R1:W-:Y:S04]  /*5470*/  STL.64 [R1+0x1a0], R70 ;  /* 0x0001a04601007387 */ /* 0x0003e80000100a00 */
[----:B------:R1:W-:Y:S01]  /*5480*/  STL.64 [R1+0x198], R66 ;  /* 0x0001984201007387 */ /* 0x0003e20000100a00 */
[----:B0-----:R-:W-:-:S04]  /*5490*/  IMAD.WIDE R76, R5, 0x2, R86 ;  /* 0x00000002054c7825 */ /* 0x001fc800078e0256 */
[----:B-1----:R-:W-:-:S04]  /*54a0*/  IMAD.WIDE R74, R5, 0x2, R88 ;  /* 0x00000002054a7825 */ /* 0x002fc800078e0258 */
[----:B------:R-:W-:-:S04]  /*54b0*/  IMAD.WIDE R70, R7, 0x2, R86 ;  /* 0x0000000207467825 */ /* 0x000fc800078e0256 */
[----:B------:R-:W-:Y:S01]  /*54c0*/  IMAD.WIDE R66, R7, 0x2, R88 ;  /* 0x0000000207427825 */ /* 0x000fe200078e0258 */
[----:B------:R0:W4:Y:S03]  /*54d0*/  @!P6 LDG.E.U16 R36, desc[UR24][R70.64] ;  /* 0x000000184624e981 */ /* 0x000126000c1e1500 */
[C---:B------:R-:W-:Y:S01]  /*54e0*/  VIADD R5, R6.reuse, 0xfffffffd ;  /* 0xfffffffd06057836 */ /* 0x040fe20000000000 */
[----:B------:R-:W4:Y:S01]  /*54f0*/  @!P6 LDG.E.U16 R35, desc[UR24][R66.64] ;  /* 0x000000184223e981 */ /* 0x000f22000c1e1500 */
[----:B------:R-:W-:Y:S01]  /*5500*/  VIADD R8, R6, 0xffffffce ;  /* 0xffffffce06087836 */ /* 0x000fe20000000000 */
[----:B------:R-:W-:Y:S02]  /*5510*/  PRMT R37, RZ, 0x7610, R37 ;  /* 0x00007610ff257816 */ /* 0x000fe40000000025 */
[----:B------:R-:W-:Y:S01]  /*5520*/  ISETP.GE.U32.AND P6, PT, R5, 0x7fffffbe, PT ;  /* 0x7fffffbe0500780c */ /* 0x000fe20003fc6070 */
[----:B------:R-:W-:Y:S01]  /*5530*/  IMAD R5, R90, 0x29, RZ ;  /* 0x000000295a057824 */ /* 0x000fe200078e02ff */
[----:B------:R-:W-:Y:S01]  /*5540*/  STL.64 [R1+0x120], R76 ;  /* 0x0001204c01007387 */ /* 0x000fe20000100a00 */
[----:B------:R-:W-:-:S02]  /*5550*/  ISETP.GE.U32.AND P3, PT, R8, 0x7fffff8f, PT ;  /* 0x7fffff8f0800780c */ /* 0x000fc40003f66070 */
[----:B------:R-:W-:Y:S01]  /*5560*/  PRMT R38, RZ, 0x7610, R38 ;  /* 0x00007610ff267816 */ /* 0x000fe20000000026 */
[----:B------:R-:W-:Y:S01]  /*5570*/  STL.64 [R1+0x118], R74 ;  /* 0x0001184a01007387 */ /* 0x000fe20000100a00 */
[----:B------:R-:W-:Y:S01]  /*5580*/  PRMT R34, RZ, 0x7610, R34 ;  /* 0x00007610ff227816 */ /* 0x000fe20000000022 */
[----:B------:R-:W-:Y:S02]  /*5590*/  VIADD R8, R6, 0xfffffffe ;  /* 0xfffffffe06087836 */ /* 0x000fe40000000000 */
[----:B------:R0:W-:Y:S01]  /*55a0*/  STL.64 [R1+0xa0], R70 ;  /* 0x0000a04601007387 */ /* 0x0001e20000100a00 */
[----:B------:R-:W-:-:S03]  /*55b0*/  PRMT R84, RZ, 0x7610, R84 ;  /* 0x00007610ff547816 */ /* 0x000fc60000000054 */
[----:B------:R1:W4:Y:S01]  /*55c0*/  @!P5 LDG.E.U16 R37, desc[UR24][R74.64] ;  /* 0x000000184a25d981 */ /* 0x000322000c1e1500 */
[----:B------:R-:W-:-:S03]  /*55d0*/  PRMT R85, RZ, 0x7610, R85 ;  /* 0x00007610ff557816 */ /* 0x000fc60000000055 */
[----:B------:R1:W-:Y:S01]  /*55e0*/  STL.64 [R1+0x98], R66 ;  /* 0x0000984201007387 */ /* 0x0003e20000100a00 */
[----:B0-----:R-:W-:-:S03]  /*55f0*/  IMAD.WIDE R70, R5, 0x2, R86 ;  /* 0x0000000205467825 */ /* 0x001fc600078e0256 */
[----:B------:R0:W4:Y:S01]  /*5600*/  @!P5 LDG.E.U16 R38, desc[UR24][R76.64] ;  /* 0x000000184c26d981 */ /* 0x000122000c1e1500 */
[----:B-1----:R-:W-:Y:S01]  /*5610*/  IMAD R74, R90, 0x31, RZ ;  /* 0x000000315a4a7824 */ /* 0x002fe200078e02ff */
[----:B------:R-:W-:Y:S02]  /*5620*/  ISETP.GE.U32.AND P5, PT, R8, 0x7fffffbf, PT ;  /* 0x7fffffbf0800780c */ /* 0x000fe40003fa6070 */
[----:B------:R1:W4:Y:S01]  /*5630*/  @!P0 LDG.E.U16 R34, desc[UR24][R70.64] ;  /* 0x0000001846228981 */ /* 0x000322000c1e1500 */
[----:B------:R-:W-:Y:S02]  /*5640*/  VIADD R7, R6, 0xfffffff5 ;  /* 0xfffffff506077836 */ /* 0x000fe40000000000 */
[----:B------:R-:W-:Y:S01]  /*5650*/  IMAD.WIDE R66, R5, 0x2, R88 ;  /* 0x0000000205427825 */ /* 0x000fe200078e0258 */
[----:B------:R-:W-:-:S03]  /*5660*/  PRMT R64, RZ, 0x7610, R64 ;  /* 0x00007610ff407816 */ /* 0x000fc60000000040 */
[----:B0-----:R-:W-:Y:S01]  /*5670*/  IMAD.WIDE R76, R74, 0x2, R86 ;  /* 0x000000024a4c7825 */ /* 0x001fe200078e0256 */
[----:B------:R-:W4:Y:S01]  /*5680*/  @!P0 LDG.E.U16 R84, desc[UR24][R66.64] ;  /* 0x0000001842548981 */ /* 0x000f22000c1e1500 */
[----:B------:R-:W-:Y:S02]  /*5690*/  PRMT R83, RZ, 0x7610, R83 ;  /* 0x00007610ff537816 */ /* 0x000fe40000000053 */
[----:B------:R-:W-:Y:S01]  /*56a0*/  PRMT R82, RZ, 0x7610, R82 ;  /* 0x00007610ff527816 */ /* 0x000fe20000000052 */
[----:B------:R0:W4:Y:S01]  /*56b0*/  @!P3 LDG.E.U16 R85, desc[UR24][R76.64] ;  /* 0x000000184c55b981 */ /* 0x000122000c1e1500 */
[----:B------:R-:W-:Y:S01]  /*56c0*/  ISETP.GE.U32.AND P0, PT, R7, 0x7fffffb6, PT ;  /* 0x7fffffb60700780c */ /* 0x000fe20003f06070 */
[----:B------:R-:W-:Y:S01]  /*56d0*/  VIADD R7, R6, 0xffffffe5 ;  /* 0xffffffe506077836 */ /* 0x000fe20000000000 */
[----:B------:R-:W-:Y:S01]  /*56e0*/  PRMT R8, RZ, 0x7610, R8 ;  /* 0x00007610ff087816 */ /* 0x000fe20000000008 */
[----:B------:R-:W-:Y:S01]  /*56f0*/  IMAD.WIDE R74, R74, 0x2, R88 ;  /* 0x000000024a4a7825 */ /* 0x000fe200078e0258 */
[----:B------:R-:W-:-:S02]  /*5700*/  PRMT R60, RZ, 0x7610, R60 ;  /* 0x00007610ff3c7816 */ /* 0x000fc4000000003c */
[----:B------:R-:W-:Y:S02]  /*5710*/  PRMT R62, RZ, 0x7610, R62 ;  /* 0x00007610ff3e7816 */ /* 0x000fe4000000003e */
[----:B------:R-:W-:Y:S01]  /*5720*/  PRMT R63, RZ, 0x7610, R63 ;  /* 0x00007610ff3f7816 */ /* 0x000fe2000000003f */
[----:B--2---:R2:W-:Y:S04]  /*5730*/  STL [R1+0x3c], R69 ;  /* 0x00003c4501007387 */ /* 0x0045e80000100800 */
[----:B---3--:R-:W-:Y:S04]  /*5740*/  STL [R1+0x38], R65 ;  /* 0x0000384101007387 */ /* 0x008fe80000100800 */
[----:B------:R1:W-:Y:S01]  /*5750*/  STL.64 [R1+0x20], R70 ;  /* 0x0000204601007387 */ /* 0x0003e20000100a00 */
[----:B--2---:R-:W-:-:S03]  /*5760*/  IMAD.MOV.U32 R69, RZ, RZ, R72 ;  /* 0x000000ffff457224 */ /* 0x004fc600078e0048 */
[----:B------:R-:W-:Y:S01]  /*5770*/  STL.64 [R1+0x18], R66 ;  /* 0x0000184201007387 */ /* 0x000fe20000100a00 */
[----:B-1----:R-:W-:-:S03]  /*5780*/  IMAD R70, R90, 0x39, RZ ;  /* 0x000000395a467824 */ /* 0x002fc600078e02ff */
[----:B------:R0:W-:Y:S01]  /*5790*/  STL.64 [R1+0x890], R76 ;  /* 0x0008904c01007387 */ /* 0x0001e20000100a00 */
[----:B------:R-:W-:-:S04]  /*57a0*/  IMAD.WIDE R72, R70, 0x2, R86 ;  /* 0x0000000246487825 */ /* 0x000fc800078e0256 */
[----:B------:R-:W-:Y:S01]  /*57b0*/  IMAD.WIDE R70, R70, 0x2, R88 ;  /* 0x0000000246467825 */ /* 0x000fe200078e0258 */
[----:B------:R-:W2:Y:S03]  /*57c0*/  @!P4 LDG.E.U16 R83, desc[UR24][R72.64] ;  /* 0x000000184853c981 */ /* 0x000ea6000c1e1500 */
[----:B0-----:R-:W-:Y:S01]  /*57d0*/  IMAD.MOV.U32 R77, RZ, RZ, R64 ;  /* 0x000000ffff4d7224 */ /* 0x001fe200078e0040 */
[----:B------:R-:W3:Y:S01]  /*57e0*/  @!P4 LDG.E.U16 R82, desc[UR24][R70.64] ;  /* 0x000000184652c981 */ /* 0x000ee2000c1e1500 */
[----:B------:R-:W-:Y:S01]  /*57f0*/  IMAD.WIDE R64, R90, 0x2, R88 ;  /* 0x000000025a407825 */ /* 0x000fe200078e0258 */
[----:B------:R-:W-:-:S03]  /*5800*/  ISETP.GE.U32.AND P4, PT, R7, 0x7fffffa6, PT ;  /* 0x7fffffa60700780c */ /* 0x000fc60003f86070 */
[C---:B------:R-:W-:Y:S01]  /*5810*/  IMAD.WIDE R66, R90.reuse, 0x2, R86 ;  /* 0x000000025a427825 */ /* 0x040fe200078e0256 */
[----:B------:R-:W-:Y:S03]  /*5820*/  STL.64 [R1+0x8a0], R74 ;  /* 0x0008a04a01007387 */ /* 0x000fe60000100a00 */
[----:B------:R-:W-:Y:S01]  /*5830*/  IMAD R7, R90, 0xa, RZ ;  /* 0x0000000a5a077824 */ /* 0x000fe200078e02ff */
[----:B------:R0:W2:Y:S04]  /*5840*/  @!P5 LDG.E.U16 R8, desc[UR24][R64.64] ;  /* 0x000000184008d981 */ /* 0x0000a8000c1e1500 */
[----:B------:R-:W-:Y:S04]  /*5850*/  STL.64 [R1+0x8a8], R72 ;  /* 0x0008a84801007387 */ /* 0x000fe80000100a00 */
[----:B------:R-:W-:Y:S04]  /*5860*/  STL.64 [R1+0x2a0], R66 ;  /* 0x0002a04201007387 */ /* 0x000fe80000100a00 */
[----:B------:R0:W-:Y:S04]  /*5870*/  STL.64 [R1+0x298], R64 ;  /* 0x0002984001007387 */ /* 0x0001e80000100a00 */
[----:B------:R1:W3:Y:S01]  /*5880*/  @!P5 LDG.E.U16 R60, desc[UR24][R66.64] ;  /* 0x00000018423cd981 */ /* 0x0002e2000c1e1500 */
[----:B------:R-:W-:-:S03]  /*5890*/  VIADD R5, R6, 0xffffffed ;  /* 0xffffffed06057836 */ /* 0x000fc60000000000 */
[----:B------:R1:W3:Y:S01]  /*58a0*/  @!P3 LDG.E.U16 R77, desc[UR24][R74.64] ;  /* 0x000000184a4db981 */ /* 0x0002e2000c1e1500 */
[----:B0-----:R-:W-:-:S04]  /*58b0*/  IMAD.WIDE R64, R7, 0x2, R88 ;  /* 0x0000000207407825 */ /* 0x001fc800078e0258 */
[----:B-1----:R-:W-:Y:S01]  /*58c0*/  IMAD.WIDE R66, R7, 0x2, R86 ;  /* 0x0000000207427825 */ /* 0x002fe200078e0256 */
[----:B------:R-:W3:Y:S04]  /*58d0*/  @!P0 LDG.E.U16 R62, desc[UR24][R64.64] ;  /* 0x00000018403e8981 */ /* 0x000ee8000c1e1500 */
[----:B------:R-:W4:Y:S01]  /*58e0*/  @!P0 LDG.E.U16 R63, desc[UR24][R66.64] ;  /* 0x00000018423f8981 */ /* 0x000f22000c1e1500 */
[----:B------:R-:W-:Y:S01]  /*58f0*/  ISETP.GE.U32.AND P3, PT, R5, 0x7fffffae, PT ;  /* 0x7fffffae0500780c */ /* 0x000fe20003f66070 */
[----:B------:R-:W-:-:S05]  /*5900*/  VIADD R5, R6, 0xffffffdd ;  /* 0xffffffdd06057836 */ /* 0x000fca0000000000 */
[----:B------:R-:W-:Y:S01]  /*5910*/  ISETP.GE.U32.AND P5, PT, R5, 0x7fffff9e, PT ;  /* 0x7fffff9e0500780c */ /* 0x000fe20003fa6070 */
[----:B------:R-:W-:Y:S01]  /*5920*/  IMAD.SHL.U32 R5, R90, 0x2, RZ ;  /* 0x000000025a057824 */ /* 0x000fe200078e00ff */
[----:B------:R0:W-:Y:S03]  /*5930*/  STL.64 [R1+0x8b0], R70 ;  /* 0x0008b04601007387 */ /* 0x0001e60000100a00 */
[----:B------:R-:W-:Y:S01]  /*5940*/  IMAD.WIDE R74, R5, 0x2, R86 ;  /* 0x00000002054a7825 */ /* 0x000fe200078e0256 */
[----:B------:R-:W-:-:S03]  /*5950*/  PRMT R68, RZ, 0x7610, R68 ;  /* 0x00007610ff447816 */ /* 0x000fc60000000044 */
[----:B0-----:R-:W-:-:S04]  /*5960*/  IMAD.WIDE R70, R5, 0x2, R88 ;  /* 0x0000000205467825 */ /* 0x001fc800078e0258 */
[----:B------:R-:W-:Y:S01]  /*5970*/  VIADD R5, R6, 0xffffffcd ;  /* 0xffffffcd06057836 */ /* 0x000fe20000000000 */
[----:B------:R0:W4:Y:S04]  /*5980*/  @!P6 LDG.E.U16 R68, desc[UR24][R70.64] ;  /* 0x000000184644e981 */ /* 0x000128000c1e1500 */
[----:B------:R-:W-:Y:S01]  /*5990*/  ISETP.GE.U32.AND P0, PT, R5, 0x7fffff8e, PT ;  /* 0x7fffff8e0500780c */ /* 0x000fe20003f06070 */
[C---:B------:R-:W-:Y:S01]  /*59a0*/  IMAD R5, R90.reuse, 0x12, RZ ;  /* 0x000000125a057824 */ /* 0x040fe200078e02ff */
[----:B------:R-:W-:Y:S01]  /*59b0*/  PRMT R72, RZ, 0x7610, R72 ;  /* 0x00007610ff487816 */ /* 0x000fe20000000048 */
[----:B------:R-:W-:Y:S01]  /*59c0*/  IMAD R7, R90, 0x1a, RZ ;  /* 0x0000001a5a077824 */ /* 0x000fe200078e02ff */
[----:B------:R-:W-:Y:S02]  /*59d0*/  PRMT R16, RZ, 0x7610, R16 ;  /* 0x00007610ff107816 */ /* 0x000fe40000000010 */
[----:B------:R-:W-:-:S02]  /*59e0*/  PRMT R17, RZ, 0x7610, R17 ;  /* 0x00007610ff117816 */ /* 0x000fc40000000011 */
[----:B------:R-:W4:Y:S01]  /*59f0*/  @!P6 LDG.E.U16 R72, desc[UR24][R74.64] ;  /* 0x000000184a48e981 */ /* 0x000f22000c1e1500 */
[----:B------:R-:W-:-:S03]  /*5a00*/  PRMT R61, RZ, 0x7610, R61 ;  /* 0x00007610ff3d7816 */ /* 0x000fc6000000003d */
[----:B--2---:R-:W-:Y:S04]  /*5a10*/  STL [R1+0xbc], R8 ;  /* 0x0000bc0801007387 */ /* 0x004fe80000100800 */
[----:B------:R-:W-:Y:S04]  /*5a20*/  STL.64 [R1+0x290], R74 ;  /* 0x0002904a01007387 */ /* 0x000fe80000100a00 */
[----:B------:R0:W-:Y:S04]  /*5a30*/  STL.64 [R1+0x288], R70 ;  /* 0x0002884601007387 */ /* 0x0001e80000100a00 */
[----:B------:R-:W-:Y:S04]  /*5a40*/  STL.64 [R1+0x250], R66 ;  /* 0x0002504201007387 */ /* 0x000fe80000100a00 */
[----:B------:R1:W-:Y:S01]  /*5a50*/  STL.64 [R1+0x208], R64 ;  /* 0x0002084001007387 */ /* 0x0003e20000100a00 */
[----:B0-----:R-:W-:-:S05]  /*5a60*/  IMAD.WIDE R70, R5, 0x2, R86 ;  /* 0x0000000205467825 */ /* 0x001fca00078e0256 */
[----:B------:R-:W-:Y:S04]  /*5a70*/  STL.64 [R1+0x190], R70 ;  /* 0x0001904601007387 */ /* 0x000fe80000100a00 */
[----:B---3--:R-:W-:Y:S01]  /*5a80*/  STL [R1+0x5c], R62 ;  /* 0x00005c3e01007387 */ /* 0x008fe20000100800 */
[----:B-1----:R-:W-:-:S03]  /*5a90*/  IMAD.WIDE R64, R7, 0x2, R86 ;  /* 0x0000000207407825 */ /* 0x002fc600078e0256 */
[----:B----4-:R0:W-:Y:S04]  /*5aa0*/  STL [R1+0x60], R63 ;  /* 0x0000603f01007387 */ /* 0x0101e80000100800 */
[----:B------:R-:W2:Y:S04]  /*5ab0*/  @!P4 LDG.E.U16 R17, desc[UR24][R64.64] ;  /* 0x000000184011c981 */ /* 0x000ea8000c1e1500 */
[----:B------:R-:W3:Y:S01]  /*5ac0*/  @!P3 LDG.E.U16 R61, desc[UR24][R70.64] ;  /* 0x00000018463db981 */ /* 0x000ee2000c1e1500 */
[----:B0-----:R-:W-:-:S05]  /*5ad0*/  IMAD.WIDE R62, R7, 0x2, R88 ;  /* 0x00000002073e7825 */ /* 0x001fca00078e0258 */
[----:B------:R-:W4:Y:S01]  /*5ae0*/  @!P4 LDG.E.U16 R16, desc[UR24][R62.64] ;  /* 0x000000183e10c981 */ /* 0x000f22000c1e1500 */
[----:B------:R-:W-:Y:S01]  /*5af0*/  IMAD.WIDE R66, R5, 0x2, R88 ;  /* 0x0000000205427825 */ /* 0x000fe200078e0258 */
[----:B------:R-:W-:-:S03]  /*5b00*/  PRMT R57, RZ, 0x7610, R57 ;  /* 0x00007610ff397816 */ /* 0x000fc60000000039 */
[C---:B------:R-:W-:Y:S02]  /*5b10*/  VIADD R5, R6.reuse, 0xfffffffc ;  /* 0xfffffffc06057836 */ /* 0x040fe40000000000 */
[----:B------:R-:W-:Y:S01]  /*5b20*/  VIADD R8, R6, 0xffffffd5 ;  /* 0xffffffd506087836 */ /* 0x000fe20000000000 */
[----:B------:R0:W-:Y:S02]  /*5b30*/  STL.64 [R1+0x188], R66 ;  /* 0x0001884201007387 */ /* 0x0001e40000100a00 */
[----:B------:R-:W-:Y:S01]  /*5b40*/  ISETP.GE.U32.AND P4, PT, R5, 0x7fffffbd, PT ;  /* 0x7fffffbd0500780c */ /* 0x000fe20003f86070 */
[----:B------:R-:W-:Y:S01]  /*5b50*/  IMAD R5, R90, 0x22, RZ ;  /* 0x000000225a057824 */ /* 0x000fe200078e02ff */
[----:B------:R0:W3:Y:S01]  /*5b60*/  @!P3 LDG.E.U16 R57, desc[UR24][R66.64] ;  /* 0x000000184239b981 */ /* 0x0000e2000c1e1500 */
[----:B------:R-:W-:Y:S01]  /*5b70*/  ISETP.GE.U32.AND P6, PT, R8, 0x7fffff96, PT ;  /* 0x7fffff960800780c */ /* 0x000fe20003fc6070 */
[----:B------:R-:W-:Y:S02]  /*5b80*/  IMAD R7, R90, 0x2a, RZ ;  /* 0x0000002a5a077824 */ /* 0x000fe400078e02ff */
[----:B------:R1:W-:Y:S01]  /*5b90*/  STL.64 [R1+0x110], R64 ;  /* 0x0001104001007387 */ /* 0x0003e20000100a00 */
[----:B------:R-:W-:-:S03]  /*5ba0*/  PRMT R54, RZ, 0x7610, R54 ;  /* 0x00007610ff367816 */ /* 0x000fc60000000036 */
[----:B------:R1:W-:Y:S01]  /*5bb0*/  STL.64 [R1+0x108], R62 ;  /* 0x0001083e01007387 */ /* 0x0003e20000100a00 */
[----:B0-----:R-:W-:-:S03]  /*5bc0*/  IMAD.WIDE R66, R5, 0x2, R86 ;  /* 0x0000000205427825 */ /* 0x001fc600078e0256 */
[----:B------:R-:W-:Y:S01]  /*5bd0*/  STL [R1+0xb8], R72 ;  /* 0x0000b84801007387 */ /* 0x000fe20000100800 */
[----:B------:R-:W-:Y:S01]  /*5be0*/  PRMT R15, RZ, 0x7610, R15 ;  /* 0x00007610ff0f7816 */ /* 0x000fe2000000000f */
[----:B------:R-:W-:Y:S02]  /*5bf0*/  VIADD R8, R6, 0xffffffc5 ;  /* 0xffffffc506087836 */ /* 0x000fe40000000000 */
[----:B------:R-:W-:Y:S01]  /*5c00*/  STL [R1+0x64], R68 ;  /* 0x0000644401007387 */ /* 0x000fe20000100800 */
[----:B-1----:R-:W-:-:S03]  /*5c10*/  IMAD.WIDE R64, R5, 0x2, R88 ;  /* 0x0000000205407825 */ /* 0x002fc600078e0258 */
[----:B------:R0:W-:Y:S01]  /*5c20*/  STL.64 [R1+0x90], R66 ;  /* 0x0000904201007387 */ /* 0x0001e20000100a00 */
[----:B------:R-:W-:Y:S01]  /*5c30*/  IMAD.WIDE R62, R7, 0x2, R86 ;  /* 0x00000002073e7825 */ /* 0x000fe200078e0256 */
[----:B------:R-:W-:Y:S02]  /*5c40*/  PRMT R18, RZ, 0x7610, R18 ;  /* 0x00007610ff127816 */ /* 0x000fe40000000012 */
[----:B------:R-:W-:Y:S01]  /*5c50*/  ISETP.GE.U32.AND P3, PT, R8, 0x7fffff86, PT ;  /* 0x7fffff860800780c */ /* 0x000fe20003f66070 */
[----:B------:R0:W3:Y:S01]  /*5c60*/  @!P5 LDG.E.U16 R54, desc[UR24][R66.64] ;  /* 0x000000184236d981 */ /* 0x0000e2000c1e1500 */
[----:B------:R-:W-:Y:S01]  /*5c70*/  VIADD R8, R6, 0xfffffff4 ;  /* 0xfffffff406087836 */ /* 0x000fe20000000000 */
[----:B------:R-:W-:Y:S02]  /*5c80*/  PRMT R14, RZ, 0x7610, R14 ;  /* 0x00007610ff0e7816 */ /* 0x000fe4000000000e */
[----:B------:R1:W3:Y:S01]  /*5c90*/  @!P6 LDG.E.U16 R15, desc[UR24][R62.64] ;  /* 0x000000183e0fe981 */ /* 0x0002e2000c1e1500 */
[----:B------:R-:W-:-:S02]  /*5ca0*/  PRMT R12, RZ, 0x7610, R12 ;  /* 0x00007610ff0c7816 */ /* 0x000fc4000000000c */
[----:B------:R-:W-:Y:S01]  /*5cb0*/  PRMT R13, RZ, 0x7610, R13 ;  /* 0x00007610ff0d7816 */ /* 0x000fe2000000000d */
[----:B------:R1:W3:Y:S01]  /*5cc0*/  @!P5 LDG.E.U16 R18, desc[UR24][R64.64] ;  /* 0x000000184012d981 */ /* 0x0002e2000c1e1500 */
[----:B0-----:R-:W-:Y:S01]  /*5cd0*/  IMAD R66, R90, 0x32, RZ ;  /* 0x000000325a427824 */ /* 0x001fe200078e02ff */
[----:B------:R-:W-:Y:S02]  /*5ce0*/  ISETP.GE.U32.AND P5, PT, R8, 0x7fffffb5, PT ;  /* 0x7fffffb50800780c */ /* 0x000fe40003fa6070 */
[----:B------:R-:W-:Y:S02]  /*5cf0*/  PRMT R8, RZ, 0x7610, R8 ;  /* 0x00007610ff087816 */ /* 0x000fe40000000008 */
[----:B------:R-:W-:Y:S01]  /*5d00*/  PRMT R9, RZ, 0x7610, R9 ;  /* 0x00007610ff097816 */ /* 0x000fe20000000009 */
[----:B----4-:R-:W-:Y:S04]  /*5d10*/  STL [R1+0x13c], R16 ;  /* 0x00013c1001007387 */ /* 0x010fe80000100800 */
[----:B--2---:R0:W-:Y:S04]  /*5d20*/  STL [R1+0x140], R17 ;  /* 0x0001401101007387 */ /* 0x0041e80000100800 */
[----:B------:R-:W-:Y:S01]  /*5d30*/  STL.64 [R1+0x88], R64 ;  /* 0x0000884001007387 */ /* 0x000fe20000100a00 */
[----:B0-----:R-:W-:-:S03]  /*5d40*/  IMAD.WIDE R16, R7, 0x2, R88 ;  /* 0x0000000207107825 */ /* 0x001fc600078e0258 */
[----:B------:R1:W-:Y:S04]  /*5d50*/  STL.64 [R1+0x10], R62 ;  /* 0x0000103e01007387 */ /* 0x0003e80000100a00 */
[----:B------:R-:W-:Y:S04]  /*5d60*/  STL.64 [R1+0x8], R16 ;  /* 0x0000081001007387 */ /* 0x000fe80000100a00 */
[----:B---3--:R0:W-:Y:S01]  /*5d70*/  STL [R1+0x58], R61 ;  /* 0x0000583d01007387 */ /* 0x0081e20000100800 */
[----:B-1----:R-:W-:-:S03]  /*5d80*/  IMAD R62, R90, 0x3a, RZ ;  /* 0x0000003a5a3e7824 */ /* 0x002fc600078e02ff */
[----:B------:R1:W2:Y:S01]  /*5d90*/  @!P6 LDG.E.U16 R14, desc[UR24][R16.64] ;  /* 0x00000018100ee981 */ /* 0x0002a2000c1e1500 */
[----:B0-----:R-:W-:Y:S02]  /*5da0*/  IMAD.MOV.U32 R61, RZ, RZ, R69 ;  /* 0x000000ffff3d7224 */ /* 0x001fe400078e0045 */
[----:B------:R-:W-:-:S04]  /*5db0*/  IMAD.WIDE R68, R66, 0x2, R86 ;  /* 0x0000000242447825 */ /* 0x000fc800078e0256 */
[----:B------:R-:W-:Y:S01]  /*5dc0*/  IMAD.WIDE R66, R66, 0x2, R88 ;  /* 0x0000000242427825 */ /* 0x000fe200078e0258 */
[----:B------:R-:W3:Y:S03]  /*5dd0*/  @!P0 LDG.E.U16 R13, desc[UR24][R68.64] ;  /* 0x00000018440d8981 */ /* 0x000ee6000c1e1500 */
[C---:B------:R-:W-:Y:S01]  /*5de0*/  IMAD.WIDE R64, R62.reuse, 0x2, R86 ;  /* 0x000000023e407825 */ /* 0x040fe200078e0256 */
[----:B------:R-:W4:Y:S03]  /*5df0*/  @!P0 LDG.E.U16 R12, desc[UR24][R66.64] ;  /* 0x00000018420c8981 */ /* 0x000f26000c1e1500 */
[----:B------:R-:W-:Y:S01]  /*5e00*/  IMAD.WIDE R62, R62, 0x2, R88 ;  /* 0x000000023e3e7825 */ /* 0x000fe200078e0258 */
[----:B------:R-:W3:Y:S04]  /*5e10*/  @!P3 LDG.E.U16 R9, desc[UR24][R64.64] ;  /* 0x000000184009b981 */ /* 0x000ee8000c1e1500 */
[----:B------:R0:W3:Y:S01]  /*5e20*/  @!P3 LDG.E.U16 R8, desc[UR24][R62.64] ;  /* 0x000000183e08b981 */ /* 0x0000e2000c1e1500 */
[----:B------:R-:W-:-:S03]  /*5e30*/  VIADD R5, R6, 0xffffffec ;  /* 0xffffffec06057836 */ /* 0x000fc60000000000 */
[----:B------:R-:W-:Y:S04]  /*5e40*/  STL [R1+0x54], R57 ;  /* 0x0000543901007387 */ /* 0x000fe80000100800 */
[----:B------:R-:W-:Y:S04]  /*5e50*/  STL.64 [R1+0x8b8], R68 ;  /* 0x0008b84401007387 */ /* 0x000fe80000100a00 */
[----:B------:R-:W-:Y:S01]  /*5e60*/  STL.64 [R1+0x8c0], R66 ;  /* 0x0008c04201007387 */ /* 0x000fe20000100a00 */
[----:B------:R-:W-:-:S03]  /*5e70*/  ISETP.GE.U32.AND P6, PT, R5, 0x7fffffad, PT ;  /* 0x7fffffad0500780c */ /* 0x000fc60003fc6070 */
[----:B------:R-:W-:Y:S01]  /*5e80*/  STL.64 [R1+0x8c8], R64 ;  /* 0x0008c84001007387 */ /* 0x000fe20000100a00 */
[----:B------:R-:W-:-:S03]  /*5e90*/  VIADD R7, R6, 0xffffffe4 ;  /* 0xffffffe406077836 */ /* 0x000fc60000000000 */
[----:B------:R-:W-:Y:S01]  /*5ea0*/  STL.64 [R1+0x8d0], R62 ;  /* 0x0008d03e01007387 */ /* 0x000fe20000100a00 */
[----:B------:R-:W-:-:S03]  /*5eb0*/  VIADD R5, R6, 0xffffffdc ;  /* 0xffffffdc06057836 */ /* 0x000fc60000000000 */
[----:B------:R0:W-:Y:S01]  /*5ec0*/  STL [R1+0x138], R54 ;  /* 0x0001383601007387 */ /* 0x0001e20000100800 */
[----:B-1----:R-:W-:-:S03]  /*5ed0*/  IMAD R17, R90, 0xb, RZ ;  /* 0x0000000b5a117824 */ /* 0x002fc600078e02ff */
[----:B------:R1:W-:Y:S04]  /*5ee0*/  STL [R1+0xd4], R18 ;  /* 0x0000d41201007387 */ /* 0x0003e80000100800 */
[----:B------:R-:W-:Y:S01]  /*5ef0*/  STL [R1+0xd0], R15 ;  /* 0x0000d00f01007387 */ /* 0x000fe20000100800 */
[----:B------:R-:W-:Y:S02]  /*5f00*/  ISETP.GE.U32.AND P0, PT, R7, 0x7fffffa5, PT ;  /* 0x7fffffa50700780c */ /* 0x000fe40003f06070 */
[----:B------:R-:W-:Y:S01]  /*5f10*/  ISETP.GE.U32.AND P3, PT, R5, 0x7fffff9d, PT ;  /* 0x7fffff9d0500780c */ /* 0x000fe20003f66070 */
[----:B------:R-:W-:Y:S01]  /*5f20*/  IMAD R5, R90, 0x3, RZ ;  /* 0x000000035a057824 */ /* 0x000fe200078e02ff */
[----:B------:R-:W-:Y:S02]  /*5f30*/  PRMT R7, RZ, 0x7610, R7 ;  /* 0x00007610ff077816 */ /* 0x000fe40000000007 */
[----:B------:R-:W-:-:S02]  /*5f40*/  PRMT R10, RZ, 0x7610, R10 ;  /* 0x00007610ff0a7816 */ /* 0x000fc4000000000a */
[----:B------:R-:W-:Y:S01]  /*5f50*/  PRMT R11, RZ, 0x7610, R11 ;  /* 0x00007610ff0b7816 */ /* 0x000fe2000000000b */
[----:B0-----:R-:W-:Y:S01]  /*5f60*/  IMAD R54, R90, 0x1b, RZ ;  /* 0x0000001b5a367824 */ /* 0x001fe200078e02ff */
[----:B------:R-:W-:-:S03]  /*5f70*/  PRMT R19, RZ, 0x7610, R19 ;  /* 0x00007610ff137816 */ /* 0x000fc60000000013 */
[----:B------:R-:W-:Y:S01]  /*5f80*/  IMAD.WIDE R62, R54, 0x2, R86 ;  /* 0x00000002363e7825 */ /* 0x000fe200078e0256 */
[----:B------:R-:W-:-:S03]  /*5f90*/  PRMT R66, RZ, 0x7610, R66 ;  /* 0x00007610ff427816 */ /* 0x000fc60000000042 */
[----:B-1----:R-:W-:Y:S01]  /*5fa0*/  IMAD R18, R90, 0x13, RZ ;  /* 0x000000135a127824 */ /* 0x002fe200078e02ff */
[----:B------:R-:W3:Y:S01]  /*5fb0*/  @!P0 LDG.E.U16 R19, desc[UR24][R62.64] ;  /* 0x000000183e138981 */ /* 0x000ee2000c1e1500 */
[----:B------:R-:W-:Y:S01]  /*5fc0*/  PRMT R65, RZ, 0x7610, R65 ;  /* 0x00007610ff417816 */ /* 0x000fe20000000041 */
[----:B------:R-:W-:Y:S01]  /*5fd0*/  IMAD.WIDE R74, R17, 0x2, R88 ;  /* 0x00000002114a7825 */ /* 0x000fe200078e0258 */
[----:B------:R-:W-:-:S03]  /*5fe0*/  PRMT R64, RZ, 0x7610, R64 ;  /* 0x00007610ff407816 */ /* 0x000fc60000000040 */
[C---:B------:R-:W-:Y:S01]  /*5ff0*/  IMAD.WIDE R70, R18.reuse, 0x2, R86 ;  /* 0x0000000212467825 */ /* 0x040fe200078e0256 */
[----:B------:R-:W3:Y:S03]  /*6000*/  @!P5 LDG.E.U16 R66, desc[UR24][R74.64] ;  /* 0x000000184a42d981 */ /* 0x000ee6000c1e1500 */
[----:B------:R-:W-:Y:S01]  /*6010*/  IMAD.WIDE R68, R18, 0x2, R88 ;  /* 0x0000000212447825 */ /* 0x000fe200078e0258 */
[----:B------:R-:W3:Y:S04]  /*6020*/  @!P6 LDG.E.U16 R65, desc[UR24][R70.64] ;  /* 0x000000184641e981 */ /* 0x000ee8000c1e1500 */
[----:B------:R-:W3:Y:S04]  /*6030*/  @!P6 LDG.E.U16 R64, desc[UR24][R68.64] ;  /* 0x000000184440e981 */ /* 0x000ee8000c1e1500 */
[----:B--2---:R0:W-:Y:S04]  /*6040*/  STL [R1+0xcc], R14 ;  /* 0x0000cc0e01007387 */ /* 0x0041e80000100800 */
[----:B----4-:R-:W-:Y:S04]  /*6050*/  STL [R1+0x14c], R12 ;  /* 0x00014c0c01007387 */ /* 0x010fe80000100800 */
[----:B---3--:R1:W-:Y:S04]  /*6060*/  STL [R1+0x150], R13 ;  /* 0x0001500d01007387 */ /* 0x0083e80000100800 */
[----:B------:R-:W-:Y:S04]  /*6070*/  STL [R1+0x144], R8 ;  /* 0x0001440801007387 */ /* 0x000fe80000100800 */
[----:B------:R2:W-:Y:S01]  /*6080*/  STL [R1+0x148], R9 ;  /* 0x0001480901007387 */ /* 0x0005e20000100800 */
[----:B0-----:R-:W-:-:S04]  /*6090*/  IMAD.WIDE R14, R5, 0x2, R86 ;  /* 0x00000002050e7825 */ /* 0x001fc800078e0256 */
[----:B-1----:R-:W-:Y:S01]  /*60a0*/  IMAD.WIDE R12, R5, 0x2, R88 ;  /* 0x00000002050c7825 */ /* 0x002fe200078e0258 */
[----:B------:R-:W3:Y:S03]  /*60b0*/  @!P4 LDG.E.U16 R11, desc[UR24][R14.64] ;  /* 0x000000180e0bc981 */ /* 0x000ee6000c1e1500 */
[----:B--2---:R-:W-:Y:S01]  /*60c0*/  IMAD.WIDE R8, R17, 0x2, R86 ;  /* 0x0000000211087825 */ /* 0x004fe200078e0256 */
[----:B------:R-:W2:Y:S04]  /*60d0*/  @!P4 LDG.E.U16 R10, desc[UR24][R12.64] ;  /* 0x000000180c0ac981 */ /* 0x000ea8000c1e1500 */
[----:B------:R0:W4:Y:S01]  /*60e0*/  @!P5 LDG.E.U16 R7, desc[UR24][R8.64] ;  /* 0x000000180807d981 */ /* 0x000122000c1e1500 */
[----:B------:R-:W-:-:S03]  /*60f0*/  IMAD R5, R40, UR8, RZ ;  /* 0x0000000828057c24 */ /* 0x000fc6000f8e02ff */
[----:B------:R-:W-:Y:S04]  /*6100*/  STL.64 [R1+0x280], R14 ;  /* 0x0002800e01007387 */ /* 0x000fe80000100a00 */
[----:B------:R-:W-:Y:S01]  /*6110*/  STL.64 [R1+0x278], R12 ;  /* 0x0002780c01007387 */ /* 0x000fe20000100a00 */
[----:B------:R-:W-:-:S03]  /*6120*/  LEA R72, P4, R5, R3, 0x1 ;  /* 0x0000000305487211 */ /* 0x000fc600078808ff */
[----:B------:R0:W-:Y:S01]  /*6130*/  STL.64 [R1+0x200], R8 ;  /* 0x0002000801007387 */ /* 0x0001e20000100a00 */
[----:B------:R-:W-:Y:S01]  /*6140*/  LEA.HI.X.SX32 R73, R5, R4, 0x1, P4 ;  /* 0x0000000405497211 */ /* 0x000fe200020f0eff */
[----:B0-----:R-:W-:Y:S02]  /*6150*/  IMAD R8, R42, UR8, RZ ;  /* 0x000000082a087c24 */ /* 0x001fe4000f8e02ff */
[----:B------:R-:W-:-:S03]  /*6160*/  IMAD R9, R43, UR8, RZ ;  /* 0x000000082b097c24 */ /* 0x000fc6000f8e02ff */
[----:B------:R-:W-:Y:S01]  /*6170*/  LEA R5, P4, R8, R3, 0x1 ;  /* 0x0000000308057211 */ /* 0x000fe200078808ff */
[----:B------:R-:W-:Y:S02]  /*6180*/  IMAD R12, R46, UR8, RZ ;  /* 0x000000082e0c7c24 */ /* 0x000fe4000f8e02ff */
[----:B------:R-:W-:Y:S02]  /*6190*/  IMAD R13, R47, UR8, RZ ;  /* 0x000000082f0d7c24 */ /* 0x000fe4000f8e02ff */
[----:B------:R-:W-:Y:S02]  /*61a0*/  IMAD R14, R48, UR8, RZ ;  /* 0x00000008300e7c24 */ /* 0x000fe4000f8e02ff */
[----:B------:R-:W-:Y:S02]  /*61b0*/  IMAD R15, R49, UR8, RZ ;  /* 0x00000008310f7c24 */ /* 0x000fe4000f8e02ff */
[----:B------:R-:W-:Y:S02]  /*61c0*/  IMAD R16, R50, UR8, RZ ;  /* 0x0000000832107c24 */ /* 0x000fe4000f8e02ff */
[----:B------:R-:W-:-:S02]  /*61d0*/  IMAD.MOV.U32 R47, RZ, RZ, R82 ;  /* 0x000000ffff2f7224 */ /* 0x000fc400078e0052 */
[----:B------:R-:W-:Y:S02]  /*61e0*/  IMAD R17, R51, UR8, RZ ;  /* 0x0000000833117c24 */ /* 0x000fe4000f8e02ff */
[----:B------:R-:W-:Y:S02]  /*61f0*/  IMAD.MOV.U32 R46, RZ, RZ, R83 ;  /* 0x000000ffff2e7224 */ /* 0x000fe400078e0053 */
[----:B------:R-:W-:Y:S02]  /*6200*/  IMAD R18, R53, UR8, RZ ;  /* 0x0000000835127c24 */ /* 0x000fe4000f8e02ff */
[----:B------:R-:W-:Y:S02]  /*6210*/  IMAD.MOV.U32 R43, RZ, RZ, R84 ;  /* 0x000000ffff2b7224 */ /* 0x000fe400078e0054 */
[----:B------:R-:W-:Y:S02]  /*6220*/  VIADD R57, R6, 0xffffffd4 ;  /* 0xffffffd406397836 */ /* 0x000fe40000000000 */
[----:B------:R-:W-:-:S02]  /*6230*/  IMAD.MOV.U32 R48, RZ, RZ, R60 ;  /* 0x000000ffff307224 */ /* 0x000fc400078e003c */
[----:B------:R-:W-:Y:S02]  /*6240*/  IMAD.MOV.U32 R40, RZ, RZ, R61 ;  /* 0x000000ffff287224 */ /* 0x000fe400078e003d */
[----:B------:R-:W-:Y:S01]  /*6250*/  IMAD.WIDE R60, R54, 0x2, R88 ;  /* 0x00000002363c7825 */ /* 0x000fe200078e0258 */
[----:B----4-:R0:W-:Y:S04]  /*6260*/  STL [R1+0x154], R7 ;  /* 0x0001540701007387 */ /* 0x0101e80000100800 */
[----:B--2---:R1:W-:Y:S01]  /*6270*/  STL [R1+0x1b8], R10 ;  /* 0x0001b80a01007387 */ /* 0x0043e20000100800 */
[----:B0-----:R-:W-:-:S03]  /*6280*/  IMAD R7, R41, UR8, RZ ;  /* 0x0000000829077c24 */ /* 0x001fc6000f8e02ff */
[----:B---3--:R-:W-:Y:S04]  /*6290*/  STL [R1+0x1bc], R11 ;  /* 0x0001bc0b01007387 */ /* 0x008fe80000100800 */
[----:B------:R0:W-:Y:S01]  /*62a0*/  STL.64 [R1+0x1f8], R74 ;  /* 0x0001f84a01007387 */ /* 0x0001e20000100a00 */
[----:B------:R-:W-:-:S03]  /*62b0*/  LEA R78, P5, R7, R3, 0x1 ;  /* 0x00000003074e7211 */ /* 0x000fc600078a08ff */
[----:B------:R-:W-:Y:S01]  /*62c0*/  STL.64 [R1+0x180], R70 ;  /* 0x0001804601007387 */ /* 0x000fe20000100a00 */
[----:B-1----:R-:W-:-:S03]  /*62d0*/  IMAD R10, R44, UR8, RZ ;  /* 0x000000082c0a7c24 */ /* 0x002fc6000f8e02ff */
[----:B------:R-:W-:Y:S01]  /*62e0*/  STL.64 [R1+0x178], R68 ;  /* 0x0001784401007387 */ /* 0x000fe20000100a00 */
[----:B------:R-:W-:-:S03]  /*62f0*/  LEA.HI.X.SX32 R79, R7, R4, 0x1, P5 ;  /* 0x00000004074f7211 */ /* 0x000fc600028f0eff */
[----:B------:R-:W-:Y:S01]  /*6300*/  STL [R1+0x5d8], R72 ;  /* 0x0005d84801007387 */ /* 0x000fe20000100800 */
[----:B0-----:R-:W-:-:S03]  /*6310*/  LEA R74, P5, R9, R3, 0x1 ;  /* 0x00000003094a7211 */ /* 0x001fc600078a08ff */
[----:B------:R-:W-:Y:S04]  /*6320*/  STL.64 [R1+0x100], R62 ;  /* 0x0001003e01007387 */ /* 0x000fe80000100a00 */
[----:B------:R-:W-:Y:S01]  /*6330*/  STL [R1+0x5e0], R78 ;  /* 0x0005e04e01007387 */ /* 0x000fe20000100800 */
[----:B------:R-:W-:-:S03]  /*6340*/  IMAD R11, R45, UR8, RZ ;  /* 0x000000082d0b7c24 */ /* 0x000fc6000f8e02ff */
[----:B------:R0:W-:Y:S01]  /*6350*/  STL [R1+0x5e8], R5 ;  /* 0x0005e80501007387 */ /* 0x0001e20000100800 */
[----:B------:R-:W-:-:S03]  /*6360*/  LEA.HI.X.SX32 R75, R9, R4, 0x1, P5 ;  /* 0x00000004094b7211 */ /* 0x000fc600028f0eff */
[----:B------:R-:W-:Y:S04]  /*6370*/  STL [R1+0x5d4], R73 ;  /* 0x0005d44901007387 */ /* 0x000fe80000100800 */
[----:B------:R-:W-:Y:S01]  /*6380*/  STL.64 [R1+0x8e0], R72 ;  /* 0x0008e04801007387 */ /* 0x000fe20000100a00 */
[----:B0-----:R-:W-:-:S03]  /*6390*/  LEA.HI.X.SX32 R5, R8, R4, 0x1, P4 ;  /* 0x0000000408057211 */ /* 0x001fc600020f0eff */
[----:B------:R-:W-:Y:S01]  /*63a0*/  STL [R1+0x1c0], R19 ;  /* 0x0001c01301007387 */ /* 0x000fe20000100800 */
[----:B------:R-:W-:-:S03]  /*63b0*/  LEA R70, P4, R10, R3, 0x1 ;  /* 0x000000030a467211 */ /* 0x000fc600078808ff */
[----:B------:R-:W-:Y:S01]  /*63c0*/  STL [R1+0x5dc], R79 ;  /* 0x0005dc4f01007387 */ /* 0x000fe20000100800 */
[----:B------:R-:W-:-:S03]  /*63d0*/  LEA R80, P5, R11, R3, 0x1 ;  /* 0x000000030b507211 */ /* 0x000fc600078a08ff */
[----:B------:R-:W-:Y:S01]  /*63e0*/  STL [R1+0x5f0], R74 ;  /* 0x0005f04a01007387 */ /* 0x000fe20000100800 */
[----:B------:R-:W-:-:S03]  /*63f0*/  LEA.HI.X.SX32 R71, R10, R4, 0x1, P4 ;  /* 0x000000040a477211 */ /* 0x000fc600020f0eff */
[----:B------:R0:W-:Y:S01]  /*6400*/  STL [R1+0x5e4], R5 ;  /* 0x0005e40501007387 */ /* 0x0001e20000100800 */
[----:B------:R-:W-:-:S03]  /*6410*/  LEA R91, P4, R12, R3, 0x1 ;  /* 0x000000030c5b7211 */ /* 0x000fc600078808ff */
[----:B------:R1:W-:Y:S04]  /*6420*/  STL.64 [R1+0x8d8], R78 ;  /* 0x0008d84e01007387 */ /* 0x0003e80000100a00 */
[----:B------:R-:W-:Y:S04]  /*6430*/  STL [R1+0x5f8], R70 ;  /* 0x0005f84601007387 */ /* 0x000fe80000100800 */
[----:B------:R-:W-:Y:S04]  /*6440*/  STL [R1+0x5ec], R75 ;  /* 0x0005ec4b01007387 */ /* 0x000fe80000100800 */
[----:B------:R-:W-:Y:S01]  /*6450*/  STL.64 [R1+0x910], R74 ;  /* 0x0009104a01007387 */ /* 0x000fe20000100a00 */
[----:B0-----:R-:W-:-:S03]  /*6460*/  LEA.HI.X.SX32 R5, R12, R4, 0x1, P4 ;  /* 0x000000040c057211 */ /* 0x001fc600020f0eff */
[----:B------:R-:W-:Y:S01]  /*6470*/  STL [R1+0x1cc], R66 ;  /* 0x0001cc4201007387 */ /* 0x000fe20000100800 */
[----:B------:R-:W-:-:S03]  /*6480*/  LEA.HI.X.SX32 R81, R11, R4, 0x1, P5 ;  /* 0x000000040b517211 */ /* 0x000fc600028f0eff */
[----:B------:R-:W-:Y:S01]  /*6490*/  STL [R1+0x1c8], R65 ;  /* 0x0001c84101007387 */ /* 0x000fe20000100800 */
[----:B-1----:R-:W-:-:S03]  /*64a0*/  LEA R78, P5, R13, R3, 0x1 ;  /* 0x000000030d4e7211 */ /* 0x002fc600078a08ff */
[----:B------:R-:W-:Y:S04]  /*64b0*/  STL [R1+0x600], R80 ;  /* 0x0006005001007387 */ /* 0x000fe80000100800 */
[----:B------:R-:W-:Y:S04]  /*64c0*/  STL [R1+0x5f4], R71 ;  /* 0x0005f44701007387 */ /* 0x000fe80000100800 */
[----:B------:R-:W-:Y:S01]  /*64d0*/  STL [R1+0x1c4], R64 ;  /* 0x0001c44001007387 */ /* 0x000fe20000100800 */
[----:B------:R-:W-:-:S03]  /*64e0*/  LEA R68, P4, R14, R3, 0x1 ;  /* 0x000000030e447211 */ /* 0x000fc600078808ff */
[----:B------:R-:W-:Y:S04]  /*64f0*/  STL [R1+0x608], R91 ;  /* 0x0006085b01007387 */ /* 0x000fe80000100800 */
[----:B------:R-:W-:Y:S04]  /*6500*/  STL [R1+0x94c], R91 ;  /* 0x00094c5b01007387 */ /* 0x000fe80000100800 */
[----:B------:R0:W-:Y:S04]  /*6510*/  STL.64 [R1+0x8e8], R70 ;  /* 0x0008e84601007387 */ /* 0x0001e80000100a00 */
[----:B------:R-:W-:Y:S01]  /*6520*/  STL [R1+0x604], R5 ;  /* 0x0006040501007387 */ /* 0x000fe20000100800 */
[----:B------:R-:W-:-:S03]  /*6530*/  LEA.HI.X.SX32 R69, R14, R4, 0x1, P4 ;  /* 0x000000040e457211 */ /* 0x000fc600020f0eff */
[----:B------:R-:W-:Y:S01]  /*6540*/  STL [R1+0x5fc], R81 ;  /* 0x0005fc5101007387 */ /* 0x000fe20000100800 */
[----:B0-----:R-:W-:-:S03]  /*6550*/  LEA.HI.X.SX32 R71, R13, R4, 0x1, P5 ;  /* 0x000000040d477211 */ /* 0x001fc600028f0eff */
[----:B------:R-:W-:Y:S01]  /*6560*/  STL [R1+0x610], R78 ;  /* 0x0006104e01007387 */ /* 0x000fe20000100800 */
[----:B------:R-:W-:-:S03]  /*6570*/  LEA R82, P5, R15, R3, 0x1 ;  /* 0x000000030f527211 */ /* 0x000fc600078a08ff */
[----:B------:R-:W-:Y:S01]  /*6580*/  STL [R1+0x950], R78 ;  /* 0x0009504e01007387 */ /* 0x000fe20000100800 */
[----:B------:R-:W-:-:S03]  /*6590*/  LEA R65, P4, R16, R3, 0x1 ;  /* 0x0000000310417211 */ /* 0x000fc600078808ff */
[----:B------:R-:W-:Y:S04]  /*65a0*/  STL.64 [R1+0x8f0], R80 ;  /* 0x0008f05001007387 */ /* 0x000fe80000100a00 */
[----:B------:R-:W-:Y:S04]  /*65b0*/  STL [R1+0x618], R68 ;  /* 0x0006184401007387 */ /* 0x000fe80000100800 */
[----:B------:R-:W-:Y:S01]  /*65c0*/  STL [R1+0x60c], R71 ;  /* 0x00060c4701007387 */ /* 0x000fe20000100800 */
[----:B------:R-:W-:-:S03]  /*65d0*/  IMAD R19, R52, UR8, RZ ;  /* 0x0000000834137c24 */ /* 0x000fc6000f8e02ff */
[----:B------:R0:W-:Y:S01]  /*65e0*/  STL [R1+0x930], R71 ;  /* 0x0009304701007387 */ /* 0x0001e20000100800 */
[----:B------:R-:W-:-:S03]  /*65f0*/  LEA.HI.X.SX32 R83, R15, R4, 0x1, P5 ;  /* 0x000000040f537211 */ /* 0x000fc600028f0eff */
[----:B------:R-:W-:Y:S01]  /*6600*/  STL [R1+0x620], R82 ;  /* 0x0006205201007387 */ /* 0x000fe20000100800 */
[----:B------:R-:W-:-:S03]  /*6610*/  LEA R76, P5, R17, R3, 0x1 ;  /* 0x00000003114c7211 */ /* 0x000fc600078a08ff */
[----:B------:R-:W-:Y:S01]  /*6620*/  STL [R1+0x614], R69 ;  /* 0x0006144501007387 */ /* 0x000fe20000100800 */
[----:B------:R-:W-:-:S03]  /*6630*/  LEA.HI.X.SX32 R73, R16, R4, 0x1, P4 ;  /* 0x0000000410497211 */ /* 0x000fc600020f0eff */
[----:B------:R-:W-:Y:S04]  /*6640*/  STL [R1+0x628], R65 ;  /* 0x0006284101007387 */ /* 0x000fe80000100800 */
[----:B------:R-:W-:Y:S01]  /*6650*/  STL [R1+0x954], R65 ;  /* 0x0009544101007387 */ /* 0x000fe20000100800 */
[----:B------:R-:W-:-:S03]  /*6660*/  IMAD.MOV.U32 R45, RZ, RZ, R77 ;  /* 0x000000ffff2d7224 */ /* 0x000fc600078e004d */
[----:B------:R-:W-:Y:S01]  /*6670*/  STL.64 [R1+0x8f8], R68 ;  /* 0x0008f84401007387 */ /* 0x000fe20000100a00 */
[----:B------:R-:W-:-:S03]  /*6680*/  LEA R62, P4, R19, R3, 0x1 ;  /* 0x00000003133e7211 */ /* 0x000fc600078808ff */
[----:B------:R-:W-:Y:S01]  /*6690*/  STL [R1+0x95c], R68 ;  /* 0x00095c4401007387 */ /* 0x000fe20000100800 */
[----:B------:R-:W-:Y:S01]  /*66a0*/  IMAD R9, R55, UR8, RZ ;  /* 0x0000000837097c24 */ /* 0x000fe2000f8e02ff */
[----:B------:R-:W-:Y:S02]  /*66b0*/  LEA.HI.X.SX32 R77, R17, R4, 0x1, P5 ;  /* 0x00000004114d7211 */ /* 0x000fe400028f0eff */
[----:B------:R-:W-:Y:S01]  /*66c0*/  STL [R1+0x958], R69 ;  /* 0x0009584501007387 */ /* 0x000fe20000100800 */
[----:B------:R-:W-:-:S03]  /*66d0*/  LEA R84, P5, R18, R3, 0x1 ;  /* 0x0000000312547211 */ /* 0x000fc600078a08ff */
[----:B------:R-:W-:Y:S01]  /*66e0*/  STL [R1+0x61c], R83 ;  /* 0x00061c5301007387 */ /* 0x000fe20000100800 */
[----:B------:R-:W-:-:S03]  /*66f0*/  IMAD R8, R56, UR8, RZ ;  /* 0x0000000838087c24 */ /* 0x000fc6000f8e02ff */
[----:B------:R-:W-:Y:S01]  /*6700*/  STL [R1+0x630], R76 ;  /* 0x0006304c01007387 */ /* 0x000fe20000100800 */
[----:B------:R-:W-:-:S03]  /*6710*/  LEA.HI.X.SX32 R66, R19, R4, 0x1, P4 ;  /* 0x0000000413427211 */ /* 0x000fc600020f0eff */
[----:B------:R-:W-:Y:S01]  /*6720*/  STL.64 [R1+0x900], R82 ;  /* 0x0009005201007387 */ /* 0x000fe20000100a00 */
[----:B------:R-:W-:-:S03]  /*6730*/  IMAD.MOV.U32 R44, RZ, RZ, R85 ;  /* 0x000000ffff2c7224 */ /* 0x000fc600078e0055 */
[----:B------:R-:W-:Y:S01]  /*6740*/  STL [R1+0x624], R73 ;  /* 0x0006244901007387 */ /* 0x000fe20000100800 */
[----:B------:R-:W-:-:S03]  /*6750*/  LEA R70, P4, R9, R3, 0x1 ;  /* 0x0000000309467211 */ /* 0x000fc600078808ff */
[----:B------:R-:W-:Y:S01]  /*6760*/  STL [R1+0x960], R73 ;  /* 0x0009604901007387 */ /* 0x000fe20000100800 */
[----:B------:R-:W-:-:S03]  /*6770*/  LEA.HI.X.SX32 R85, R18, R4, 0x1, P5 ;  /* 0x0000000412557211 */ /* 0x000fc600028f0eff */
[----:B------:R-:W-:Y:S01]  /*6780*/  STL [R1+0x638], R62 ;  /* 0x0006383e01007387 */ /* 0x000fe20000100800 */
[----:B------:R-:W-:-:S03]  /*6790*/  LEA R72, P5, R8, R3, 0x1 ;  /* 0x0000000308487211 */ /* 0x000fc600078a08ff */
[----:B------:R-:W-:Y:S01]  /*67a0*/  STL [R1+0x62c], R77 ;  /* 0x00062c4d01007387 */ /* 0x000fe20000100800 */
[----:B------:R-:W-:-:S03]  /*67b0*/  IMAD R7, R58, UR8, RZ ;  /* 0x000000083a077c24 */ /* 0x000fc6000f8e02ff */
[----:B------:R-:W-:Y:S01]  /*67c0*/  STL.64 [R1+0x918], R76 ;  /* 0x0009184c01007387 */ /* 0x000fe20000100a00 */
[----:B0-----:R-:W-:-:S03]  /*67d0*/  LEA.HI.X.SX32 R71, R9, R4, 0x1, P4 ;  /* 0x0000000409477211 */ /* 0x001fc600020f0eff */
[----:B------:R-:W-:Y:S01]  /*67e0*/  STL [R1+0x640], R84 ;  /* 0x0006405401007387 */ /* 0x000fe20000100800 */
[----:B------:R-:W-:-:S03]  /*67f0*/  IMAD R5, R59, UR8, RZ ;  /* 0x000000083b057c24 */ /* 0x000fc6000f8e02ff */
[----:B------:R-:W-:Y:S04]  /*6800*/  STL [R1+0x634], R66 ;  /* 0x0006344201007387 */ /* 0x000fe80000100800 */
[----:B------:R-:W-:Y:S04]  /*6810*/  STL [R1+0x964], R66 ;  /* 0x0009644201007387 */ /* 0x000fe80000100800 */
[----:B------:R-:W-:Y:S01]  /*6820*/  STL [R1+0x648], R70 ;  /* 0x0006484601007387 */ /* 0x000fe20000100800 */
[----:B------:R-:W-:-:S03]  /*6830*/  LEA R63, P4, R7, R3, 0x1 ;  /* 0x00000003073f7211 */ /* 0x000fc600078808ff */
[----:B------:R-:W-:Y:S01]  /*6840*/  STL [R1+0x63c], R85 ;  /* 0x00063c5501007387 */ /* 0x000fe20000100800 */
[----:B------:R-:W-:-:S03]  /*6850*/  LEA R42, P6, R5, R3, 0x1 ;  /* 0x00000003052a7211 */ /* 0x000fc600078c08ff */
[----:B------:R-:W-:Y:S01]  /*6860*/  STL.64 [R1+0x920], R84 ;  /* 0x0009205401007387 */ /* 0x000fe20000100a00 */
[----:B------:R-:W-:-:S03]  /*6870*/  VIADD R3, R6, 0xffffffc4 ;  /* 0xffffffc406037836 */ /* 0x000fc60000000000 */
[----:B------:R-:W-:Y:S04]  /*6880*/  STL [R1+0x650], R72 ;  /* 0x0006504801007387 */ /* 0x000fe80000100800 */
[----:B------:R-:W-:Y:S01]  /*6890*/  STL [R1+0x644], R71 ;  /* 0x0006444701007387 */ /* 0x000fe20000100800 */
[----:B------:R-:W-:-:S03]  /*68a0*/  LEA.HI.X.SX32 R79, R8, R4, 0x1, P5 ;  /* 0x00000004084f7211 */ /* 0x000fc600028f0eff */
[----:B------:R-:W-:Y:S04]  /*68b0*/  STL.64 [R1+0x940], R70 ;  /* 0x0009404601007387 */ /* 0x000fe80000100a00 */
[----:B------:R-:W-:Y:S01]  /*68c0*/  STL [R1+0x96c], R70 ;  /* 0x00096c4601007387 */ /* 0x000fe20000100800 */
[----:B------:R-:W-:-:S03]  /*68d0*/  LEA.HI.X.SX32 R64, R7, R4, 0x1, P4 ;  /* 0x0000000407407211 */ /* 0x000fc600020f0eff */
[----:B------:R-:W-:Y:S01]  /*68e0*/  STL [R1+0x968], R71 ;  /* 0x0009684701007387 */ /* 0x000fe20000100800 */
[----:B------:R-:W-:-:S03]  /*68f0*/  LEA.HI.X.SX32 R41, R5, R4, 0x1, P6 ;  /* 0x0000000405297211 */ /* 0x000fc600030f0eff */
[----:B------:R-:W-:Y:S01]  /*6900*/  STL [R1+0x934], R72 ;  /* 0x0009344801007387 */ /* 0x000fe20000100800 */
[----:B------:R-:W-:-:S03]  /*6910*/  ISETP.GE.U32.AND P6, PT, R3, 0x7fffff85, PT ;  /* 0x7fffff850300780c */ /* 0x000fc60003fc6070 */
[----:B------:R-:W-:Y:S01]  /*6920*/  STL [R1+0x654], R63 ;  /* 0x0006543f01007387 */ /* 0x000fe20000100800 */
[----:B------:R-:W-:Y:S01]  /*6930*/  PRMT R55, RZ, 0x7610, R55 ;  /* 0x00007610ff377816 */ /* 0x000fe20000000037 */
[----:B------:R-:W-:Y:S02]  /*6940*/  IMAD R3, R90, 0x23, RZ ;  /* 0x000000235a037824 */ /* 0x000fe400078e02ff */
[----:B------:R-:W-:Y:S04]  /*6950*/  STL.64 [R1+0x928], R62 ;  /* 0x0009283e01007387 */ /* 0x000fe80000100a00 */
[----:B------:R-:W-:Y:S01]  /*6960*/  STL [R1+0x460], R42 ;  /* 0x0004602a01007387 */ /* 0x000fe20000100800 */
[----:B------:R-:W-:-:S03]  /*6970*/  ISETP.GE.U32.AND P5, PT, R57, 0x7fffff95, PT ;  /* 0x7fffff953900780c */ /* 0x000fc60003fa6070 */
[----:B------:R-:W-:Y:S01]  /*6980*/  STL [R1+0x970], R63 ;  /* 0x0009703f01007387 */ /* 0x000fe20000100800 */
[----:B------:R-:W-:-:S03]  /*6990*/  PRMT R12, RZ, 0x7610, R12 ;  /* 0x00007610ff0c7816 */ /* 0x000fc6000000000c */
[----:B------:R-:W-:Y:S01]  /*69a0*/  STL [R1+0x64c], R79 ;  /* 0x00064c4f01007387 */ /* 0x000fe20000100800 */
[----:B------:R-:W-:-:S03]  /*69b0*/  IMAD.WIDE R52, R3, 0x2, R86 ;  /* 0x0000000203347825 */ /* 0x000fc600078e0256 */
[----:B------:R-:W-:Y:S01]  /*69c0*/  STL [R1+0x974], R79 ;  /* 0x0009744f01007387 */ /* 0x000fe20000100800 */
[----:B------:R-:W-:-:S03]  /*69d0*/  IMAD.WIDE R50, R3, 0x2, R88 ;  /* 0x0000000203327825 */ /* 0x000fc600078e0258 */
[----:B------:R-:W-:Y:S04]  /*69e0*/  STL [R1+0x45c], R64 ;  /* 0x00045c4001007387 */ /* 0x000fe80000100800 */
[----:B------:R0:W-:Y:S04]  /*69f0*/  STL [R1+0x978], R64 ;  /* 0x0009784001007387 */ /* 0x0001e80000100800 */
[----:B------:R-:W-:Y:S04]  /*6a00*/  STL [R1+0x458], R41 ;  /* 0x0004582901007387 */ /* 0x000fe80000100800 */
[----:B------:R1:W-:Y:S04]  /*6a10*/  STL.64 [R1+0xf8], R60 ;  /* 0x0000f83c01007387 */ /* 0x0003e80000100a00 */
[----:B------:R1:W2:Y:S01]  /*6a20*/  @!P0 LDG.E.U16 R55, desc[UR24][R60.64] ;  /* 0x000000183c378981 */ /* 0x0002a2000c1e1500 */
[----:B0-----:R-:W-:-:S03]  /*6a30*/  PRMT R64, RZ, 0x7610, R64 ;  /* 0x00007610ff407816 */ /* 0x001fc60000000040 */
[----:B------:R-:W-:Y:S04]  /*6a40*/  STL.64 [R1+0x80], R52 ;  /* 0x0000803401007387 */ /* 0x000fe80000100a00 */
[----:B------:R0:W3:Y:S01]  /*6a50*/  @!P3 LDG.E.U16 R12, desc[UR24][R50.64] ;  /* 0x00000018320cb981 */ /* 0x0000e2000c1e1500 */
[----:B-1----:R-:W-:-:S03]  /*6a60*/  IMAD R60, R90, 0x2b, RZ ;  /* 0x0000002b5a3c7824 */ /* 0x002fc600078e02ff */
[----:B------:R0:W-:Y:S02]  /*6a70*/  STL.64 [R1+0x78], R50 ;  /* 0x0000783201007387 */ /* 0x0001e40000100a00 */
[----:B0-----:R-:W-:-:S05]  /*6a80*/  IMAD.WIDE R50, R60, 0x2, R86 ;  /* 0x000000023c327825 */ /* 0x001fca00078e0256 */
[----:B------:R-:W4:Y:S01]  /*6a90*/  @!P5 LDG.E.U16 R64, desc[UR24][R50.64] ;  /* 0x000000183240d981 */ /* 0x000f22000c1e1500 */
[----:B------:R-:W-:Y:S01]  /*6aa0*/  VIADD R10, R6, 0xffffffcc ;  /* 0xffffffcc060a7836 */ /* 0x000fe20000000000 */
[----:B------:R-:W-:Y:S01]  /*6ab0*/  PRMT R49, RZ, 0x7610, R49 ;  /* 0x00007610ff317816 */ /* 0x000fe20000000031 */
[----:B------:R-:W-:-:S03]  /*6ac0*/  IMAD.WIDE R60, R60, 0x2, R88 ;  /* 0x000000023c3c7825 */ /* 0x000fc600078e0258 */
[----:B------:R-:W-:Y:S01]  /*6ad0*/  ISETP.GE.U32.AND P4, PT, R10, 0x7fffff8d, PT ;  /* 0x7fffff8d0a00780c */ /* 0x000fe20003f86070 */
[----:B------:R-:W-:Y:S01]  /*6ae0*/  IMAD R56, R90, 0x33, RZ ;  /* 0x000000335a387824 */ /* 0x000fe200078e02ff */
[----:B------:R0:W2:Y:S01]  /*6af0*/  @!P3 LDG.E.U16 R49, desc[UR24][R52.64] ;  /* 0x000000183431b981 */ /* 0x0000a2000c1e1500 */
[----:B------:R-:W-:-:S03]  /*6b00*/  PRMT R70, RZ, 0x7610, R70 ;  /* 0x00007610ff467816 */ /* 0x000fc60000000046 */
[----:B------:R-:W-:Y:S01]  /*6b10*/  STL.64 [R1], R50 ;  /* 0x0000003201007387 */ /* 0x000fe20000100a00 */
[----:B------:R-:W-:Y:S01]  /*6b20*/  IMAD.WIDE R58, R56, 0x2, R86 ;  /* 0x00000002383a7825 */ /* 0x000fe200078e0256 */
[----:B------:R-:W-:-:S03]  /*6b30*/  PRMT R71, RZ, 0x7610, R71 ;  /* 0x00007610ff477816 */ /* 0x000fc60000000047 */
[----:B0-----:R-:W-:Y:S02]  /*6b40*/  IMAD R52, R90, 0x3b, RZ ;  /* 0x0000003b5a347824 */ /* 0x001fe400078e02ff */
[----:B------:R-:W-:-:S05]  /*6b50*/  IMAD.WIDE R56, R56, 0x2, R88 ;  /* 0x0000000238387825 */ /* 0x000fca00078e0258 */
[----:B------:R-:W3:Y:S04]  /*6b60*/  @!P4 LDG.E.U16 R70, desc[UR24][R56.64] ;  /* 0x000000183846c981 */ /* 0x000ee8000c1e1500 */
[----:B----4-:R-:W-:Y:S04]  /*6b70*/  STL [R1+0x97c], R64 ;  /* 0x00097c4001007387 */ /* 0x010fe80000100800 */
[----:B------:R-:W-:Y:S04]  /*6b80*/  STL [R1+0x980], R61 ;  /* 0x0009803d01007387 */ /* 0x000fe80000100800 */
[----:B--2---:R0:W-:Y:S02]  /*6b90*/  STL [R1+0x2b8], R55 ;  /* 0x0002b83701007387 */ /* 0x0041e40000100800 */
[----:B0-----:R-:W-:-:S05]  /*6ba0*/  IMAD.WIDE R54, R52, 0x2, R86 ;  /* 0x0000000234367825 */ /* 0x001fca00078e0256 */
[----:B------:R-:W2:Y:S01]  /*6bb0*/  @!P6 LDG.E.U16 R71, desc[UR24][R54.64] ;  /* 0x000000183647e981 */ /* 0x000ea2000c1e1500 */
[C---:B------:R-:W-:Y:S01]  /*6bc0*/  VIADD R3, R6.reuse, 0xfffffff3 ;  /* 0xfffffff306037836 */ /* 0x040fe20000000000 */
[----:B------:R-:W-:Y:S01]  /*6bd0*/  PRMT R63, RZ, 0x7610, R63 ;  /* 0x00007610ff3f7816 */ /* 0x000fe2000000003f */
[----:B------:R-:W-:-:S03]  /*6be0*/  VIADD R4, R6, 0xfffffffb ;  /* 0xfffffffb06047836 */ /* 0x000fc60000000000 */
[----:B------:R-:W-:Y:S01]  /*6bf0*/  ISETP.GE.U32.AND P3, PT, R3, 0x7fffffb4, PT ;  /* 0x7fffffb40300780c */ /* 0x000fe20003f66070 */
[----:B------:R-:W-:Y:S01]  /*6c00*/  VIADD R3, R6, 0xffffffe3 ;  /* 0xffffffe306037836 */ /* 0x000fe20000000000 */
[----:B------:R-:W-:Y:S01]  /*6c10*/  ISETP.GE.U32.AND P0, PT, R4, 0x7fffffbc, PT ;  /* 0x7fffffbc0400780c */ /* 0x000fe20003f06070 */
[----:B------:R0:W4:Y:S01]  /*6c20*/  @!P4 LDG.E.U16 R63, desc[UR24][R58.64] ;  /* 0x000000183a3fc981 */ /* 0x000122000c1e1500 */
[----:B------:R-:W-:Y:S01]  /*6c30*/  PRMT R79, RZ, 0x7610, R79 ;  /* 0x00007610ff4f7816 */ /* 0x000fe2000000004f */
[----:B------:R-:W-:Y:S01]  /*6c40*/  VIADD R4, R6, 0xffffffeb ;  /* 0xffffffeb06047836 */ /* 0x000fe20000000000 */
[----:B------:R-:W-:Y:S01]  /*6c50*/  ISETP.GE.U32.AND P4, PT, R3, 0x7fffffa4, PT ;  /* 0x7fffffa40300780c */ /* 0x000fe20003f86070 */
[----:B------:R-:W-:Y:S01]  /*6c60*/  IMAD.SHL.U32 R3, R90, 0x4, RZ ;  /* 0x000000045a037824 */ /* 0x000fe200078e00ff */
[----:B------:R0:W-:Y:S01]  /*6c70*/  STL.64 [R1+0x988], R58 ;  /* 0x0009883a01007387 */ /* 0x0001e20000100a00 */
[----:B------:R-:W-:Y:S02]  /*6c80*/  PRMT R73, RZ, 0x7610, R73 ;  /* 0x00007610ff497816 */ /* 0x000fe40000000049 */
[----:B------:R-:W-:Y:S01]  /*6c90*/  PRMT R68, RZ, 0x7610, R68 ;  /* 0x00007610ff447816 */ /* 0x000fe20000000044 */
[----:B------:R-:W4:Y:S01]  /*6ca0*/  @!P5 LDG.E.U16 R79, desc[UR24][R60.64] ;  /* 0x000000183c4fd981 */ /* 0x000f22000c1e1500 */
[----:B------:R-:W-:Y:S01]  /*6cb0*/  ISETP.GE.U32.AND P5, PT, R4, 0x7fffffac, PT ;  /* 0x7fffffac0400780c */ /* 0x000fe20003fa6070 */
[----:B------:R-:W-:-:S04]  /*6cc0*/  IMAD.WIDE R50, R3, 0x2, R88 ;  /* 0x0000000203327825 */ /* 0x000fc800078e0258 */
[----:B------:R-:W-:Y:S02]  /*6cd0*/  VIADD R4, R6, 0xffffffd3 ;  /* 0xffffffd306047836 */ /* 0x000fe40000000000 */
[----:B0-----:R-:W-:Y:S01]  /*6ce0*/  IMAD.WIDE R58, R3, 0x2, R86 ;  /* 0x00000002033a7825 */ /* 0x001fe200078e0256 */
[----:B------:R0:W-:Y:S04]  /*6cf0*/  STL.64 [R1+0x990], R56 ;  /* 0x0009903801007387 */ /* 0x0001e80000100a00 */
[----:B------:R-:W-:Y:S01]  /*6d00*/  STL [R1+0x2b4], R49 ;  /* 0x0002b43101007387 */ /* 0x000fe20000100800 */
[----:B------:R-:W-:-:S03]  /*6d10*/  IMAD R3, R90, 0xc, RZ ;  /* 0x0000000c5a037824 */ /* 0x000fc600078e02ff */
[----:B------:R1:W4:Y:S04]  /*6d20*/  @!P0 LDG.E.U16 R73, desc[UR24][R58.64] ;  /* 0x000000183a498981 */ /* 0x000328000c1e1500 */
[----:B------:R1:W4:Y:S01]  /*6d30*/  @!P0 LDG.E.U16 R68, desc[UR24][R50.64] ;  /* 0x0000001832448981 */ /* 0x000322000c1e1500 */
[----:B------:R-:W-:Y:S01]  /*6d40*/  ISETP.GE.U32.AND P0, PT, R4, 0x7fffff94, PT ;  /* 0x7fffff940400780c */ /* 0x000fe20003f06070 */
[----:B------:R-:W-:Y:S02]  /*6d50*/  IMAD R4, R90, 0x14, RZ ;  /* 0x000000145a047824 */ /* 0x000fe400078e02ff */
[----:B---3--:R-:W-:Y:S01]  /*6d60*/  STL [R1+0x2b0], R12 ;  /* 0x0002b00c01007387 */ /* 0x008fe20000100800 */
[----:B------:R-:W-:Y:S01]  /*6d70*/  PRMT R78, RZ, 0x7610, R78 ;  /* 0x00007610ff4e7816 */ /* 0x000fe2000000004e */
[----:B0-----:R-:W-:Y:S01]  /*6d80*/  IMAD.WIDE R56, R3, 0x2, R88 ;  /* 0x0000000203387825 */ /* 0x001fe200078e0258 */
[----:B------:R-:W-:-:S02]  /*6d90*/  PRMT R91, RZ, 0x7610, R91 ;  /* 0x00007610ff5b7816 */ /* 0x000fc4000000005b */
[----:B------:R-:W-:Y:S02]  /*6da0*/  PRMT R69, RZ, 0x7610, R69 ;  /* 0x00007610ff457816 */ /* 0x000fe40000000045 */
[----:B------:R-:W-:Y:S02]  /*6db0*/  PRMT R65, RZ, 0x7610, R65 ;  /* 0x00007610ff417816 */ /* 0x000fe40000000041 */
[----:B------:R-:W-:-:S04]  /*6dc0*/  PRMT R85, RZ, 0x7610, R85 ;  /* 0x00007610ff557816 */ /* 0x000fc80000000055 */
[----:B------:R-:W3:Y:S01]  /*6dd0*/  @!P3 LDG.E.U16 R65, desc[UR24][R56.64] ;  /* 0x000000183841b981 */ /* 0x000ee2000c1e1500 */
[----:B------:R-:W-:Y:S01]  /*6de0*/  PRMT R66, RZ, 0x7610, R66 ;  /* 0x00007610ff427816 */ /* 0x000fe20000000042 */
[----:B------:R-:W-:-:S04]  /*6df0*/  IMAD.WIDE R52, R52, 0x2, R88 ;  /* 0x0000000234347825 */ /* 0x000fc800078e0258 */
[----:B------:R-:W-:Y:S01]  /*6e00*/  VIADD R5, R6, 0xffffffdb ;  /* 0xffffffdb06057836 */ /* 0x000fe20000000000 */
[----:B------:R-:W3:Y:S01]  /*6e10*/  @!P6 LDG.E.U16 R66, desc[UR24][R52.64] ;  /* 0x000000183442e981 */ /* 0x000ee2000c1e1500 */
[----:B------:R-:W-:-:S03]  /*6e20*/  PRMT R0, RZ, 0x7610, R0 ;  /* 0x00007610ff007816 */ /* 0x000fc60000000000 */
[----:B------:R-:W-:Y:S02]  /*6e30*/  ISETP.GE.U32.AND P6, PT, R5, 0x7fffff9c, PT ;  /* 0x7fffff9c0500780c */ /* 0x000fe40003fc6070 */
[----:B------:R-:W-:Y:S02]  /*6e40*/  PRMT R83, RZ, 0x7610, R83 ;  /* 0x00007610ff537816 */ /* 0x000fe40000000053 */
[----:B------:R-:W-:Y:S02]  /*6e50*/  PRMT R82, RZ, 0x7610, R82 ;  /* 0x00007610ff527816 */ /* 0x000fe40000000052 */
[----:B------:R-:W-:Y:S01]  /*6e60*/  PRMT R81, RZ, 0x7610, R81 ;  /* 0x00007610ff517816 */ /* 0x000fe20000000051 */
[----:B------:R-:W-:Y:S01]  /*6e70*/  VIADD R5, R6, 0xffffffcb ;  /* 0xffffffcb06057836 */ /* 0x000fe20000000000 */
[----:B--2---:R-:W-:Y:S04]  /*6e80*/  STL.64 [R1+0x9a0], R70 ;  /* 0x0009a04601007387 */ /* 0x004fe80000100a00 */
[----:B------:R1:W-:Y:S04]  /*6e90*/  STL.64 [R1+0x248], R58 ;  /* 0x0002483a01007387 */ /* 0x0003e80000100a00 */
[----:B------:R0:W-:Y:S04]  /*6ea0*/  STL.64 [R1+0x998], R54 ;  /* 0x0009983601007387 */ /* 0x0001e80000100a00 */
[----:B------:R2:W-:Y:S01]  /*6eb0*/  STL.64 [R1+0x240], R50 ;  /* 0x0002403201007387 */ /* 0x0005e20000100a00 */
[----:B-1----:R-:W-:-:S04]  /*6ec0*/  IMAD.WIDE R58, R3, 0x2, R86 ;  /* 0x00000002033a7825 */ /* 0x002fc800078e0256 */
[C---:B0-----:R-:W-:Y:S01]  /*6ed0*/  IMAD.WIDE R54, R4.reuse, 0x2, R86 ;  /* 0x0000000204367825 */ /* 0x041fe200078e0256 */
[----:B------:R0:W3:Y:S03]  /*6ee0*/  @!P3 LDG.E.U16 R69, desc[UR24][R58.64] ;  /* 0x000000183a45b981 */ /* 0x0000e6000c1e1500 */
[----:B--2---:R-:W-:Y:S01]  /*6ef0*/  IMAD.WIDE R50, R4, 0x2, R88 ;  /* 0x0000000204327825 */ /* 0x004fe200078e0258 */
[----:B------:R-:W2:Y:S03]  /*6f00*/  @!P5 LDG.E.U16 R78, desc[UR24][R54.64] ;  /* 0x00000018364ed981 */ /* 0x000ea6000c1e1500 */
[----:B------:R-:W-:Y:S01]  /*6f10*/  VIADD R3, R6, 0xffffffc3 ;  /* 0xffffffc306037836 */ /* 0x000fe20000000000 */
[----:B------:R-:W2:Y:S04]  /*6f20*/  @!P5 LDG.E.U16 R91, desc[UR24][R50.64] ;  /* 0x00000018325bd981 */ /* 0x000ea8000c1e1500 */
[----:B------:R-:W-:Y:S01]  /*6f30*/  ISETP.GE.U32.AND P5, PT, R3, 0x7fffff84, PT ;  /* 0x7fffff840300780c */ /* 0x000fe20003fa6070 */
[----:B------:R-:W-:Y:S01]  /*6f40*/  IMAD R3, R90, 0x1c, RZ ;  /* 0x0000001c5a037824 */ /* 0x000fe200078e02ff */
[----:B------:R0:W-:Y:S04]  /*6f50*/  STL.64 [R1+0x1f0], R58 ;  /* 0x0001f03a01007387 */ /* 0x0001e80000100a00 */
[----:B------:R1:W-:Y:S04]  /*6f60*/  STL.64 [R1+0x1e8], R56 ;  /* 0x0001e83801007387 */ /* 0x0003e80000100a00 */
[----:B------:R-:W-:Y:S01]  /*6f70*/  STL.64 [R1+0x170], R54 ;  /* 0x0001703601007387 */ /* 0x000fe20000100a00 */
[----:B0-----:R-:W-:-:S03]  /*6f80*/  IMAD.WIDE R58, R3, 0x2, R86 ;  /* 0x00000002033a7825 */ /* 0x001fc600078e0256 */
[----:B------:R-:W-:Y:S01]  /*6f90*/  STL.64 [R1+0x168], R50 ;  /* 0x0001683201007387 */ /* 0x000fe20000100a00 */
[----:B-1----:R-:W-:-:S03]  /*6fa0*/  IMAD.WIDE R56, R3, 0x2, R88 ;  /* 0x0000000203387825 */ /* 0x002fc600078e0258 */
[----:B------:R-:W-:Y:S04]  /*6fb0*/  STL.64 [R1+0xf0], R58 ;  /* 0x0000f03a01007387 */ /* 0x000fe80000100a00 */
[----:B------:R0:W-:Y:S04]  /*6fc0*/  STL.64 [R1+0xe8], R56 ;  /* 0x0000e83801007387 */ /* 0x0001e80000100a00 */
[----:B------:R0:W2:Y:S01]  /*6fd0*/  @!P4 LDG.E.U16 R85, desc[UR24][R56.64] ;  /* 0x000000183855c981 */ /* 0x0000a2000c1e1500 */
[----:B------:R-:W-:-:S03]  /*6fe0*/  IMAD R4, R90, 0x24, RZ ;  /* 0x000000245a047824 */ /* 0x000fc600078e02ff */
[----:B------:R1:W2:Y:S01]  /*6ff0*/  @!P4 LDG.E.U16 R0, desc[UR24][R58.64] ;  /* 0x000000183a00c981 */ /* 0x0002a2000c1e1500 */
[----:B0-----:R-:W-:Y:S02]  /*7000*/  IMAD.MOV.U32 R56, RZ, RZ, R41 ;  /* 0x000000ffff387224 */ /* 0x001fe400078e0029 */
[----:B------:R-:W0:Y:S01]  /*7010*/  S2R R41, SR_TID.X ;  /* 0x0000000000297919 */ /* 0x000e220000002100 */
[----:B------:R-:W-:-:S04]  /*7020*/  IMAD.WIDE R54, R4, 0x2, R86 ;  /* 0x0000000204367825 */ /* 0x000fc800078e0256 */
[----:B------:R-:W-:Y:S01]  /*7030*/  IMAD.WIDE R50, R4, 0x2, R88 ;  /* 0x0000000204327825 */ /* 0x000fe200078e0258 */
[----:B------:R-:W-:Y:S03]  /*7040*/  STL.64 [R1+0x70], R54 ;  /* 0x0000703601007387 */ /* 0x000fe60000100a00 */
[----:B-1----:R-:W-:Y:S01]  /*7050*/  IMAD.MOV.U32 R58, RZ, RZ, R48 ;  /* 0x000000ffff3a7224 */ /* 0x002fe200078e0030 */
[----:B------:R1:W2:Y:S01]  /*7060*/  @!P6 LDG.E.U16 R83, desc[UR24][R50.64] ;  /* 0x000000183253e981 */ /* 0x0002a2000c1e1500 */
[----:B------:R-:W-:-:S03]  /*7070*/  IMAD R48, R90, 0x2c, RZ ;  /* 0x0000002c5a307824 */ /* 0x000fc600078e02ff */
[----:B------:R1:W-:Y:S01]  /*7080*/  STL.64 [R1+0x68], R50 ;  /* 0x0000683201007387 */ /* 0x0003e20000100a00 */
[----:B------:R-:W-:Y:S02]  /*7090*/  IMAD.MOV.U32 R70, RZ, RZ, R93 ;  /* 0x000000ffff467224 */ /* 0x000fe400078e005d */
[----:B------:R-:W-:Y:S02]  /*70a0*/  VIADD R93, R6, 0x3f ;  /* 0x0000003f065d7836 */ /* 0x000fe40000000000 */
[----:B-1----:R-:W-:-:S04]  /*70b0*/  IMAD.WIDE R50, R48, 0x2, R86 ;  /* 0x0000000230327825 */ /* 0x002fc800078e0256 */
[----:B------:R-:W-:Y:S01]  /*70c0*/  IMAD.WIDE R48, R48, 0x2, R88 ;  /* 0x0000000230307825 */ /* 0x000fe200078e0258 */
[----:B------:R-:W2:Y:S01]  /*70d0*/  @!P0 LDG.E.U16 R82, desc[UR24][R50.64] ;  /* 0x0000001832528981 */ /* 0x000ea2000c1e1500 */
[----:B0-----:R-:W-:-:S03]  /*70e0*/  LOP3.LUT R41, R41, 0x3f, RZ, 0xc0, !PT ;  /* 0x0000003f29297812 */ /* 0x001fc600078ec0ff */
[----:B------:R-:W2:Y:S01]  /*70f0*/  @!P0 LDG.E.U16 R81, desc[UR24][R48.64] ;  /* 0x0000001830518981 */ /* 0x000ea2000c1e1500 */
[----:B------:R-:W-:-:S04]  /*7100*/  ISETP.GT.AND P0, PT, R93, 0x3f, PT ;  /* 0x0000003f5d00780c */ /* 0x000fc80003f04270 */
[----:B------:R-:W-:Y:S02]  /*7110*/  ISETP.LT.AND P0, PT, R41, R6, P0 ;  /* 0x000000062900720c */ /* 0x000fe40000701270 */
[----:B------:R-:W-:Y:S01]  /*7120*/  ISETP.GE.U32.AND P3, PT, R5, 0x7fffff8c, PT ;  /* 0x7fffff8c0500780c */ /* 0x000fe20003f66070 */
[----:B------:R-:W-:Y:S02]  /*7130*/  VIADD R5, R6, 0xfffffffa ;  /* 0xfffffffa06057836 */ /* 0x000fe40000000000 */
[----:B------:R-:W-:Y:S01]  /*7140*/  IMAD.MOV.U32 R57, RZ, RZ, R42 ;  /* 0x000000ffff397224 */ /* 0x000fe200078e002a */
[----:B------:R-:W-:Y:S02]  /*7150*/  STL [R1+0x868], R93 ;  /* 0x0008685d01007387 */ /* 0x000fe40000100800 */
[----:B------:R-:W-:-:S05]  /*7160*/  ISETP.GE.U32.AND P4, PT, R5, 0x7fffffbb, PT ;  /* 0x7fffffbb0500780c */ /* 0x000fca0003f86070 */
[----:B------:R-:W-:Y:S02]  /*7170*/  @P0 IMAD.MOV.U32 R5, RZ, RZ, R56 ;  /* 0x000000ffff050224 */ /* 0x000fe400078e0038 */
[----:B------:R-:W-:Y:S01]  /*7180*/  @P0 IMAD.MOV.U32 R4, RZ, RZ, R57 ;  /* 0x000000ffff040224 */ /* 0x000fe200078e0039 */
[----:B------:R-:W2:Y:S04]  /*7190*/  LDL.LU R56, [R1+0x3c] ;  /* 0x00003c0001387983 */ /* 0x000ea80000300800 */
[----:B------:R-:W3:Y:S01]  /*71a0*/  LDL.LU R57, [R1+0x38] ;  /* 0x0000380001397983 */ /* 0x000ee20000300800 */
[----:B------:R-:W-:Y:S01]  /*71b0*/  PRMT R84, RZ, 0x7610, R84 ;  /* 0x00007610ff547816 */ /* 0x000fe20000000054 */
[----:B------:R-:W-:Y:S02]  /*71c0*/  IMAD.MOV.U32 R8, RZ, RZ, R44 ;  /* 0x000000ffff087224 */ /* 0x000fe400078e002c */
[----:B------:R-:W-:-:S02]  /*71d0*/  VIADD R3, R6, 0xfffffff2 ;  /* 0xfffffff206037836 */ /* 0x000fc40000000000 */
[----:B------:R-:W-:Y:S01]  /*71e0*/  IMAD R44, R90, 0x34, RZ ;  /* 0x000000345a2c7824 */ /* 0x000fe200078e02ff */
[----:B------:R-:W4:Y:S01]  /*71f0*/  @!P6 LDG.E.U16 R84, desc[UR24][R54.64] ;  /* 0x000000183654e981 */ /* 0x000f22000c1e1500 */
[----:B------:R-:W-:Y:S01]  /*7200*/  IMAD.MOV.U32 R59, RZ, RZ, R47 ;  /* 0x000000ffff3b7224 */ /* 0x000fe200078e002f */
[----:B------:R-:W-:Y:S01]  /*7210*/  PRMT R80, RZ, 0x7610, R80 ;  /* 0x00007610ff507816 */ /* 0x000fe20000000050 */
[----:B------:R-:W-:Y:S01]  /*7220*/  IMAD.MOV.U32 R61, RZ, RZ, R46 ;  /* 0x000000ffff3d7224 */ /* 0x000fe200078e002e */
[----:B------:R-:W-:Y:S01]  /*7230*/  PRMT R77, RZ, 0x7610, R77 ;  /* 0x00007610ff4d7816 */ /* 0x000fe2000000004d */
[----:B------:R-:W-:Y:S01]  /*7240*/  IMAD.MOV.U32 R64, RZ, RZ, R45 ;  /* 0x000000ffff407224 */ /* 0x000fe200078e002d */
[----:B------:R-:W-:Y:S01]  /*7250*/  ISETP.GE.U32.AND P6, PT, R3, 0x7fffffb3, PT ;  /* 0x7fffffb30300780c */ /* 0x000fe20003fc6070 */
[----:B------:R-:W-:Y:S01]  /*7260*/  IMAD.WIDE R46, R44, 0x2, R86 ;  /* 0x000000022c2e7825 */ /* 0x000fe200078e0256 */
[----:B------:R-:W-:-:S04]  /*7270*/  @!UP1 UIADD3 UR4, UPT, UPT, -UR7, 0x100000, URZ ;  /* 0x0010000007049890 */ /* 0x000fc8000fffe1ff */
[----:B------:R-:W-:Y:S02]  /*7280*/  @!UP1 USHF.L.U32 UR5, UR4, 0xb, URZ ;  /* 0x0000000b04059899 */ /* 0x000fe400080006ff */
[----:B------:R-:W-:Y:S01]  /*7290*/  @!UP1 USHF.L.U32 UR4, UR4, 0x1, URZ ;  /* 0x0000000104049899 */ /* 0x000fe200080006ff */
[----:B------:R-:W-:Y:S01]  /*72a0*/  IMAD.MOV.U32 R71, RZ, RZ, R40 ;  /* 0x000000ffff477224 */ /* 0x000fe200078e0028 */
[----:B------:R-:W-:Y:S01]  /*72b0*/  PRMT R76, RZ, 0x7610, R76 ;  /* 0x00007610ff4c7816 */ /* 0x000fe2000000004c */
[----:B------:R-:W-:Y:S01]  /*72c0*/  IMAD.WIDE R44, R44, 0x2, R88 ;  /* 0x000000022c2c7825 */ /* 0x000fe200078e0258 */
[----:B------:R-:W-:Y:S01]  /*72d0*/  PRMT R62, RZ, 0x7610, R62 ;  /* 0x00007610ff3e7816 */ /* 0x000fe2000000003e */
[----:B------:R-:W4:Y:S02]  /*72e0*/  @!P3 LDG.E.U16 R80, desc[UR24][R46.64] ;  /* 0x000000182e50b981 */ /* 0x000f24000c1e1500 */
[----:B------:R-:W-:Y:S02]  /*72f0*/  VIADD R3, R6, 0xffffffea ;  /* 0xffffffea06037836 */ /* 0x000fe40000000000 */
[----:B------:R-:W-:Y:S01]  /*7300*/  IMAD R40, R90, 0x3c, RZ ;  /* 0x0000003c5a287824 */ /* 0x000fe200078e02ff */
[----:B------:R-:W4:Y:S01]  /*7310*/  @!P3 LDG.E.U16 R77, desc[UR24][R44.64] ;  /* 0x000000182c4db981 */ /* 0x000f22000c1e1500 */
[----:B------:R-:W-:Y:S01]  /*7320*/  IMAD.MOV.U32 R12, RZ, RZ, R43 ;  /* 0x000000ffff0c7224 */ /* 0x000fe200078e002b */
[----:B------:R-:W-:Y:S01]  /*7330*/  ISETP.GE.U32.AND P3, PT, R3, 0x7fffffab, PT ;  /* 0x7fffffab0300780c */ /* 0x000fe20003f66070 */
[----:B------:R-:W-:Y:S01]  /*7340*/  IMAD.WIDE R42, R40, 0x2, R86 ;  /* 0x00000002282a7825 */ /* 0x000fe200078e0256 */
[----:B------:R-:W-:-:S03]  /*7350*/  PRMT R67, RZ, 0x7610, R67 ;  /* 0x00007610ff437816 */ /* 0x000fc60000000043 */
[----:B------:R-:W-:Y:S01]  /*7360*/  IMAD.WIDE R40, R40, 0x2, R88 ;  /* 0x0000000228287825 */ /* 0x000fe200078e0258 */
[----:B------:R-:W-:Y:S01]  /*7370*/  VOTEU.ALL UP1, P1 ;  /* 0x0000000000ff7886 */ /* 0x000fe20000820000 */
[----:B------:R-:W4:Y:S02]  /*7380*/  @!P5 LDG.E.U16 R76, desc[UR24][R42.64] ;  /* 0x000000182a4cd981 */ /* 0x000f24000c1e1500 */
[----:B------:R-:W-:Y:S02]  /*7390*/  VIADD R3, R6, 0xffffffe2 ;  /* 0xffffffe206037836 */ /* 0x000fe40000000000 */
[----:B------:R-:W4:Y:S01]  /*73a0*/  @!P5 LDG.E.U16 R62, desc[UR24][R40.64] ;  /* 0x00000018283ed981 */ /* 0x000f22000c1e1500 */
[----:B------:R0:W1:Y:S02]  /*73b0*/  @!UP1 SYNCS.EXCH.64 URZ, [UR10+0x18008], UR4 ;  /* 0x018008040aff95b2 */ /* 0x0000640008000100 */
[----:B------:R-:W-:Y:S01]  /*73c0*/  ISETP.GE.U32.AND P5, PT, R3, 0x7fffffa3, PT ;  /* 0x7fffffa30300780c */ /* 0x000fe20003fa6070 */
[C---:B------:R-:W-:Y:S01]  /*73d0*/  IMAD R3, R90.reuse, 0x5, RZ ;  /* 0x000000055a037824 */ /* 0x040fe200078e02ff */
[----:B------:R0:W4:Y:S04]  /*73e0*/  @P0 LDG.E.U16 R67, desc[UR24][R4.64] ;  /* 0x0000001804430981 */ /* 0x000128000c1e1500 */
[----:B------:R-:W-:Y:S04]  /*73f0*/  STS.U16 [R2+UR10+0x400], R29 ;  /* 0x0004001d02007988 */ /* 0x000fe8000800040a */
[----:B------:R1:W-:Y:S01]  /*7400*/  STS.U16 [R2+UR10+0x4400], R28 ;  /* 0x0044001c02007988 */ /* 0x0003e2000800040a */
[----:B0-----:R-:W-:-:S03]  /*7410*/  IMAD R4, R90, 0xd, RZ ;  /* 0x0000000d5a047824 */ /* 0x001fc600078e02ff */
[----:B------:R-:W-:Y:S01]  /*7420*/  STS.U16 [R2+UR10], R70 ;  /* 0x0000004602007988 */ /* 0x000fe2000800040a */
[----:B------:R-:W-:-:S03]  /*7430*/  IMAD.WIDE R54, R4, 0x2, R86 ;  /* 0x0000000204367825 */ /* 0x000fc600078e0256 */
[----:B------:R0:W-:Y:S01]  /*7440*/  STS.U16 [R2+UR10+0x4000], R71 ;  /* 0x0040004702007988 */ /* 0x0001e2000800040a */
[----:B-1----:R-:W-:-:S03]  /*7450*/  IMAD.WIDE R28, R3, 0x2, R86 ;  /* 0x00000002031c7825 */ /* 0x002fc600078e0256 */
[----:B------:R1:W-:Y:S04]  /*7460*/  STS.U16 [R2+UR10+0x5000], R22 ;  /* 0x0050001602007988 */ /* 0x0003e8000800040a */
[----:B------:R-:W-:Y:S01]  /*7470*/  STS.U16 [R2+UR10+0x800], R27 ;  /* 0x0008001b02007988 */ /* 0x000fe2000800040a */
[----:B0-----:R-:W-:-:S03]  /*7480*/  IMAD.WIDE R70, R3, 0x2, R88 ;  /* 0x0000000203467825 */ /* 0x001fc600078e0258 */
[----:B------:R0:W-:Y:S01]  /*7490*/  STS.U16 [R2+UR10+0x4800], R26 ;  /* 0x0048001a02007988 */ /* 0x0001e2000800040a */
[----:B-1----:R-:W-:-:S03]  /*74a0*/  PRMT R22, RZ, 0x7610, R22 ;  /* 0x00007610ff167816 */ /* 0x002fc60000000016 */
[----:B------:R-:W-:Y:S01]  /*74b0*/  STL.64 [R1+0x238], R28 ;  /* 0x0002381c01007387 */ /* 0x000fe20000100a00 */
[----:B0-----:R-:W-:-:S03]  /*74c0*/  IMAD.WIDE R26, R4, 0x2, R88 ;  /* 0x00000002041a7825 */ /* 0x001fc600078e0258 */
[----:B------:R-:W-:Y:S04]  /*74d0*/  STL.64 [R1+0x230], R70 ;  /* 0x0002304601007387 */ /* 0x000fe80000100a00 */
[----:B------:R-:W-:Y:S04]  /*74e0*/  STL.64 [R1+0x1e0], R54 ;  /* 0x0001e03601007387 */ /* 0x000fe80000100a00 */
[----:B------:R0:W-:Y:S04]  /*74f0*/  STL.64 [R1+0x1d8], R26 ;  /* 0x0001d81a01007387 */ /* 0x0001e80000100a00 */
[----:B------:R0:W4:Y:S04]  /*7500*/  @!P6 LDG.E.U16 R22, desc[UR24][R26.64] ;  /* 0x000000181a16e981 */ /* 0x000128000c1e1500 */
[----:B------:R1:W-:Y:S04]  /*7510*/  STS.U16 [R2+UR10+0x4c00], R24 ;  /* 0x004c001802007988 */ /* 0x0003e8000800040a */
[----:B------:R1:W-:Y:S01]  /*7520*/  STS.U16 [R2+UR10+0x1000], R23 ;  /* 0x0010001702007988 */ /* 0x0003e2000800040a */
[----:B0-----:R-:W-:-:S02]  /*7530*/  LOP3.LUT R26, R2, 0x10, RZ, 0x3c, !PT ;  /* 0x00000010021a7812 */ /* 0x001fc400078e3cff */
[----:B-1----:R-:W-:Y:S01]  /*7540*/  PRMT R24, RZ, 0x7610, R24 ;  /* 0x00007610ff187816 */ /* 0x002fe20000000018 */
[----:B------:R-:W-:Y:S01]  /*7550*/  STS.U16 [R2+UR10+0xc00], R25 ;  /* 0x000c001902007988 */ /* 0x000fe2000800040a */
[----:B------:R-:W-:-:S03]  /*7560*/  PRMT R23, RZ, 0x7610, R23 ;  /* 0x00007610ff177816 */ /* 0x000fc60000000017 */
[----:B------:R-:W-:Y:S04]  /*7570*/  STS.U16 [R2+UR10+0x1400], R21 ;  /* 0x0014001502007988 */ /* 0x000fe8000800040a */
[----:B------:R-:W-:Y:S04]  /*7580*/  STS.U16 [R2+UR10+0x5400], R20 ;  /* 0x0054001402007988 */ /* 0x000fe8000800040a */
[----:B------:R-:W-:Y:S04]  /*7590*/  STS.U16 [R2+UR10+0x1800], R30 ;  /* 0x0018001e02007988 */ /* 0x000fe8000800040a */
[----:B------:R-:W-:Y:S04]  /*75a0*/  STS.U16 [R2+UR10+0x5800], R33 ;  /* 0x0058002102007988 */ /* 0x000fe8000800040a */
[----:B------:R-:W-:Y:S04]  /*75b0*/  STS.U16 [R2+UR10+0x1c00], R32 ;  /* 0x001c002002007988 */ /* 0x000fe8000800040a */
[----:B------:R-:W-:Y:S04]  /*75c0*/  STS.U16 [R2+UR10+0x5c00], R31 ;  /* 0x005c001f02007988 */ /* 0x000fe8000800040a */
[----:B------:R0:W4:Y:S04]  /*75d0*/  @!P4 LDG.E.U16 R24, desc[UR24][R70.64] ;  /* 0x000000184618c981 */ /* 0x000128000c1e1500 */
[----:B------:R1:W4:Y:S01]  /*75e0*/  @!P6 LDG.E.U16 R23, desc[UR24][R54.64] ;  /* 0x000000183617e981 */ /* 0x000322000c1e1500 */
[----:B0-----:R-:W-:-:S02]  /*75f0*/  IMAD.MOV.U32 R71, RZ, RZ, R59 ;  /* 0x000000ffff477224 */ /* 0x001fc400078e003b */
[----:B------:R-:W-:Y:S02]  /*7600*/  IMAD.MOV.U32 R70, RZ, RZ, R61 ;  /* 0x000000ffff467224 */ /* 0x000fe400078e003d */
[----:B-1----:R-:W-:Y:S01]  /*7610*/  IMAD.MOV.U32 R55, RZ, RZ, R64 ;  /* 0x000000ffff377224 */ /* 0x002fe200078e0040 */
[----:B--2---:R0:W-:Y:S04]  /*7620*/  STS.U16 [R26+UR10+0x480], R56 ;  /* 0x000480381a007988 */ /* 0x0041e8000800040a */
[----:B---3--:R1:W-:Y:S01]  /*7630*/  STS.U16 [R26+UR10+0x4480], R57 ;  /* 0x004480391a007988 */ /* 0x0083e2000800040a */
[----:B0-----:R-:W-:-:S03]  /*7640*/  IMAD.MOV.U32 R56, RZ, RZ, R58 ;  /* 0x000000ffff387224 */ /* 0x001fc600078e003a */
[----:B-1----:R-:W2:Y:S04]  /*7650*/  LDL.LU R57, [R1+0xbc] ;  /* 0x0000bc0001397983 */ /* 0x002ea80000300800 */
[----:B------:R-:W3:Y:S04]  /*7660*/  LDL.LU R58, [R1+0xb8] ;  /* 0x0000b800013a7983 */ /* 0x000ee80000300800 */
[----:B------:R-:W4:Y:S04]  /*7670*/  LDL.LU R59, [R1+0x64] ;  /* 0x00006400013b7983 */ /* 0x000f280000300800 */
[----:B------:R-:W4:Y:S04]  /*7680*/  LDL.LU R61, [R1+0x60] ;  /* 0x00006000013d7983 */ /* 0x000f280000300800 */
[----:B------:R-:W4:Y:S01]  /*7690*/  LDL.LU R64, [R1+0x5c] ;  /* 0x00005c0001407983 */ /* 0x000f220000300800 */
[----:B------:R-:W-:Y:S01]  /*76a0*/  PRMT R25, RZ, 0x7610, R25 ;  /* 0x00007610ff197816 */ /* 0x000fe20000000019 */
[----:B------:R-:W-:-:S05]  /*76b0*/  VIADD R3, R6, 0xffffffda ;  /* 0xffffffda06037836 */ /* 0x000fca0000000000 */
[----:B------:R0:W4:Y:S01]  /*76c0*/  @!P4 LDG.E.U16 R25, desc[UR24][R28.64] ;  /* 0x000000181c19c981 */ /* 0x000122000c1e1500 */
[----:B------:R-:W-:Y:S01]  /*76d0*/  ISETP.GE.U32.AND P4, PT, R3, 0x7fffff9b, PT ;  /* 0x7fffff9b0300780c */ /* 0x000fe20003f86070 */
[----:B------:R-:W-:Y:S02]  /*76e0*/  VIADD R3, R6, 0xffffffd2 ;  /* 0xffffffd206037836 */ /* 0x000fe40000000000 */
[----:B------:R-:W-:Y:S03]  /*76f0*/  STS.U16 [R26+UR10+0x880], R92 ;  /* 0x0008805c1a007988 */ /* 0x000fe6000800040a */
[----:B------:R-:W-:Y:S01]  /*7700*/  ISETP.GE.U32.AND P6, PT, R3, 0x7fffff93, PT ;  /* 0x7fffff930300780c */ /* 0x000fe20003fc6070 */
[----:B------:R-:W-:Y:S01]  /*7710*/  IMAD R3, R90, 0x15, RZ ;  /* 0x000000155a037824 */ /* 0x000fe200078e02ff */
[----:B------:R-:W-:Y:S01]  /*7720*/  STS.U16 [R26+UR10+0x4880], R39 ;  /* 0x004880271a007988 */ /* 0x000fe2000800040a */
[----:B------:R-:W-:Y:S01]  /*7730*/  IMAD.MOV.U32 R54, RZ, RZ, R8 ;  /* 0x000000ffff367224 */ /* 0x000fe200078e0008 */
[----:B------:R-:W-:Y:S01]  /*7740*/  PRMT R20, RZ, 0x7610, R20 ;  /* 0x00007610ff147816 */ /* 0x000fe20000000014 */
[----:B0-----:R-:W-:Y:S01]  /*7750*/  IMAD.MOV.U32 R29, RZ, RZ, R12 ;  /* 0x000000ffff1d7224 */ /* 0x001fe200078e000c */
[----:B------:R0:W-:Y:S01]  /*7760*/  STS.U16 [R26+UR10+0xc80], R38 ;  /* 0x000c80261a007988 */ /* 0x0001e2000800040a */
[----:B------:R-:W-:-:S03]  /*7770*/  IMAD.WIDE R30, R3, 0x2, R88 ;  /* 0x00000002031e7825 */ /* 0x000fc600078e0258 */
[----:B------:R-:W4:Y:S01]  /*7780*/  LDL.LU R8, [R1+0x58] ;  /* 0x0000580001087983 */ /* 0x000f220000300800 */
[----:B------:R-:W-:-:S03]  /*7790*/  IMAD R4, R90, 0x1d, RZ ;  /* 0x0000001d5a047824 */ /* 0x000fc600078e02ff */
[----:B------:R-:W4:Y:S01]  /*77a0*/  LDL.LU R12, [R1+0x54] ;  /* 0x00005400010c7983 */ /* 0x000f220000300800 */
[----:B0-----:R-:W-:-:S03]  /*77b0*/  IMAD.WIDE R38, R3, 0x2, R86 ;  /* 0x0000000203267825 */ /* 0x001fc600078e0256 */
[----:B------:R-:W-:Y:S01]  /*77c0*/  STS.U16 [R26+UR10+0x4c80], R37 ;  /* 0x004c80251a007988 */ /* 0x000fe2000800040a */
[----:B------:R-:W-:-:S03]  /*77d0*/  IMAD.WIDE R32, R4, 0x2, R86 ;  /* 0x0000000204207825 */ /* 0x000fc600078e0256 */
[----:B------:R-:W-:Y:S04]  /*77e0*/  STS.U16 [R26+UR10+0x1080], R36 ;  /* 0x001080241a007988 */ /* 0x000fe8000800040a */
[----:B------:R-:W-:Y:S04]  /*77f0*/  STS.U16 [R26+UR10+0x5080], R35 ;  /* 0x005080231a007988 */ /* 0x000fe8000800040a */
[----:B------:R-:W-:Y:S01]  /*7800*/  STL.64 [R1+0x160], R38 ;  /* 0x0001602601007387 */ /* 0x000fe20000100a00 */
[----:B------:R-:W-:-:S03]  /*7810*/  LOP3.LUT R27, R2, 0x20, RZ, 0x3c, !PT ;  /* 0x00000020021b7812 */ /* 0x000fc600078e3cff */
[----:B------:R-:W-:Y:S04]  /*7820*/  STS.U16 [R26+UR10+0x1480], R34 ;  /* 0x001480221a007988 */ /* 0x000fe8000800040a */
[----:B------:R0:W-:Y:S04]  /*7830*/  STL.64 [R1+0x158], R30 ;  /* 0x0001581e01007387 */ /* 0x0001e80000100a00 */
[----:B------:R0:W4:Y:S04]  /*7840*/  @!P3 LDG.E.U16 R20, desc[UR24][R30.64] ;  /* 0x000000181e14b981 */ /* 0x000128000c1e1500 */
[----:B------:R1:W-:Y:S04]  /*7850*/  STS.U16 [R26+UR10+0x5480], R29 ;  /* 0x0054801d1a007988 */ /* 0x0003e8000800040a */
[----:B------:R-:W-:Y:S01]  /*7860*/  STS.U16 [R26+UR10+0x1880], R54 ;  /* 0x001880361a007988 */ /* 0x000fe2000800040a */
[----:B0-----:R-:W-:-:S03]  /*7870*/  IMAD.WIDE R30, R4, 0x2, R88 ;  /* 0x00000002041e7825 */ /* 0x001fc600078e0258 */
[----:B------:R-:W-:Y:S04]  /*7880*/  STS.U16 [R26+UR10+0x5880], R55 ;  /* 0x005880371a007988 */ /* 0x000fe8000800040a */
[----:B------:R-:W-:Y:S04]  /*7890*/  STS.U16 [R26+UR10+0x1c80], R70 ;  /* 0x001c80461a007988 */ /* 0x000fe8000800040a */
[----:B------:R-:W-:Y:S04]  /*78a0*/  STL.64 [R1+0xe0], R32 ;  /* 0x0000e02001007387 */ /* 0x000fe80000100a00 */
[----:B------:R-:W-:Y:S04]  /*78b0*/  STS.U16 [R26+UR10+0x5c80], R71 ;  /* 0x005c80471a007988 */ /* 0x000fe8000800040a */
[----:B------:R-:W-:Y:S04]  /*78c0*/  STL.64 [R1+0xd8], R30 ;  /* 0x0000d81e01007387 */ /* 0x000fe80000100a00 */
[----:B------:R-:W-:Y:S04]  /*78d0*/  STS.U16 [R26+UR10+0x80], R56 ;  /* 0x000080381a007988 */ /* 0x000fe8000800040a */
[----:B------:R-:W4:Y:S04]  /*78e0*/  LDL.LU R28, [R1+0x140] ;  /* 0x00014000011c7983 */ /* 0x000f280000300800 */
[----:B-1----:R-:W4:Y:S04]  /*78f0*/  LDL.LU R29, [R1+0x13c] ;  /* 0x00013c00011d7983 */ /* 0x002f280000300800 */
[----:B--2---:R-:W-:Y:S04]  /*7900*/  STS.U16 [R26+UR10+0x4080], R57 ;  /* 0x004080391a007988 */ /* 0x004fe8000800040a */
[----:B---3--:R0:W-:Y:S04]  /*7910*/  STS.U16 [R27+UR10+0x100], R58 ;  /* 0x0001003a1b007988 */ /* 0x0081e8000800040a */
[----:B----4-:R1:W-:Y:S04]  /*7920*/  STS.U16 [R27+UR10+0x4100], R59 ;  /* 0x0041003b1b007988 */ /* 0x0103e8000800040a */
[----:B------:R2:W-:Y:S04]  /*7930*/  STS.U16 [R27+UR10+0x500], R61 ;  /* 0x0005003d1b007988 */ /* 0x0005e8000800040a */
[----:B0-----:R-:W3:Y:S04]  /*7940*/  LDL.LU R58, [R1+0x138] ;  /* 0x00013800013a7983 */ /* 0x001ee80000300800 */
[----:B-1----:R-:W4:Y:S04]  /*7950*/  LDL.LU R59, [R1+0xd4] ;  /* 0x0000d400013b7983 */ /* 0x002f280000300800 */
[----:B------:R0:W-:Y:S04]  /*7960*/  STS.U16 [R27+UR10+0x4500], R64 ;  /* 0x004500401b007988 */ /* 0x0001e8000800040a */
[----:B--2---:R-:W2:Y:S04]  /*7970*/  LDL.LU R61, [R1+0xd0] ;  /* 0x0000d000013d7983 */ /* 0x004ea80000300800 */
[----:B0-----:R-:W2:Y:S04]  /*7980*/  LDL.LU R64, [R1+0xcc] ;  /* 0x0000cc0001407983 */ /* 0x001ea80000300800 */
[----:B------:R-:W2:Y:S04]  /*7990*/  LDL.LU R54, [R1+0x150] ;  /* 0x0001500001367983 */ /* 0x000ea80000300800 */
[----:B------:R-:W2:Y:S04]  /*79a0*/  LDL.LU R55, [R1+0x14c] ;  /* 0x00014c0001377983 */ /* 0x000ea80000300800 */
[----:B------:R-:W2:Y:S01]  /*79b0*/  LDL.LU R70, [R1+0x148] ;  /* 0x0001480001467983 */ /* 0x000ea20000300800 */
[----:B------:R-:W-:-:S03]  /*79c0*/  PRMT R19, RZ, 0x7610, R19 ;  /* 0x00007610ff137816 */ /* 0x000fc60000000013 */
[----:B------:R-:W2:Y:S01]  /*79d0*/  LDL.LU R71, [R1+0x144] ;  /* 0x0001440001477983 */ /* 0x000ea20000300800 */
[----:B------:R-:W-:-:S03]  /*79e0*/  PRMT R18, RZ, 0x7610, R18 ;  /* 0x00007610ff127816 */ /* 0x000fc60000000012 */
[----:B------:R-:W-:Y:S04]  /*79f0*/  STS.U16 [R27+UR10+0x900], R8 ;  /* 0x000900081b007988 */ /* 0x000fe8000800040a */
[----:B------:R-:W2:Y:S04]  /*7a00*/  LDL.LU R56, [R1+0x1bc] ;  /* 0x0001bc0001387983 */ /* 0x000ea80000300800 */
[----:B------:R0:W-:Y:S04]  /*7a10*/  STS.U16 [R27+UR10+0x4900], R12 ;  /* 0x0049000c1b007988 */ /* 0x0001e8000800040a */
[----:B------:R-:W2:Y:S01]  /*7a20*/  LDL.LU R57, [R1+0x1b8] ;  /* 0x0001b80001397983 */ /* 0x000ea20000300800 */
[----:B------:R-:W-:-:S03]  /*7a30*/  IMAD R4, R90, 0x25, RZ ;  /* 0x000000255a047824 */ /* 0x000fc600078e02ff */
[----:B------:R1:W2:Y:S04]  /*7a40*/  @!P5 LDG.E.U16 R19, desc[UR24][R32.64] ;  /* 0x000000182013d981 */ /* 0x0002a8000c1e1500 */
[----:B0-----:R-:W2:Y:S04]  /*7a50*/  LDL.LU R12, [R1+0x154] ;  /* 0x00015400010c7983 */ /* 0x001ea80000300800 */
[----:B------:R0:W2:Y:S01]  /*7a60*/  @!P5 LDG.E.U16 R18, desc[UR24][R30.64] ;  /* 0x000000181e12d981 */ /* 0x0000a2000c1e1500 */
[----:B-1----:R-:W-:-:S04]  /*7a70*/  IMAD.WIDE R32, R4, 0x2, R86 ;  /* 0x0000000204207825 */ /* 0x002fc800078e0256 */
[----:B0-----:R-:W-:Y:S01]  /*7a80*/  IMAD.WIDE R30, R4, 0x2, R88 ;  /* 0x00000002041e7825 */ /* 0x001fe200078e0258 */
[----:B------:R-:W-:Y:S04]  /*7a90*/  STL.64 [R1+0x60], R32 ;  /* 0x0000602001007387 */ /* 0x000fe80000100a00 */
[----:B------:R-:W-:Y:S04]  /*7aa0*/  STL.64 [R1+0x58], R30 ;  /* 0x0000581e01007387 */ /* 0x000fe80000100a00 */
[----:B------:R-:W-:Y:S04]  /*7ab0*/  STS.U16 [R27+UR10+0xd00], R28 ;  /* 0x000d001c1b007988 */ /* 0x000fe8000800040a */
[----:B------:R-:W-:Y:S04]  /*7ac0*/  STS.U16 [R27+UR10+0x4d00], R29 ;  /* 0x004d001d1b007988 */ /* 0x000fe8000800040a */
[----:B---3--:R0:W-:Y:S04]  /*7ad0*/  STS.U16 [R27+UR10+0x1100], R58 ;  /* 0x0011003a1b007988 */ /* 0x0081e8000800040a */
[----:B----4-:R1:W-:Y:S04]  /*7ae0*/  STS.U16 [R27+UR10+0x5100], R59 ;  /* 0x0051003b1b007988 */ /* 0x0103e8000800040a */
[----:B0-----:R-:W3:Y:S04]  /*7af0*/  LDL.LU R58, [R1+0x1cc] ;  /* 0x0001cc00013a7983 */ /* 0x001ee80000300800 */
[----:B--2---:R0:W-:Y:S04]  /*7b00*/  STS.U16 [R27+UR10+0x1500], R61 ;  /* 0x0015003d1b007988 */ /* 0x0041e8000800040a */
[----:B-1----:R-:W2:Y:S04]  /*7b10*/  LDL.LU R59, [R1+0x1c8] ;  /* 0x0001c800013b7983 */ /* 0x002ea80000300800 */
[----:B------:R1:W-:Y:S04]  /*7b20*/  STS.U16 [R27+UR10+0x5500], R64 ;  /* 0x005500401b007988 */ /* 0x0003e8000800040a */
[----:B0-----:R-:W4:Y:S04]  /*7b30*/  LDL.LU R61, [R1+0x1c4] ;  /* 0x0001c400013d7983 */ /* 0x001f280000300800 */
[----:B-1----:R-:W4:Y:S01]  /*7b40*/  LDL.LU R64, [R1+0x1c0] ;  /* 0x0001c00001407983 */ /* 0x002f220000300800 */
[----:B------:R-:W-:Y:S01]  /*7b50*/  PRMT R21, RZ, 0x7610, R21 ;  /* 0x00007610ff157816 */ /* 0x000fe20000000015 */
[----:B------:R-:W-:-:S05]  /*7b60*/  VIADD R3, R6, 0xffffffca ;  /* 0xffffffca06037836 */ /* 0x000fca0000000000 */
[----:B------:R0:W4:Y:S01]  /*7b70*/  @!P3 LDG.E.U16 R21, desc[UR24][R38.64] ;  /* 0x000000182615b981 */ /* 0x000122000c1e1500 */
[----:B------:R-:W-:Y:S01]  /*7b80*/  ISETP.GE.U32.AND P3, PT, R3, 0x7fffff8b, PT ;  /* 0x7fffff8b0300780c */ /* 0x000fe20003f66070 */
[----:B------:R-:W-:Y:S01]  /*7b90*/  VIADD R3, R6, 0xffffffc2 ;  /* 0xffffffc206037836 */ /* 0x000fe20000000000 */
[----:B------:R-:W-:-:S04]  /*7ba0*/  PRMT R7, RZ, 0x7610, R7 ;  /* 0x00007610ff077816 */ /* 0x000fc80000000007 */
[----:B------:R-:W-:Y:S02]  /*7bb0*/  ISETP.GE.U32.AND P5, PT, R3, 0x7fffff83, PT ;  /* 0x7fffff830300780c */ /* 0x000fe40003fa6070 */
[----:B------:R-:W-:Y:S01]  /*7bc0*/  PRMT R3, RZ, 0x7610, R3 ;  /* 0x00007610ff037816 */ /* 0x000fe20000000003 */
[----:B------:R-:W-:Y:S01]  /*7bd0*/  IMAD R36, R90, 0x2d, RZ ;  /* 0x0000002d5a247824 */ /* 0x000fe200078e02ff */
[----:B------:R-:W-:Y:S01]  /*7be0*/  LOP3.LUT R26, R2, 0x30, RZ, 0x3c, !PT ;  /* 0x00000030021a7812 */ /* 0x000fe200078e3cff */
[----:B------:R-:W-:Y:S01]  /*7bf0*/  VIADD R8, R6, 0xfffffff9 ;  /* 0xfffffff906087836 */ /* 0x000fe20000000000 */
[----:B------:R-:W-:Y:S01]  /*7c00*/  STS.U16 [R27+UR10+0x1900], R54 ;  /* 0x001900361b007988 */ /* 0x000fe2000800040a */
[----:B------:R-:W-:-:S03]  /*7c10*/  PRMT R5, RZ, 0x7610, R5 ;  /* 0x00007610ff057816 */ /* 0x000fc60000000005 */
[----:B------:R1:W4:Y:S01]  /*7c20*/  @!P4 LDG.E.U16 R3, desc[UR24][R32.64] ;  /* 0x000000182003c981 */ /* 0x000322000c1e1500 */
[----:B------:R-:W-:Y:S01]  /*7c30*/  PRMT R4, RZ, 0x7610, R4 ;  /* 0x00007610ff047816 */ /* 0x000fe20000000004 */
[C---:B0-----:R-:W-:Y:S02]  /*7c40*/  IMAD.WIDE R38, R36.reuse, 0x2, R86 ;  /* 0x0000000224267825 */ /* 0x041fe400078e0256 */
[----:B------:R-:W-:Y:S01]  /*7c50*/  STS.U16 [R27+UR10+0x5900], R55 ;  /* 0x005900371b007988 */ /* 0x000fe2000800040a */
[----:B------:R-:W-:Y:S01]  /*7c60*/  PRMT R11, RZ, 0x7610, R11 ;  /* 0x00007610ff0b7816 */ /* 0x000fe2000000000b */
[----:B------:R-:W-:Y:S02]  /*7c70*/  IMAD.WIDE R36, R36, 0x2, R88 ;  /* 0x0000000224247825 */ /* 0x000fe400078e0258 */
[----:B------:R-:W-:Y:S02]  /*7c80*/  STS.U16 [R27+UR10+0x1d00], R70 ;  /* 0x001d00461b007988 */ /* 0x000fe4000800040a */
[----:B-1----:R-:W-:-:S02]  /*7c90*/  IMAD R32, R90, 0x35, RZ ;  /* 0x000000355a207824 */ /* 0x002fc400078e02ff */
[----:B------:R0:W4:Y:S01]  /*7ca0*/  @!P4 LDG.E.U16 R7, desc[UR24][R30.64] ;  /* 0x000000181e07c981 */ /* 0x000122000c1e1500 */
[----:B------:R-:W-:Y:S01]  /*7cb0*/  ISETP.GE.U32.AND P4, PT, R8, 0x7fffffba, PT ;  /* 0x7fffffba0800780c */ /* 0x000fe20003f86070 */
[----:B------:R-:W-:Y:S02]  /*7cc0*/  VIADD R8, R6, 0xfffffff1 ;  /* 0xfffffff106087836 */ /* 0x000fe40000000000 */
[----:B------:R-:W-:Y:S01]  /*7cd0*/  STS.U16 [R27+UR10+0x5d00], R71 ;  /* 0x005d00471b007988 */ /* 0x000fe2000800040a */
[----:B------:R-:W-:Y:S01]  /*7ce0*/  PRMT R10, RZ, 0x7610, R10 ;  /* 0x00007610ff0a7816 */ /* 0x000fe2000000000a */
[C---:B------:R-:W-:Y:S02]  /*7cf0*/  IMAD.WIDE R34, R32.reuse, 0x2, R86 ;  /* 0x0000000220227825 */ /* 0x040fe400078e0256 */
[----:B------:R-:W-:Y:S02]  /*7d00*/  STS.U16 [R26+UR10+0x180], R56 ;  /* 0x000180381a007988 */ /* 0x000fe4000800040a */
[----:B------:R-:W-:-:S02]  /*7d10*/  IMAD.WIDE R32, R32, 0x2, R88 ;  /* 0x0000000220207825 */ /* 0x000fc400078e0258 */
[----:B------:R-:W-:Y:S02]  /*7d20*/  STS.U16 [R26+UR10+0x4180], R57 ;  /* 0x004180391a007988 */ /* 0x000fe4000800040a */
[----:B------:R-:W-:Y:S02]  /*7d30*/  IMAD R28, R90, 0x3d, RZ ;  /* 0x0000003d5a1c7824 */ /* 0x000fe400078e02ff */
[----:B------:R1:W-:Y:S01]  /*7d40*/  STS.U16 [R26+UR10+0x580], R12 ;  /* 0x0005800c1a007988 */ /* 0x0003e2000800040a */
[----:B------:R-:W-:Y:S01]  /*7d50*/  PRMT R9, RZ, 0x7610, R9 ;  /* 0x00007610ff097816 */ /* 0x000fe20000000009 */
[----:B0-----:R-:W-:Y:S02]  /*7d60*/  IMAD.WIDE R30, R28, 0x2, R86 ;  /* 0x000000021c1e7825 */ /* 0x001fe400078e0256 */
[----:B------:R-:W4:Y:S04]  /*7d70*/  @!P6 LDG.E.U16 R5, desc[UR24][R38.64] ;  /* 0x000000182605e981 */ /* 0x000f28000c1e1500 */
[----:B------:R-:W4:Y:S01]  /*7d80*/  @!P6 LDG.E.U16 R4, desc[UR24][R36.64] ;  /* 0x000000182404e981 */ /* 0x000f22000c1e1500 */
[----:B-1----:R-:W-:Y:S01]  /*7d90*/  VIADD R12, R6, 0xffffffe9 ;  /* 0xffffffe9060c7836 */ /* 0x002fe20000000000 */
[----:B------:R-:W-:-:S02]  /*7da0*/  ISETP.GE.U32.AND P6, PT, R8, 0x7fffffb2, PT ;  /* 0x7fffffb20800780c */ /* 0x000fc40003fc6070 */
[----:B------:R-:W4:Y:S01]  /*7db0*/  @!P3 LDG.E.U16 R11, desc[UR24][R34.64] ;  /* 0x00000018220bb981 */ /* 0x000f22000c1e1500 */
[----:B------:R-:W-:Y:S01]  /*7dc0*/  PRMT R8, RZ, 0x7610, R8 ;  /* 0x00007610ff087816 */ /* 0x000fe20000000008 */
[----:B------:R-:W-:Y:S02]  /*7dd0*/  IMAD.WIDE R28, R28, 0x2, R88 ;  /* 0x000000021c1c7825 */ /* 0x000fe400078e0258 */
[----:B------:R-:W4:Y:S01]  /*7de0*/  @!P3 LDG.E.U16 R10, desc[UR24][R32.64] ;  /* 0x00000018200ab981 */ /* 0x000f22000c1e1500 */
[----:B------:R-:W-:Y:S01]  /*7df0*/  ISETP.GE.U32.AND P3, PT, R12, 0x7fffffaa, PT ;  /* 0x7fffffaa0c00780c */ /* 0x000fe20003f66070 */
[----:B------:R-:W-:Y:S02]  /*7e00*/  VIADD R12, R6, 0xffffffe1 ;  /* 0xffffffe1060c7836 */ /* 0x000fe40000000000 */
[----:B------:R-:W4:Y:S04]  /*7e10*/  @!P5 LDG.E.U16 R9, desc[UR24][R30.64] ;  /* 0x000000181e09d981 */ /* 0x000f28000c1e1500 */
[----:B------:R-:W4:Y:S01]  /*7e20*/  @!P5 LDG.E.U16 R8, desc[UR24][R28.64] ;  /* 0x000000181c08d981 */ /* 0x000f22000c1e1500 */
[----:B------:R-:W-:Y:S01]  /*7e30*/  ISETP.GE.U32.AND P5, PT, R12, 0x7fffffa2, PT ;  /* 0x7fffffa20c00780c */ /* 0x000fe20003fa6070 */
[----:B------:R-:W-:-:S04]  /*7e40*/  IMAD R12, R90, 0x6, RZ ;  /* 0x000000065a0c7824 */ /* 0x000fc800078e02ff */
[----:B------:R-:W-:-:S05]  /*7e50*/  IMAD.WIDE R54, R12, 0x2, R86 ;  /* 0x000000020c367825 */ /* 0x000fca00078e0256 */
[----:B------:R-:W-:Y:S04]  /*7e60*/  STL.64 [R1+0x228], R54 ;  /* 0x0002283601007387 */ /* 0x000fe80000100a00 */
[----:B---3--:R-:W-:Y:S04]  /*7e70*/  STS.U16 [R26+UR10+0x4580], R58 ;  /* 0x0045803a1a007988 */ /* 0x008fe8000800040a */
[----:B--2---:R-:W-:Y:S04]  /*7e80*/  STS.U16 [R26+UR10+0x980], R59 ;  /* 0x0009803b1a007988 */ /* 0x004fe8000800040a */
[----:B----4-:R-:W-:Y:S04]  /*7e90*/  STS.U16 [R26+UR10+0x4980], R61 ;  /* 0x0049803d1a007988 */ /* 0x010fe8000800040a */
[----:B------:R0:W-:Y:S02]  /*7ea0*/  STS.U16 [R26+UR10+0xd80], R64 ;  /* 0x000d80401a007988 */ /* 0x0001e4000800040a */
[----:B0-----:R-:W-:-:S05]  /*7eb0*/  IMAD.WIDE R26, R12, 0x2, R88 ;  /* 0x000000020c1a7825 */ /* 0x001fca00078e0258 */
[----:B------:R0:W-:Y:S04]  /*7ec0*/  STL.64 [R1+0x220], R26 ;  /* 0x0002201a01007387 */ /* 0x0001e80000100a00 */
[----:B------:R-:W2:Y:S04]  /*7ed0*/  LDL.LU R61, [R1+0x2b8] ;  /* 0x0002b800013d7983 */ /* 0x000ea80000300800 */
[----:B------:R-:W3:Y:S01]  /*7ee0*/  LDL.LU R64, [R1+0x2b4] ;  /* 0x0002b40001407983 */ /* 0x000ee20000300800 */
[----:B------:R-:W-:Y:S02]  /*7ef0*/  PRMT R16, RZ, 0x7610, R16 ;  /* 0x00007610ff107816 */ /* 0x000fe40000000010 */
[----:B------:R-:W-:Y:S01]  /*7f00*/  PRMT R17, RZ, 0x7610, R17 ;  /* 0x00007610ff117816 */ /* 0x000fe20000000011 */
[----:B------:R-:W-:-:S03]  /*7f10*/  VIADD R12, R6, 0xffffffd9 ;  /* 0xffffffd9060c7836 */ /* 0x000fc60000000000 */
[----:B------:R0:W4:Y:S01]  /*7f20*/  @!P4 LDG.E.U16 R16, desc[UR24][R26.64] ;  /* 0x000000181a10c981 */ /* 0x000122000c1e1500 */
[----:B------:R-:W-:-:S03]  /*7f30*/  PRMT R15, RZ, 0x7610, R15 ;  /* 0x00007610ff0f7816 */ /* 0x000fc6000000000f */
[----:B------:R1:W4:Y:S01]  /*7f40*/  @!P4 LDG.E.U16 R17, desc[UR24][R54.64] ;  /* 0x000000183611c981 */ /* 0x000322000c1e1500 */
[C---:B0-----:R-:W-:Y:S02]  /*7f50*/  IMAD R26, R90.reuse, 0xe, RZ ;  /* 0x0000000e5a1a7824 */ /* 0x041fe400078e02ff */
[----:B------:R-:W-:Y:S02]  /*7f60*/  IMAD R27, R90, 0x16, RZ ;  /* 0x000000165a1b7824 */ /* 0x000fe400078e02ff */
[----:B------:R-:W-:Y:S01]  /*7f70*/  IMAD.WIDE R70, R26, 0x2, R86 ;  /* 0x000000021a467825 */ /* 0x000fe200078e0256 */
[----:B------:R-:W-:Y:S02]  /*7f80*/  ISETP.GE.U32.AND P4, PT, R12, 0x7fffff9a, PT ;  /* 0x7fffff9a0c00780c */ /* 0x000fe40003f86070 */
[----:B------:R-:W-:Y:S01]  /*7f90*/  PRMT R12, RZ, 0x7610, R12 ;  /* 0x00007610ff0c7816 */ /* 0x000fe2000000000c */
[----:B------:R-:W-:Y:S01]  /*7fa0*/  IMAD.WIDE R58, R26, 0x2, R88 ;  /* 0x000000021a3a7825 */ /* 0x000fe200078e0258 */
[----:B------:R0:W-:Y:S03]  /*7fb0*/  STL.64 [R1+0x1d0], R70 ;  /* 0x0001d04601007387 */ /* 0x0001e60000100a00 */
[C---:B------:R-:W-:Y:S01]  /*7fc0*/  IMAD.WIDE R56, R27.reuse, 0x2, R86 ;  /* 0x000000021b387825 */ /* 0x040fe200078e0256 */
[----:B------:R-:W4:Y:S03]  /*7fd0*/  @!P6 LDG.E.U16 R15, desc[UR24][R70.64] ;  /* 0x00000018460fe981 */ /* 0x000f26000c1e1500 */
[----:B-1----:R-:W-:Y:S01]  /*7fe0*/  IMAD.WIDE R54, R27, 0x2, R88 ;  /* 0x000000021b367825 */ /* 0x002fe200078e0258 */
[----:B------:R-:W-:-:S03]  /*7ff0*/  PRMT R75, RZ, 0x7610, R75 ;  /* 0x00007610ff4b7816 */ /* 0x000fc6000000004b */
[----:B------:R-:W-:Y:S01]  /*8000*/  IMAD R26, R90, 0x1e, RZ ;  /* 0x0000001e5a1a7824 */ /* 0x000fe200078e02ff */
[----:B------:R1:W4:Y:S04]  /*8010*/  @!P3 LDG.E.U16 R12, desc[UR24][R54.64] ;  /* 0x00000018360cb981 */ /* 0x000328000c1e1500 */
[----:B0-----:R-:W4:Y:S01]  /*8020*/  LDL.LU.64 R70, [R1+0x9a0] ;  /* 0x0009a00001467983 */ /* 0x001f220000300a00 */
[----:B------:R-:W-:-:S03]  /*8030*/  PRMT R13, RZ, 0x7610, R13 ;  /* 0x00007610ff0d7816 */ /* 0x000fc6000000000d */
[----:B------:R-:W-:Y:S04]  /*8040*/  STL.64 [R1+0x1c8], R58 ;  /* 0x0001c83a01007387 */ /* 0x000fe80000100a00 */
[----:B------:R-:W-:Y:S01]  /*8050*/  STL.64 [R1+0x150], R56 ;  /* 0x0001503801007387 */ /* 0x000fe20000100a00 */
[----:B------:R-:W-:-:S03]  /*8060*/  PRMT R14, RZ, 0x7610, R14 ;  /* 0x00007610ff0e7816 */ /* 0x000fc6000000000e */
[----:B------:R1:W-:Y:S01]  /*8070*/  STL.64 [R1+0x148], R54 ;  /* 0x0001483601007387 */ /* 0x0003e20000100a00 */
[----:B------:R-:W-:Y:S01]  /*8080*/  IMAD R27, R90, 0x26, RZ ;  /* 0x000000265a1b7824 */ /* 0x000fe200078e02ff */
[----:B------:R-:W-:Y:S02]  /*8090*/  PRMT R74, RZ, 0x7610, R74 ;  /* 0x00007610ff4a7816 */ /* 0x000fe4000000004a */
[----:B------:R0:W4:Y:S01]  /*80a0*/  @!P3 LDG.E.U16 R13, desc[UR24][R56.64] ;  /* 0x00000018380db981 */ /* 0x000122000c1e1500 */
[----:B------:R-:W-:Y:S02]  /*80b0*/  PRMT R72, RZ, 0x7610, R72 ;  /* 0x00007610ff487816 */ /* 0x000fe40000000048 */
[----:B------:R-:W-:Y:S01]  /*80c0*/  PRMT R92, RZ, 0x7610, R92 ;  /* 0x00007610ff5c7816 */ /* 0x000fe2000000005c */
[----:B------:R0:W4:Y:S01]  /*80d0*/  @!P6 LDG.E.U16 R14, desc[UR24][R58.64] ;  /* 0x000000183a0ee981 */ /* 0x000122000c1e1500 */
[----:B-1----:R-:W-:-:S05]  /*80e0*/  IMAD.WIDE R54, R26, 0x2, R86 ;  /* 0x000000021a367825 */ /* 0x002fca00078e0256 */
[----:B------:R1:W-:Y:S01]  /*80f0*/  STL.64 [R1+0xd0], R54 ;  /* 0x0000d03601007387 */ /* 0x0003e20000100a00 */
[----:B0-----:R-:W-:-:S03]  /*8100*/  IMAD.WIDE R56, R27, 0x2, R86 ;  /* 0x000000021b387825 */ /* 0x001fc600078e0256 */
[----:B------:R1:W4:Y:S01]  /*8110*/  @!P5 LDG.E.U16 R75, desc[UR24][R54.64] ;  /* 0x00000018364bd981 */ /* 0x000322000c1e1500 */
[----:B------:R-:W-:-:S03]  /*8120*/  IMAD.WIDE R58, R27, 0x2, R88 ;  /* 0x000000021b3a7825 */ /* 0x000fc600078e0258 */
[----:B------:R-:W4:Y:S04]  /*8130*/  LDL.LU R27, [R1+0x2b0] ;  /* 0x0002b000011b7983 */ /* 0x000f280000300800 */
[----:B------:R-:W4:Y:S01]  /*8140*/  @!P4 LDG.E.U16 R72, desc[UR24][R56.64] ;  /* 0x000000183848c981 */ /* 0x000f22000c1e1500 */
[----:B-1----:R-:W-:Y:S01]  /*8150*/  IMAD.WIDE R54, R26, 0x2, R88 ;  /* 0x000000021a367825 */ /* 0x002fe200078e0258 */
[C---:B------:R-:W-:Y:S02]  /*8160*/  LOP3.LUT R26, R2.reuse, 0x30, RZ, 0x3c, !PT ;  /* 0x00000030021a7812 */ /* 0x040fe400078e3cff */
[----:B------:R-:W4:Y:S04]  /*8170*/  @!P4 LDG.E.U16 R92, desc[UR24][R58.64] ;  /* 0x000000183a5cc981 */ /* 0x000f28000c1e1500 */
[----:B------:R0:W-:Y:S04]  /*8180*/  STL.64 [R1+0xc8], R54 ;  /* 0x0000c83601007387 */ /* 0x0001e80000100a00 */
[----:B------:R1:W-:Y:S04]  /*8190*/  STL.64 [R1+0x50], R56 ;  /* 0x0000503801007387 */ /* 0x0003e80000100a00 */
[----:B------:R-:W4:Y:S04]  /*81a0*/  @!P5 LDG.E.U16 R74, desc[UR24][R54.64] ;  /* 0x00000018364ad981 */ /* 0x000f28000c1e1500 */
[----:B0-----:R-:W5:Y:S04]  /*81b0*/  LDL.LU.64 R54, [R1+0x998] ;  /* 0x0009980001367983 */ /* 0x001f680000300a00 */
[----:B------:R0:W-:Y:S04]  /*81c0*/  STL.64 [R1+0x48], R58 ;  /* 0x0000483a01007387 */ /* 0x0001e80000100a00 */
[----:B-1----:R-:W5:Y:S04]  /*81d0*/  LDL.LU.64 R56, [R1+0x990] ;  /* 0x0009900001387983 */ /* 0x002f680000300a00 */
[----:B0-----:R-:W5:Y:S04]  /*81e0*/  LDL.LU.64 R58, [R1+0x988] ;  /* 0x00098800013a7983 */ /* 0x001f680000300a00 */
[----:B--2---:R0:W-:Y:S04]  /*81f0*/  STS.U16 [R26+UR10+0x4d80], R61 ;  /* 0x004d803d1a007988 */ /* 0x0041e8000800040a */
[----:B---3--:R1:W-:Y:S04]  /*8200*/  STS.U16 [R26+UR10+0x1180], R64 ;  /* 0x001180401a007988 */ /* 0x0083e8000800040a */
[----:B0-----:R-:W5:Y:S04]  /*8210*/  LDL.LU R61, [R1+0x980] ;  /* 0x00098000013d7983 */ /* 0x001f680000300800 */
[----:B-1----:R-:W2:Y:S04]  /*8220*/  LDL.LU R64, [R1+0x97c] ;  /* 0x00097c0001407983 */ /* 0x002ea80000300800 */
[----:B----4-:R-:W-:Y:S04]  /*8230*/  STS.U16 [R26+UR10+0x5180], R27 ;  /* 0x0051801b1a007988 */ /* 0x010fe8000800040a */
[----:B--2---:R0:W-:Y:S04]  /*8240*/  STS.U16 [R26+UR10+0x1580], R64 ;  /* 0x001580401a007988 */ /* 0x0041e8000800040a */
[----:B------:R1:W-:Y:S04]  /*8250*/  STS.U16 [R26+UR10+0x5580], R79 ;  /* 0x0055804f1a007988 */ /* 0x0003e8000800040a */
[----:B------:R2:W-:Y:S04]  /*8260*/  STS.U16 [R26+UR10+0x1980], R63 ;  /* 0x0019803f1a007988 */ /* 0x0005e8000800040a */
[----:B------:R3:W-:Y:S04]  /*8270*/  STS.U16 [R26+UR10+0x5980], R70 ;  /* 0x005980461a007988 */ /* 0x0007e8000800040a */
[----:B0-----:R-:W4:Y:S04]  /*8280*/  LDL.LU R64, [R1+0x978] ;  /* 0x0009780001407983 */ /* 0x001f280000300800 */
[----:B------:R-:W-:Y:S04]  /*8290*/  STS.U16 [R26+UR10+0x1d80], R71 ;  /* 0x001d80471a007988 */ /* 0x000fe8000800040a */
[----:B-1----:R-:W4:Y:S04]  /*82a0*/  LDL.LU R79, [R1+0x974] ;  /* 0x00097400014f7983 */ /* 0x002f280000300800 */
[----:B------:R0:W-:Y:S04]  /*82b0*/  STS.U16 [R26+UR10+0x5d80], R66 ;  /* 0x005d80421a007988 */ /* 0x0001e8000800040a */
[----:B--2---:R-:W2:Y:S04]  /*82c0*/  LDL.LU R63, [R1+0x970] ;  /* 0x00097000013f7983 */ /* 0x004ea80000300800 */
[----:B---3--:R-:W3:Y:S01]  /*82d0*/  LDL.LU R70, [R1+0x96c] ;  /* 0x00096c0001467983 */ /* 0x008ee20000300800 */
[----:B0-----:R-:W-:-:S03]  /*82e0*/  LOP3.LUT R26, R2, 0x40, RZ, 0x3c, !PT ;  /* 0x00000040021a7812 */ /* 0x001fc600078e3cff */
[----:B------:R-:W2:Y:S04]  /*82f0*/  LDL.LU R71, [R1+0x968] ;  /* 0x0009680001477983 */ /* 0x000ea80000300800 */
[----:B------:R-:W4:Y:S04]  /*8300*/  LDL.LU R66, [R1+0x964] ;  /* 0x0009640001427983 */ /* 0x000f280000300800 */
[----:B------:R0:W-:Y:S04]  /*8310*/  STS.U16 [R26+UR10+0x200], R73 ;  /* 0x000200491a007988 */ /* 0x0001e8000800040a */
[----:B------:R1:W-:Y:S04]  /*8320*/  STS.U16 [R26+UR10+0x4200], R68 ;  /* 0x004200441a007988 */ /* 0x0003e8000800040a */
[----:B------:R1:W-:Y:S04]  /*8330*/  STS.U16 [R26+UR10+0x600], R69 ;  /* 0x000600451a007988 */ /* 0x0003e8000800040a */
[----:B0-----:R-:W4:Y:S04]  /*8340*/  LDL.LU R73, [R1+0x960] ;  /* 0x0009600001497983 */ /* 0x001f280000300800 */
[----:B-1----:R-:W4:Y:S04]  /*8350*/  LDL.LU R68, [R1+0x95c] ;  /* 0x00095c0001447983 */ /* 0x002f280000300800 */
[----:B------:R-:W4:Y:S04]  /*8360*/  LDL.LU R69, [R1+0x958] ;  /* 0x0009580001457983 */ /* 0x000f280000300800 */
[----:B------:R0:W-:Y:S04]  /*8370*/  STS.U16 [R26+UR10+0x4600], R65 ;  /* 0x004600411a007988 */ /* 0x0001e8000800040a */
[----:B------:R-:W-:Y:S04]  /*8380*/  STS.U16 [R26+UR10+0xa00], R78 ;  /* 0x000a004e1a007988 */ /* 0x000fe8000800040a */
        /* <DEDUP_REMOVED lines=9> */
[----:B------:R1:W-:Y:S04]  /*8420*/  STS.U16 [R26+UR10+0x1e00], R76 ;  /* 0x001e004c1a007988 */ /* 0x0003e8000800040a */
[----:B------:R-:W-:Y:S04]  /*8430*/  STS.U16 [R26+UR10+0x5e00], R62 ;  /* 0x005e003e1a007988 */ /* 0x000fe8000800040a */
[----:B0-----:R-:W4:Y:S01]  /*8440*/  LDL.LU R65, [R1+0x954] ;  /* 0x0009540001417983 */ /* 0x001f220000300800 */
[----:B-1----:R-:W-:-:S03]  /*8450*/  LOP3.LUT R76, R2, 0x50, RZ, 0x3c, !PT ;  /* 0x00000050024c7812 */ /* 0x002fc600078e3cff */
[----:B------:R-:W4:Y:S04]  /*8460*/  LDL.LU R78, [R1+0x950] ;  /* 0x00095000014e7983 */ /* 0x000f280000300800 */
[----:B------:R-:W-:Y:S04]  /*8470*/  STS.U16 [R76+UR10+0x280], R25 ;  /* 0x000280194c007988 */ /* 0x000fe8000800040a */
[----:B------:R0:W-:Y:S04]  /*8480*/  STS.U16 [R76+UR10+0x4280], R24 ;  /* 0x004280184c007988 */ /* 0x0001e8000800040a */
[----:B------:R1:W-:Y:S04]  /*8490*/  STS.U16 [R76+UR10+0x680], R23 ;  /* 0x000680174c007988 */ /* 0x0003e8000800040a */
[----:B------:R-:W-:Y:S01]  /*84a0*/  STS.U16 [R76+UR10+0x4680], R22 ;  /* 0x004680164c007988 */ /* 0x000fe2000800040a */
[----:B0-----:R-:W-:Y:S01]  /*84b0*/  VIADD R24, R6, 0xffffffc9 ;  /* 0xffffffc906187836 */ /* 0x001fe20000000000 */
[----:B------:R-:W-:-:S02]  /*84c0*/  LOP3.LUT R62, R2, 0x60, RZ, 0x3c, !PT ;  /* 0x00000060023e7812 */ /* 0x000fc400078e3cff */
[----:B------:R-:W4:Y:S01]  /*84d0*/  LDL.LU R91, [R1+0x94c] ;  /* 0x00094c00015b7983 */ /* 0x000f220000300800 */
[----:B-1----:R-:W-:-:S03]  /*84e0*/  VIADD R23, R6, 0xffffffd1 ;  /* 0xffffffd106177836 */ /* 0x002fc60000000000 */
[----:B------:R-:W-:Y:S01]  /*84f0*/  STS.U16 [R76+UR10+0xa80], R21 ;  /* 0x000a80154c007988 */ /* 0x000fe2000800040a */
[----:B------:R-:W-:Y:S02]  /*8500*/  ISETP.GE.U32.AND P4, PT, R24, 0x7fffff8a, PT ;  /* 0x7fffff8a1800780c */ /* 0x000fe40003f86070 */
[----:B------:R-:W-:Y:S01]  /*8510*/  ISETP.GE.U32.AND P3, PT, R23, 0x7fffff92, PT ;  /* 0x7fffff921700780c */ /* 0x000fe20003f66070 */
[----:B------:R-:W-:Y:S01]  /*8520*/  STS.U16 [R76+UR10+0x4a80], R20 ;  /* 0x004a80144c007988 */ /* 0x000fe2000800040a */
[----:B------:R-:W-:-:S03]  /*8530*/  IMAD R24, R90, 0x2e, RZ ;  /* 0x0000002e5a187824 */ /* 0x000fc600078e02ff */
[----:B------:R-:W-:Y:S04]  /*8540*/  STS.U16 [R76+UR10+0xe80], R19 ;  /* 0x000e80134c007988 */ /* 0x000fe8000800040a */
[----:B------:R-:W-:Y:S04]  /*8550*/  STS.U16 [R76+UR10+0x4e80], R18 ;  /* 0x004e80124c007988 */ /* 0x000fe8000800040a */
[----:B------:R0:W-:Y:S01]  /*8560*/  STS.U16 [R76+UR10+0x1280], R3 ;  /* 0x001280034c007988 */ /* 0x0001e2000800040a */
[----:B------:R-:W-:Y:S02]  /*8570*/  VIADD R23, R6, 0xffffffc1 ;  /* 0xffffffc106177836 */ /* 0x000fe40000000000 */
[----:B------:R-:W-:Y:S01]  /*8580*/  IMAD.WIDE R26, R24, 0x2, R86 ;  /* 0x00000002181a7825 */ /* 0x000fe200078e0256 */
[----:B------:R-:W-:Y:S04]  /*8590*/  STS.U16 [R76+UR10+0x5280], R7 ;  /* 0x005280074c007988 */ /* 0x000fe8000800040a */
[----:B------:R-:W4:Y:S01]  /*85a0*/  LDL.LU R0, [R1+0x948] ;  /* 0x0009480001007983 */ /* 0x000f220000300800 */
[----:B0-----:R-:W-:-:S03]  /*85b0*/  VIADD R3, R6, 0xfffffff8 ;  /* 0xfffffff806037836 */ /* 0x001fc60000000000 */
[----:B------:R-:W-:Y:S01]  /*85c0*/  STS.U16 [R76+UR10+0x1680], R5 ;  /* 0x001680054c007988 */ /* 0x000fe2000800040a */
[----:B------:R-:W-:Y:S01]  /*85d0*/  IMAD.WIDE R24, R24, 0x2, R88 ;  /* 0x0000000218187825 */ /* 0x000fe200078e0258 */
[----:B------:R-:W-:Y:S02]  /*85e0*/  ISETP.GE.U32.AND P5, PT, R3, 0x7fffffb9, PT ;  /* 0x7fffffb90300780c */ /* 0x000fe40003fa6070 */
[----:B------:R-:W-:Y:S01]  /*85f0*/  STS.U16 [R76+UR10+0x5680], R4 ;  /* 0x005680044c007988 */ /* 0x000fe2000800040a */
[----:B------:R-:W-:Y:S02]  /*8600*/  VIADD R3, R6, 0xfffffff0 ;  /* 0xfffffff006037836 */ /* 0x000fe40000000000 */
[----:B------:R-:W-:Y:S01]  /*8610*/  IMAD R20, R90, 0x36, RZ ;  /* 0x000000365a147824 */ /* 0x000fe200078e02ff */
[----:B------:R-:W-:Y:S01]  /*8620*/  STS.U16 [R76+UR10+0x1a80], R11 ;  /* 0x001a800b4c007988 */ /* 0x000fe2000800040a */
[----:B------:R-:W-:-:S03]  /*8630*/  ISETP.GE.U32.AND P6, PT, R23, 0x7fffff82, PT ;  /* 0x7fffff821700780c */ /* 0x000fc60003fc6070 */
[----:B------:R-:W-:Y:S01]  /*8640*/  STS.U16 [R76+UR10+0x5a80], R10 ;  /* 0x005a800a4c007988 */ /* 0x000fe2000800040a */
[----:B------:R-:W-:-:S03]  /*8650*/  IMAD.WIDE R22, R20, 0x2, R86 ;  /* 0x0000000214167825 */ /* 0x000fc600078e0256 */
[----:B------:R-:W-:Y:S01]  /*8660*/  STS.U16 [R76+UR10+0x1e80], R9 ;  /* 0x001e80094c007988 */ /* 0x000fe2000800040a */
[----:B------:R-:W-:-:S03]  /*8670*/  IMAD.WIDE R20, R20, 0x2, R88 ;  /* 0x0000000214147825 */ /* 0x000fc600078e0258 */
[----:B------:R-:W-:Y:S04]  /*8680*/  STS.U16 [R76+UR10+0x5e80], R8 ;  /* 0x005e80084c007988 */ /* 0x000fe8000800040a */
[----:B------:R-:W-:Y:S04]  /*8690*/  STS.U16 [R62+UR10+0x300], R17 ;  /* 0x000300113e007988 */ /* 0x000fe8000800040a */
[----:B------:R0:W-:Y:S04]  /*86a0*/  STS.U16 [R62+UR10+0x4300], R16 ;  /* 0x004300103e007988 */ /* 0x0001e8000800040a */
[----:B------:R1:W-:Y:S01]  /*86b0*/  STS.U16 [R62+UR10+0x700], R15 ;  /* 0x0007000f3e007988 */ /* 0x0003e2000800040a */
[----:B0-----:R-:W-:-:S03]  /*86c0*/  IMAD R16, R90, 0x3e, RZ ;  /* 0x0000003e5a107824 */ /* 0x001fc600078e02ff */
[----:B------:R0:W-:Y:S01]  /*86d0*/  STS.U16 [R62+UR10+0x4700], R14 ;  /* 0x0047000e3e007988 */ /* 0x0001e2000800040a */
[----:B-1----:R-:W-:Y:S01]  /*86e0*/  PRMT R15, RZ, 0x7610, R15 ;  /* 0x00007610ff0f7816 */ /* 0x002fe2000000000f */
[----:B------:R-:W-:-:S04]  /*86f0*/  IMAD.WIDE R18, R16, 0x2, R86 ;  /* 0x0000000210127825 */ /* 0x000fc800078e0256 */
[----:B------:R-:W-:Y:S01]  /*8700*/  IMAD.WIDE R16, R16, 0x2, R88 ;  /* 0x0000000210107825 */ /* 0x000fe200078e0258 */
[----:B------:R-:W4:Y:S01]  /*8710*/  @!P6 LDG.E.U16 R15, desc[UR24][R18.64] ;  /* 0x00000018120fe981 */ /* 0x000f22000c1e1500 */
[----:B0-----:R-:W-:-:S03]  /*8720*/  PRMT R14, RZ, 0x7610, R14 ;  /* 0x00007610ff0e7816 */ /* 0x001fc6000000000e */
[----:B------:R0:W-:Y:S04]  /*8730*/  STS.U16 [R62+UR10+0xb00], R13 ;  /* 0x000b000d3e007988 */ /* 0x0001e8000800040a */
[----:B------:R-:W4:Y:S04]  /*8740*/  @!P6 LDG.E.U16 R14, desc[UR24][R16.64] ;  /* 0x00000018100ee981 */ /* 0x000f28000c1e1500 */
[----:B------:R1:W-:Y:S01]  /*8750*/  STS.U16 [R62+UR10+0x4b00], R12 ;  /* 0x004b000c3e007988 */ /* 0x0003e2000800040a */
[----:B0-----:R-:W-:-:S03]  /*8760*/  PRMT R13, RZ, 0x7610, R13 ;  /* 0x00007610ff0d7816 */ /* 0x001fc6000000000d */
[----:B------:R-:W-:Y:S04]  /*8770*/  STS.U16 [R62+UR10+0xf00], R75 ;  /* 0x000f004b3e007988 */ /* 0x000fe8000800040a */
[----:B------:R-:W-:Y:S01]  /*8780*/  STS.U16 [R62+UR10+0x4f00], R74 ;  /* 0x004f004a3e007988 */ /* 0x000fe2000800040a */
[----:B-1----:R-:W-:Y:S01]  /*8790*/  PRMT R12, RZ, 0x7610, R12 ;  /* 0x00007610ff0c7816 */ /* 0x002fe2000000000c */
[----:B------:R-:W-:Y:S01]  /*87a0*/  IMAD R4, R90, 0x17, RZ ;  /* 0x000000175a047824 */ /* 0x000fe200078e02ff */
[----:B------:R-:W-:Y:S01]  /*87b0*/  PRMT R11, RZ, 0x7610, R11 ;  /* 0x00007610ff0b7816 */ /* 0x000fe2000000000b */
[----:B------:R0:W-:Y:S01]  /*87c0*/  STS.U16 [R62+UR10+0x1300], R72 ;  /* 0x001300483e007988 */ /* 0x0001e2000800040a */
[----:B------:R-:W-:Y:S01]  /*87d0*/  PRMT R9, RZ, 0x7610, R9 ;  /* 0x00007610ff097816 */ /* 0x000fe20000000009 */
[----:B------:R-:W-:Y:S01]  /*87e0*/  IMAD.WIDE R80, R4, 0x2, R86 ;  /* 0x0000000204507825 */ /* 0x000fe200078e0256 */
[----:B------:R-:W-:Y:S01]  /*87f0*/  PRMT R10, RZ, 0x7610, R10 ;  /* 0x00007610ff0a7816 */ /* 0x000fe2000000000a */
[----:B------:R1:W-:Y:S01]  /*8800*/  STS.U16 [R62+UR10+0x5300], R92 ;  /* 0x0053005c3e007988 */ /* 0x0003e2000800040a */
[----:B------:R-:W-:-:S02]  /*8810*/  PRMT R8, RZ, 0x7610, R8 ;  /* 0x00007610ff087816 */ /* 0x000fc40000000008 */
[----:B------:R-:W-:Y:S01]  /*8820*/  PRMT R7, RZ, 0x7610, R7 ;  /* 0x00007610ff077816 */ /* 0x000fe20000000007 */
[C---:B0-----:R-:W-:Y:S02]  /*8830*/  IMAD R72, R90.reuse, 0x27, RZ ;  /* 0x000000275a487824 */ /* 0x041fe400078e02ff */
[----:B-1----:R-:W-:Y:S01]  /*8840*/  IMAD R92, R90, 0x1f, RZ ;  /* 0x0000001f5a5c7824 */ /* 0x002fe200078e02ff */
[----:B------:R-:W-:Y:S02]  /*8850*/  PRMT R5, RZ, 0x7610, R5 ;  /* 0x00007610ff057816 */ /* 0x000fe40000000005 */
[----:B---3--:R-:W-:Y:S02]  /*8860*/  PRMT R70, RZ, 0x7610, R70 ;  /* 0x00007610ff467816 */ /* 0x008fe40000000046 */
[----:B--2---:R-:W-:-:S04]  /*8870*/  PRMT R71, RZ, 0x7610, R71 ;  /* 0x00007610ff477816 */ /* 0x004fc80000000047 */
[----:B------:R-:W2:Y:S01]  /*8880*/  @!P3 LDG.E.U16 R70, desc[UR24][R24.64] ;  /* 0x000000181846b981 */ /* 0x000ea2000c1e1500 */
[----:B------:R-:W-:-:S03]  /*8890*/  PRMT R63, RZ, 0x7610, R63 ;  /* 0x00007610ff3f7816 */ /* 0x000fc6000000003f */
[----:B------:R-:W3:Y:S01]  /*88a0*/  @!P3 LDG.E.U16 R71, desc[UR24][R26.64] ;  /* 0x000000181a47b981 */ /* 0x000ee2000c1e1500 */
[----:B------:R-:W-:Y:S01]  /*88b0*/  ISETP.GE.U32.AND P3, PT, R3, 0x7fffffb1, PT ;  /* 0x7fffffb10300780c */ /* 0x000fe20003f66070 */
[----:B------:R-:W-:Y:S02]  /*88c0*/  VIADD R3, R6, 0xffffffe8 ;  /* 0xffffffe806037836 */ /* 0x000fe40000000000 */
[----:B------:R-:W2:Y:S01]  /*88d0*/  @!P4 LDG.E.U16 R63, desc[UR24][R20.64] ;  /* 0x00000018143fc981 */ /* 0x000ea2000c1e1500 */
[----:B----4-:R-:W-:-:S06]  /*88e0*/  PRMT R69, RZ, 0x7610, R69 ;  /* 0x00007610ff457816 */ /* 0x010fcc0000000045 */
[----:B------:R-:W4:Y:S01]  /*88f0*/  @!P4 LDG.E.U16 R69, desc[UR24][R22.64] ;  /* 0x000000181645c981 */ /* 0x000f22000c1e1500 */
[----:B------:R-:W-:Y:S01]  /*8900*/  ISETP.GE.U32.AND P4, PT, R3, 0x7fffffa9, PT ;  /* 0x7fffffa90300780c */ /* 0x000fe20003f86070 */
[----:B------:R-:W-:-:S05]  /*8910*/  VIADD R3, R6, 0xffffffe0 ;  /* 0xffffffe006037836 */ /* 0x000fca0000000000 */
[----:B------:R-:W-:Y:S01]  /*8920*/  ISETP.GE.U32.AND P6, PT, R3, 0x7fffffa1, PT ;  /* 0x7fffffa10300780c */ /* 0x000fe20003fc6070 */
[----:B------:R-:W-:-:S04]  /*8930*/  IMAD R3, R90, 0x7, RZ ;  /* 0x000000075a037824 */ /* 0x000fc800078e02ff */
[C---:B------:R-:W-:Y:S02]  /*8940*/  IMAD.WIDE R76, R3.reuse, 0x2, R86 ;  /* 0x00000002034c7825 */ /* 0x040fe400078e0256 */
[----:B------:R-:W4:Y:S02]  /*8950*/  @!P4 LDG.E.U16 R9, desc[UR24][R80.64] ;  /* 0x000000185009c981 */ /* 0x000f24000c1e1500 */
[----:B------:R-:W-:Y:S02]  /*8960*/  IMAD.WIDE R74, R3, 0x2, R88 ;  /* 0x00000002034a7825 */ /* 0x000fe400078e0258 */
[----:B------:R0:W4:Y:S02]  /*8970*/  @!P5 LDG.E.U16 R13, desc[UR24][R76.64] ;  /* 0x000000184c0dd981 */ /* 0x000124000c1e1500 */
[----:B------:R-:W-:Y:S02]  /*8980*/  VIADD R3, R6, 0xffffffd8 ;  /* 0xffffffd806037836 */ /* 0x000fe40000000000 */
[----:B------:R1:W4:Y:S03]  /*8990*/  @!P5 LDG.E.U16 R12, desc[UR24][R74.64] ;  /* 0x000000184a0cd981 */ /* 0x000326000c1e1500 */
[----:B------:R-:W-:Y:S01]  /*89a0*/  ISETP.GE.U32.AND P5, PT, R3, 0x7fffff99, PT ;  /* 0x7fffff990300780c */ /* 0x000fe20003fa6070 */
[----:B------:R-:W-:Y:S01]  /*89b0*/  IMAD R3, R90, 0xf, RZ ;  /* 0x0000000f5a037824 */ /* 0x000fe200078e02ff */
[----:B------:R0:W-:Y:S03]  /*89c0*/  STL.64 [R1+0x218], R76 ;  /* 0x0002184c01007387 */ /* 0x0001e60000100a00 */
[C---:B------:R-:W-:Y:S01]  /*89d0*/  IMAD.WIDE R82, R3.reuse, 0x2, R86 ;  /* 0x0000000203527825 */ /* 0x040fe200078e0256 */
[----:B------:R1:W-:Y:S04]  /*89e0*/  STL.64 [R1+0x210], R74 ;  /* 0x0002104a01007387 */ /* 0x0003e80000100a00 */
[----:B------:R1:W-:Y:S01]  /*89f0*/  STL.64 [R1+0x1c0], R82 ;  /* 0x0001c05201007387 */ /* 0x0003e20000100a00 */
[----:B0-----:R-:W-:-:S03]  /*8a00*/  IMAD.WIDE R76, R3, 0x2, R88 ;  /* 0x00000002034c7825 */ /* 0x001fc600078e0258 */
[----:B------:R0:W4:Y:S01]  /*8a10*/  @!P3 LDG.E.U16 R11, desc[UR24][R82.64] ;  /* 0x00000018520bb981 */ /* 0x000122000c1e1500 */
[----:B-1----:R-:W-:-:S03]  /*8a20*/  IMAD.WIDE R74, R4, 0x2, R88 ;  /* 0x00000002044a7825 */ /* 0x002fc600078e0258 */
[----:B------:R-:W-:Y:S01]  /*8a30*/  STL.64 [R1+0x1b8], R76 ;  /* 0x0001b84c01007387 */ /* 0x000fe20000100a00 */
[----:B------:R-:W-:-:S03]  /*8a40*/  PRMT R4, RZ, 0x7610, R4 ;  /* 0x00007610ff047816 */ /* 0x000fc60000000004 */
[----:B------:R1:W-:Y:S01]  /*8a50*/  STL.64 [R1+0x140], R80 ;  /* 0x0001405001007387 */ /* 0x0003e20000100a00 */
[C---:B0-----:R-:W-:Y:S01]  /*8a60*/  IMAD.WIDE R82, R92.reuse, 0x2, R86 ;  /* 0x000000025c527825 */ /* 0x041fe200078e0256 */
[----:B------:R-:W-:Y:S02]  /*8a70*/  PRMT R3, RZ, 0x7610, R3 ;  /* 0x00007610ff037816 */ /* 0x000fe40000000003 */
[----:B------:R0:W4:Y:S04]  /*8a80*/  @!P3 LDG.E.U16 R10, desc[UR24][R76.64] ;  /* 0x000000184c0ab981 */ /* 0x000128000c1e1500 */
[----:B------:R0:W-:Y:S01]  /*8a90*/  STL.64 [R1+0x138], R74 ;  /* 0x0001384a01007387 */ /* 0x0001e20000100a00 */
[----:B-1----:R-:W-:-:S03]  /*8aa0*/  IMAD.WIDE R80, R92, 0x2, R88 ;  /* 0x000000025c507825 */ /* 0x002fc600078e0258 */
[----:B------:R1:W4:Y:S01]  /*8ab0*/  @!P4 LDG.E.U16 R8, desc[UR24][R74.64] ;  /* 0x000000184a08c981 */ /* 0x000322000c1e1500 */
[----:B0-----:R-:W-:-:S03]  /*8ac0*/  IMAD.WIDE R76, R72, 0x2, R86 ;  /* 0x00000002484c7825 */ /* 0x001fc600078e0256 */
[----:B------:R-:W4:Y:S04]  /*8ad0*/  @!P6 LDG.E.U16 R7, desc[UR24][R82.64] ;  /* 0x000000185207e981 */ /* 0x000f28000c1e1500 */
[----:B------:R-:W4:Y:S01]  /*8ae0*/  @!P6 LDG.E.U16 R5, desc[UR24][R80.64] ;  /* 0x000000185005e981 */ /* 0x000f22000c1e1500 */
[----:B-1----:R-:W-:-:S03]  /*8af0*/  IMAD.WIDE R74, R72, 0x2, R88 ;  /* 0x00000002484a7825 */ /* 0x002fc600078e0258 */
[----:B------:R-:W4:Y:S04]  /*8b00*/  @!P5 LDG.E.U16 R4, desc[UR24][R76.64] ;  /* 0x000000184c04d981 */ /* 0x000f28000c1e1500 */
[----:B------:R-:W4:Y:S01]  /*8b10*/  @!P5 LDG.E.U16 R3, desc[UR24][R74.64] ;  /* 0x000000184a03d981 */ /* 0x000f22000c1e1500 */
[----:B------:R-:W-:-:S05]  /*8b20*/  VIADD R92, R6, 0xffffffd0 ;  /* 0xffffffd0065c7836 */ /* 0x000fca0000000000 */
[----:B------:R-:W-:Y:S01]  /*8b30*/  ISETP.GE.U32.AND P3, PT, R92, 0x7fffff91, PT ;  /* 0x7fffff915c00780c */ /* 0x000fe20003f66070 */
[C---:B------:R-:W-:Y:S02]  /*8b40*/  VIADD R92, R6.reuse, 0xffffffc8 ;  /* 0xffffffc8065c7836 */ /* 0x040fe40000000000 */
[----:B------:R-:W-:-:S03]  /*8b50*/  VIADD R6, R6, 0xffffffc0 ;  /* 0xffffffc006067836 */ /* 0x000fc60000000000 */
[----:B------:R-:W-:Y:S02]  /*8b60*/  ISETP.GE.U32.AND P4, PT, R92, 0x7fffff89, PT ;  /* 0x7fffff895c00780c */ /* 0x000fe40003f86070 */
[----:B------:R-:W-:Y:S02]  /*8b70*/  ISETP.GE.U32.AND P5, PT, R6, 0x7fffff81, PT ;  /* 0x7fffff810600780c */ /* 0x000fe40003fa6070 */
[----:B------:R-:W-:Y:S02]  /*8b80*/  PRMT R68, RZ, 0x7610, R68 ;  /* 0x00007610ff447816 */ /* 0x000fe40000000044 */
[----:B------:R-:W-:Y:S01]  /*8b90*/  PRMT R92, RZ, 0x7610, R92 ;  /* 0x00007610ff5c7816 */ /* 0x000fe2000000005c */
[----:B---3--:R-:W-:Y:S04]  /*8ba0*/  STS.U16 [R62+UR10+0x1700], R71 ;  /* 0x001700473e007988 */ /* 0x008fe8000800040a */
[----:B--2---:R-:W-:Y:S04]  /*8bb0*/  STS.U16 [R62+UR10+0x5700], R70 ;  /* 0x005700463e007988 */ /* 0x004fe8000800040a */
[----:B----4-:R-:W-:Y:S04]  /*8bc0*/  STS.U16 [R62+UR10+0x1b00], R69 ;  /* 0x001b00453e007988 */ /* 0x010fe8000800040a */
[----:B------:R-:W-:Y:S04]  /*8bd0*/  STS.U16 [R62+UR10+0x5b00], R63 ;  /* 0x005b003f3e007988 */ /* 0x000fe8000800040a */
[----:B------:R-:W-:Y:S04]  /*8be0*/  STS.U16 [R62+UR10+0x1f00], R15 ;  /* 0x001f000f3e007988 */ /* 0x000fe8000800040a */
[----:B------:R0:W-:Y:S02]  /*8bf0*/  STS.U16 [R62+UR10+0x5f00], R14 ;  /* 0x005f000e3e007988 */ /* 0x0001e4000800040a */
[----:B0-----:R-:W-:-:S05]  /*8c00*/  LOP3.LUT R62, R2, 0x70, RZ, 0x3c, !PT ;  /* 0x00000070023e7812 */ /* 0x001fca00078e3cff */
[----:B------:R-:W-:Y:S04]  /*8c10*/  STS.U16 [R62+UR10+0x380], R13 ;  /* 0x0003800d3e007988 */ /* 0x000fe8000800040a */
[----:B------:R0:W-:Y:S01]  /*8c20*/  STS.U16 [R62+UR10+0x4380], R12 ;  /* 0x0043800c3e007988 */ /* 0x0001e2000800040a */
[----:B------:R-:W-:-:S03]  /*8c30*/  IMAD R63, R90, 0x3f, RZ ;  /* 0x0000003f5a3f7824 */ /* 0x000fc600078e02ff */
[----:B------:R-:W-:Y:S01]  /*8c40*/  STS.U16 [R62+UR10+0x780], R11 ;  /* 0x0007800b3e007988 */ /* 0x000fe2000800040a */
[----:B0-----:R-:W-:-:S04]  /*8c50*/  IMAD R12, R90, 0x2f, RZ ;  /* 0x0000002f5a0c7824 */ /* 0x001fc800078e02ff */
[C---:B------:R-:W-:Y:S01]  /*8c60*/  IMAD.WIDE R14, R12.reuse, 0x2, R86 ;  /* 0x000000020c0e7825 */ /* 0x040fe200078e0256 */
[----:B------:R-:W-:Y:S04]  /*8c70*/  STS.U16 [R62+UR10+0x4780], R10 ;  /* 0x0047800a3e007988 */ /* 0x000fe8000800040a */
[----:B------:R-:W-:Y:S01]  /*8c80*/  STS.U16 [R62+UR10+0xb80], R9 ;  /* 0x000b80093e007988 */ /* 0x000fe2000800040a */
[----:B------:R-:W-:-:S03]  /*8c90*/  IMAD.WIDE R12, R12, 0x2, R88 ;  /* 0x000000020c0c7825 */ /* 0x000fc600078e0258 */
[----:B------:R-:W2:Y:S04]  /*8ca0*/  @!P3 LDG.E.U16 R68, desc[UR24][R14.64] ;  /* 0x000000180e44b981 */ /* 0x000ea8000c1e1500 */
[----:B------:R0:W-:Y:S04]  /*8cb0*/  STS.U16 [R62+UR10+0x4b80], R8 ;  /* 0x004b80083e007988 */ /* 0x0001e8000800040a */
[----:B------:R-:W-:Y:S04]  /*8cc0*/  STS.U16 [R62+UR10+0xf80], R7 ;  /* 0x000f80073e007988 */ /* 0x000fe8000800040a */
[----:B------:R1:W-:Y:S01]  /*8cd0*/  STS.U16 [R62+UR10+0x4f80], R5 ;  /* 0x004f80053e007988 */ /* 0x0003e2000800040a */
[----:B0-----:R-:W-:-:S03]  /*8ce0*/  IMAD R8, R90, 0x37, RZ ;  /* 0x000000375a087824 */ /* 0x001fc600078e02ff */
[----:B------:R0:W-:Y:S01]  /*8cf0*/  STS.U16 [R62+UR10+0x1380], R4 ;  /* 0x001380043e007988 */ /* 0x0001e2000800040a */
[----:B------:R-:W-:-:S03]  /*8d00*/  IMAD.WIDE R10, R8, 0x2, R86 ;  /* 0x00000002080a7825 */ /* 0x000fc600078e0256 */
[----:B------:R3:W-:Y:S01]  /*8d10*/  STS.U16 [R62+UR10+0x5380], R3 ;  /* 0x005380033e007988 */ /* 0x0007e2000800040a */
[----:B-1----:R-:W-:Y:S01]  /*8d20*/  PRMT R5, RZ, 0x7610, R5 ;  /* 0x00007610ff057816 */ /* 0x002fe20000000005 */
[----:B------:R-:W-:Y:S02]  /*8d30*/  IMAD.WIDE R8, R8, 0x2, R88 ;  /* 0x0000000208087825 */ /* 0x000fe400078e0258 */
[----:B------:R-:W4:Y:S01]  /*8d40*/  @!P3 LDG.E.U16 R92, desc[UR24][R12.64] ;  /* 0x000000180c5cb981 */ /* 0x000f22000c1e1500 */
[----:B0-----:R-:W-:Y:S01]  /*8d50*/  PRMT R4, RZ, 0x7610, R4 ;  /* 0x00007610ff047816 */ /* 0x001fe20000000004 */
[----:B------:R-:W-:Y:S02]  /*8d60*/  IMAD.WIDE R6, R63, 0x2, R86 ;  /* 0x000000023f067825 */ /* 0x000fe400078e0256 */
[----:B------:R-:W4:Y:S01]  /*8d70*/  @!P4 LDG.E.U16 R5, desc[UR24][R10.64] ;  /* 0x000000180a05c981 */ /* 0x000f22000c1e1500 */
[----:B---3--:R-:W-:-:S03]  /*8d80*/  PRMT R3, RZ, 0x7610, R3 ;  /* 0x00007610ff037816 */ /* 0x008fc60000000003 */
[----:B------:R-:W3:Y:S04]  /*8d90*/  @!P4 LDG.E.U16 R4, desc[UR24][R8.64] ;  /* 0x000000180804c981 */ /* 0x000ee8000c1e1500 */
[----:B------:R-:W3:Y:S04]  /*8da0*/  @!P5 LDG.E.U16 R3, desc[UR24][R6.64] ;  /* 0x000000180603d981 */ /* 0x000ee8000c1e1500 */
[----:B------:R-:W-:Y:S04]  /*8db0*/  STL.64 [R1+0xc0], R82 ;  /* 0x0000c05201007387 */ /* 0x000fe80000100a00 */
[----:B------:R-:W-:Y:S04]  /*8dc0*/  STL.64 [R1+0xb8], R80 ;  /* 0x0000b85001007387 */ /* 0x000fe80000100a00 */
[----:B------:R0:W-:Y:S04]  /*8dd0*/  STL.64 [R1+0x40], R76 ;  /* 0x0000404c01007387 */ /* 0x0001e80000100a00 */
[----:B------:R1:W-:Y:S04]  /*8de0*/  STL.64 [R1+0x38], R74 ;  /* 0x0000384a01007387 */ /* 0x0003e80000100a00 */
[----:B------:R-:W3:Y:S04]  /*8df0*/  LDL R69, [R1+0x488] ;  /* 0x0004880001457983 */ /* 0x000ee80000100800 */
[----:B0-----:R-:W3:Y:S04]  /*8e00*/  LDL R76, [R1+0x484] ;  /* 0x00048400014c7983 */ /* 0x001ee80000100800 */
[----:B-1----:R-:W3:Y:S04]  /*8e10*/  LDL R74, [R1+0x464] ;  /* 0x00046400014a7983 */ /* 0x002ee80000100800 */
[----:B------:R-:W3:Y:S04]  /*8e20*/  LDL R75, [R1+0x468] ;  /* 0x00046800014b7983 */ /* 0x000ee80000100800 */
        /* <DEDUP_REMOVED lines=8> */
[----:B--2---:R0:W-:Y:S04]  /*8eb0*/  STS.U16 [R62+UR10+0x1780], R68 ;  /* 0x001780443e007988 */ /* 0x0041e8000800040a */
[----:B0-----:R-:W2:Y:S04]  /*8ec0*/  LDL R68, [R1+0x4e8] ;  /* 0x0004e80001447983 */ /* 0x001ea80000100800 */
[----:B----4-:R-:W-:Y:S04]  /*8ed0*/  STS.U16 [R62+UR10+0x5780], R92 ;  /* 0x0057805c3e007988 */ /* 0x010fe8000800040a */
[----:B------:R-:W-:Y:S04]  /*8ee0*/  STS.U16 [R62+UR10+0x1b80], R5 ;  /* 0x001b80053e007988 */ /* 0x000fe8000800040a */
[----:B---3--:R0:W-:Y:S04]  /*8ef0*/  STS.U16 [R62+UR10+0x5b80], R4 ;  /* 0x005b80043e007988 */ /* 0x0081e8000800040a */
[----:B------:R1:W-:Y:S01]  /*8f00*/  STS.U16 [R62+UR10+0x1f80], R3 ;  /* 0x001f80033e007988 */ /* 0x0003e2000800040a */
[----:B0-----:R-:W-:Y:S01]  /*8f10*/  IMAD.WIDE R4, R63, 0x2, R88 ;  /* 0x000000023f047825 */ /* 0x001fe200078e0258 */
[----:B-1----:R-:W-:-:S06]  /*8f20*/  PRMT R3, RZ, 0x7610, R3 ;  /* 0x00007610ff037816 */ /* 0x002fcc0000000003 */
[----:B------:R-:W3:Y:S01]  /*8f30*/  @!P5 LDG.E.U16 R3, desc[UR24][R4.64] ;  /* 0x000000180403d981 */ /* 0x000ee2000c1e1500 */
[----:B------:R-:W-:Y:S01]  /*8f40*/  PRMT R92, RZ, 0x7610, R92 ;  /* 0x00007610ff5c7816 */ /* 0x000fe2000000005c */
[----:B------:R-:W-:Y:S02]  /*8f50*/  @P0 IMAD.MOV.U32 R71, RZ, RZ, R74 ;  /* 0x000000ffff470224 */ /* 0x000fe400078e004a */
[----:B------:R-:W-:Y:S01]  /*8f60*/  @P0 IMAD.MOV.U32 R70, RZ, RZ, R75 ;  /* 0x000000ffff460224 */ /* 0x000fe200078e004b */
[----:B------:R-:W4:Y:S01]  /*8f70*/  LDL R74, [R1+0x504] ;  /* 0x00050400014a7983 */ /* 0x000f220000100800 */
[----:B------:R-:W-:-:S03]  /*8f80*/  @P0 IMAD.MOV.U32 R63, RZ, RZ, R76 ;  /* 0x000000ffff3f0224 */ /* 0x000fc600078e004c */
[----:B------:R0:W2:Y:S04]  /*8f90*/  @P0 LDG.E.U16 R92, desc[UR24][R70.64] ;  /* 0x00000018465c0981 */ /* 0x0000a8000c1e1500 */
[----:B------:R-:W4:Y:S04]  /*8fa0*/  LDL R75, [R1+0x508] ;  /* 0x00050800014b7983 */ /* 0x000f280000100800 */
[----:B------:R-:W4:Y:S04]  /*8fb0*/  LDL R76, [R1+0x568] ;  /* 0x00056800014c7983 */ /* 0x000f280000100800 */
[----:B---3--:R1:W-:Y:S02]  /*8fc0*/  STS.U16 [R62+UR10+0x5f80], R3 ;  /* 0x005f80033e007988 */ /* 0x0083e4000800040a */
[----:B-1----:R-:W-:Y:S01]  /*8fd0*/  PRMT R3, RZ, 0x7610, R3 ;  /* 0x00007610ff037816 */ /* 0x002fe20000000003 */
[----:B------:R-:W-:-:S02]  /*8fe0*/  @P0 IMAD.MOV.U32 R62, RZ, RZ, R69 ;  /* 0x000000ffff3e0224 */ /* 0x000fc400078e0045 */
[----:B0-----:R-:W-:Y:S01]  /*8ff0*/  @P0 IMAD.MOV.U32 R70, RZ, RZ, R82 ;  /* 0x000000ffff460224 */ /* 0x001fe200078e0052 */
[----:B------:R-:W3:Y:S04]  /*9000*/  LDL R69, [R1+0x528] ;  /* 0x0005280001457983 */ /* 0x000ee80000100800 */
[----:B------:R-:W3:Y:S01]  /*9010*/  @P0 LDG.E.U16 R3, desc[UR24][R62.64] ;  /* 0x000000183e030981 */ /* 0x000ee2000c1e1500 */
[----:B------:R-:W-:-:S03]  /*9020*/  @P0 IMAD.MOV.U32 R71, RZ, RZ, R77 ;  /* 0x000000ffff470224 */ /* 0x000fc600078e004d */
[----:B--2---:R0:W-:Y:S04]  /*9030*/  STS.U16 [R0+UR10+0x10000], R92 ;  /* 0x0100005c00007988 */ /* 0x0041e8000800040a */
[----:B------:R-:W2:Y:S04]  /*9040*/  LDL R77, [R1+0x5a4] ;  /* 0x0005a400014d7983 */ /* 0x000ea80000100800 */
[----:B------:R-:W2:Y:S01]  /*9050*/  LDL R63, [R1+0x524] ;  /* 0x00052400013f7983 */ /* 0x000ea20000100800 */
[----:B0-----:R-:W-:-:S03]  /*9060*/  PRMT R92, RZ, 0x7610, R92 ;  /* 0x00007610ff5c7816 */ /* 0x001fc6000000005c */
[----:B------:R-:W2:Y:S04]  /*9070*/  LDL R82, [R1+0x5a8] ;  /* 0x0005a80001527983 */ /* 0x000ea80000100800 */
[----:B------:R0:W2:Y:S02]  /*9080*/  @P0 LDG.E.U16 R92, desc[UR24][R70.64] ;  /* 0x00000018465c0981 */ /* 0x0000a4000c1e1500 */
[----:B0-----:R-:W-:Y:S02]  /*9090*/  @P0 IMAD.MOV.U32 R70, RZ, RZ, R81 ;  /* 0x000000ffff460224 */ /* 0x001fe400078e0051 */
[----:B------:R-:W-:Y:S01]  /*90a0*/  @P0 IMAD.MOV.U32 R71, RZ, RZ, R80 ;  /* 0x000000ffff470224 */ /* 0x000fe200078e0050 */
[----:B------:R-:W4:Y:S04]  /*90b0*/  LDL R81, [R1+0x588] ;  /* 0x0005880001517983 */ /* 0x000f280000100800 */
[----:B------:R-:W4:Y:S04]  /*90c0*/  LDL R80, [R1+0x584] ;  /* 0x0005840001507983 */ /* 0x000f280000100800 */
[----:B---3--:R0:W-:Y:S02]  /*90d0*/  STS.U16 [R0+UR10+0x10400], R3 ;  /* 0x0104000300007988 */ /* 0x0081e4000800040a */
[----:B0-----:R-:W-:-:S06]  /*90e0*/  PRMT R3, RZ, 0x7610, R3 ;  /* 0x00007610ff037816 */ /* 0x001fcc0000000003 */
[----:B------:R0:W3:Y:S04]  /*90f0*/  @P0 LDG.E.U16 R3, desc[UR24][R70.64] ;  /* 0x0000001846030981 */ /* 0x0000e8000c1e1500 */
[----:B--2---:R1:W-:Y:S01]  /*9100*/  STS.U16 [R0+UR10+0x10800], R92 ;  /* 0x0108005c00007988 */ /* 0x0043e2000800040a */
[----:B0-----:R-:W-:Y:S02]  /*9110*/  @P0 IMAD.MOV.U32 R70, RZ, RZ, R68 ;  /* 0x000000ffff460224 */ /* 0x001fe400078e0044 */
[----:B------:R-:W-:Y:S01]  /*9120*/  @P0 IMAD.MOV.U32 R71, RZ, RZ, R83 ;  /* 0x000000ffff470224 */ /* 0x000fe200078e0053 */
[----:B------:R-:W2:Y:S01]  /*9130*/  LDL R68, [R1+0x5c8] ;  /* 0x0005c80001447983 */ /* 0x000ea20000100800 */
[----:B-1----:R-:W-:Y:S01]  /*9140*/  PRMT R92, RZ, 0x7610, R92 ;  /* 0x00007610ff5c7816 */ /* 0x002fe2000000005c */
[----:B------:R-:W-:-:S02]  /*9150*/  @P0 IMAD.MOV.U32 R62, RZ, RZ, R69 ;  /* 0x000000ffff3e0224 */ /* 0x000fc400078e0045 */
[----:B------:R-:W2:Y:S04]  /*9160*/  LDL R83, [R1+0x5c4] ;  /* 0x0005c40001537983 */ /* 0x000ea80000100800 */
[----:B------:R4:W2:Y:S02]  /*9170*/  @P0 LDG.E.U16 R92, desc[UR24][R70.64] ;  /* 0x00000018465c0981 */ /* 0x0008a4000c1e1500 */
[----:B----4-:R-:W-:Y:S02]  /*9180*/  @P0 IMAD.MOV.U32 R70, RZ, RZ, R75 ;  /* 0x000000ffff460224 */ /* 0x010fe400078e004b */
[----:B------:R-:W-:Y:S01]  /*9190*/  @P0 IMAD.MOV.U32 R71, RZ, RZ, R74 ;  /* 0x000000ffff470224 */ /* 0x000fe200078e004a */
[----:B------:R-:W4:Y:S04]  /*91a0*/  LDL R75, [R1+0x5e8] ;  /* 0x0005e800014b7983 */ /* 0x000f280000100800 */
[----:B------:R-:W4:Y:S04]  /*91b0*/  LDL R74, [R1+0x5e4] ;  /* 0x0005e400014a7983 */ /* 0x000f280000100800 */
[----:B---3--:R0:W-:Y:S02]  /*91c0*/  STS.U16 [R0+UR10+0x10c00], R3 ;  /* 0x010c000300007988 */ /* 0x0081e4000800040a */
[----:B0-----:R-:W-:-:S06]  /*91d0*/  PRMT R3, RZ, 0x7610, R3 ;  /* 0x00007610ff037816 */ /* 0x001fcc0000000003 */
[----:B------:R-:W3:Y:S04]  /*91e0*/  @P0 LDG.E.U16 R3, desc[UR24][R70.64] ;  /* 0x0000001846030981 */ /* 0x000ee8000c1e1500 */
[----:B--2---:R0:W-:Y:S04]  /*91f0*/  STS.U16 [R0+UR10+0x11000], R92 ;  /* 0x0110005c00007988 */ /* 0x0041e8000800040a */
[----:B------:R-:W2:Y:S04]  /*9200*/  LDL.LU.64 R70, [R1+0x940] ;  /* 0x0009400001467983 */ /* 0x000ea80000300a00 */
[----:B------:R-:W2:Y:S01]  /*9210*/  LDL R69, [R1+0x604] ;  /* 0x0006040001457983 */ /* 0x000ea20000100800 */
[----:B0-----:R-:W-:-:S06]  /*9220*/  PRMT R92, RZ, 0x7610, R92 ;  /* 0x00007610ff5c7816 */ /* 0x001fcc000000005c */
[----:B------:R0:W2:Y:S02]  /*9230*/  @P0 LDG.E.U16 R92, desc[UR24][R62.64] ;  /* 0x000000183e5c0981 */ /* 0x0000a4000c1e1500 */
[----:B0-----:R-:W-:Y:S02]  /*9240*/  @P0 IMAD.MOV.U32 R62, RZ, RZ, R84 ;  /* 0x000000ffff3e0224 */ /* 0x001fe400078e0054 */
[----:B------:R-:W-:Y:S01]  /*9250*/  @P0 IMAD.MOV.U32 R63, RZ, RZ, R72 ;  /* 0x000000ffff3f0224 */ /* 0x000fe200078e0048 */
[----:B---3--:R0:W-:Y:S02]  /*9260*/  STS.U16 [R0+UR10+0x11400], R3 ;  /* 0x0114000300007988 */ /* 0x0081e4000800040a */
[----:B0-----:R-:W-:-:S06]  /*9270*/  PRMT R3, RZ, 0x7610, R3 ;  /* 0x00007610ff037816 */ /* 0x001fcc0000000003 */
[----:B------:R0:W3:Y:S04]  /*9280*/  @P0 LDG.E.U16 R3, desc[UR24][R62.64] ;  /* 0x000000183e030981 */ /* 0x0000e8000c1e1500 */
[----:B--2---:R1:W-:Y:S01]  /*9290*/  STS.U16 [R0+UR10+0x11800], R92 ;  /* 0x0118005c00007988 */ /* 0x0043e2000800040a */
[----:B0-----:R-:W-:Y:S02]  /*92a0*/  @P0 IMAD.MOV.U32 R62, RZ, RZ, R76 ;  /* 0x000000ffff3e0224 */ /* 0x001fe400078e004c */
[----:B------:R-:W-:Y:S01]  /*92b0*/  @P0 IMAD.MOV.U32 R63, RZ, RZ, R85 ;  /* 0x000000ffff3f0224 */ /* 0x000fe200078e0055 */
[----:B-1----:R-:W-:-:S06]  /*92c0*/  PRMT R92, RZ, 0x7610, R92 ;  /* 0x00007610ff5c7816 */ /* 0x002fcc000000005c */
        /* <DEDUP_REMOVED lines=15> */
[----:B---3--:R0:W-:Y:S02]  /*93c0*/  STS.U16 [R0+UR10+0x12400], R3 ;  /* 0x0124000300007988 */ /* 0x0081e4000800040a */
[----:B0-----:R-:W-:-:S06]  /*93d0*/  PRMT R3, RZ, 0x7610, R3 ;  /* 0x00007610ff037816 */ /* 0x001fcc0000000003 */
[----:B------:R4:W3:Y:S04]  /*93e0*/  @P0 LDG.E.U16 R3, desc[UR24][R62.64] ;  /* 0x000000183e030981 */ /* 0x0008e8000c1e1500 */
[----:B--2---:R0:W-:Y:S01]  /*93f0*/  STS.U16 [R0+UR10+0x12800], R92 ;  /* 0x0128005c00007988 */ /* 0x0041e2000800040a */
[----:B----4-:R-:W-:Y:S02]  /*9400*/  @P0 IMAD.MOV.U32 R62, RZ, RZ, R75 ;  /* 0x000000ffff3e0224 */ /* 0x010fe400078e004b */
[----:B------:R-:W-:Y:S01]  /*9410*/  @P0 IMAD.MOV.U32 R63, RZ, RZ, R74 ;  /* 0x000000ffff3f0224 */ /* 0x000fe200078e004a */
[----:B------:R-:W2:Y:S01]  /*9420*/  LDL R75, [R1+0x490] ;  /* 0x00049000014b7983 */ /* 0x000ea20000100800 */
[----:B0-----:R-:W-:-:S03]  /*9430*/  PRMT R92, RZ, 0x7610, R92 ;  /* 0x00007610ff5c7816 */ /* 0x001fc6000000005c */
[----:B------:R-:W4:Y:S04]  /*9440*/  LDL R74, [R1+0x48c] ;  /* 0x00048c00014a7983 */ /* 0x000f280000100800 */
[----:B------:R0:W2:Y:S02]  /*9450*/  @P0 LDG.E.U16 R92, desc[UR24][R62.64] ;  /* 0x000000183e5c0981 */ /* 0x0000a4000c1e1500 */
[----:B0-----:R-:W-:Y:S02]  /*9460*/  @P0 IMAD.MOV.U32 R62, RZ, RZ, R91 ;  /* 0x000000ffff3e0224 */ /* 0x001fe400078e005b */
[----:B------:R-:W-:Y:S01]  /*9470*/  @P0 IMAD.MOV.U32 R63, RZ, RZ, R69 ;  /* 0x000000ffff3f0224 */ /* 0x000fe200078e0045 */
[----:B------:R-:W4:Y:S01]  /*9480*/  LDL.LU R91, [R1+0x938] ;  /* 0x00093800015b7983 */ /* 0x000f220000300800 */
[----:B------:R-:W-:-:S03]  /*9490*/  LOP3.LUT R68, R0, 0x20, RZ, 0x3c, !PT ;  /* 0x0000002000447812 */ /* 0x000fc600078e3cff */
[----:B------:R-:W4:Y:S04]  /*94a0*/  LDL R84, [R1+0x4f0] ;  /* 0x0004f00001547983 */ /* 0x000f280000100800 */
[----:B------:R-:W4:Y:S04]  /*94b0*/  LDL R76, [R1+0x510] ;  /* 0x00051000014c7983 */ /* 0x000f280000100800 */
[----:B------:R-:W4:Y:S04]  /*94c0*/  LDL R85, [R1+0x50c] ;  /* 0x00050c0001557983 */ /* 0x000f280000100800 */
[----:B------:R-:W4:Y:S04]  /*94d0*/  LDL R82, [R1+0x530] ;  /* 0x0005300001527983 */ /* 0x000f280000100800 */
[----:B------:R-:W4:Y:S04]  /*94e0*/  LDL R77, [R1+0x52c] ;  /* 0x00052c00014d7983 */ /* 0x000f280000100800 */
        /* <DEDUP_REMOVED lines=9> */
[----:B-1----:R-:W-:-:S03]  /*9580*/  PRMT R92, RZ, 0x7610, R92 ;  /* 0x00007610ff5c7816 */ /* 0x002fc6000000005c */
        /* <DEDUP_REMOVED lines=12> */
[----:B-1----:R-:W-:Y:S01]  /*9650*/  PRMT R92, RZ, 0x7610, R92 ;  /* 0x00007610ff5c7816 */ /* 0x002fe2000000005c */
[----:B------:R-:W-:Y:S02]  /*9660*/  @P0 IMAD.MOV.U32 R80, RZ, RZ, R75 ;  /* 0x000000ffff500224 */ /* 0x000fe400078e004b */
[----:B----4-:R-:W-:Y:S01]  /*9670*/  @P0 IMAD.MOV.U32 R81, RZ, RZ, R74 ;  /* 0x000000ffff510224 */ /* 0x010fe200078e004a */
[----:B------:R-:W2:Y:S04]  /*9680*/  LDL R75, [R1+0x550] ;  /* 0x00055000014b7983 */ /* 0x000ea80000100800 */
[----:B------:R-:W4:Y:S01]  /*9690*/  @P0 LDG.E.U16 R92, desc[UR24][R62.64] ;  /* 0x000000183e5c0981 */ /* 0x000f22000c1e1500 */
[----:B------:R-:W-:-:S03]  /*96a0*/  @P0 IMAD.MOV.U32 R72, RZ, RZ, R65 ;  /* 0x000000ffff480224 */ /* 0x000fc600078e0041 */
[----:B------:R-:W2:Y:S04]  /*96b0*/  LDL R74, [R1+0x54c] ;  /* 0x00054c00014a7983 */ /* 0x000ea80000100800 */
[----:B------:R-:W2:Y:S04]  /*96c0*/  LDL R63, [R1+0x4ec] ;  /* 0x0004ec00013f7983 */ /* 0x000ea80000100800 */
[----:B---3--:R0:W-:Y:S02]  /*96d0*/  STS.U16 [R0+UR10+0x13c00], R3 ;  /* 0x013c000300007988 */ /* 0x0081e4000800040a */
[----:B0-----:R-:W-:-:S06]  /*96e0*/  PRMT R3, RZ, 0x7610, R3 ;  /* 0x00007610ff037816 */ /* 0x001fcc0000000003 */
[----:B------:R-:W3:Y:S04]  /*96f0*/  @P0 LDG.E.U16 R3, desc[UR24][R80.64] ;  /* 0x0000001850030981 */ /* 0x000ee8000c1e1500 */
[----:B----4-:R-:W-:Y:S01]  /*9700*/  STS.U16 [R68+UR10+0x10100], R92 ;  /* 0x0101005c44007988 */ /* 0x010fe2000800040a */
[----:B------:R-:W-:Y:S01]  /*9710*/  @P0 IMAD.MOV.U32 R62, RZ, RZ, R84 ;  /* 0x000000ffff3e0224 */ /* 0x000fe200078e0054 */
[----:B--2---:R-:W-:Y:S02]  /*9720*/  @P0 LOP3.LUT R75, R75, R74, RZ, 0x3c, !PT ;  /* 0x0000004a4b4b0212 */ /* 0x004fe400078e3cff */
[----:B------:R-:W2:Y:S04]  /*9730*/  LDL R80, [R1+0x58c] ;  /* 0x00058c0001507983 */ /* 0x000ea80000100800 */
[----:B------:R-:W2:Y:S04]  /*9740*/  LDL R81, [R1+0x590] ;  /* 0x0005900001517983 */ /* 0x000ea80000100800 */
[----:B---3--:R0:W-:Y:S02]  /*9750*/  STS.U16 [R68+UR10+0x10500], R3 ;  /* 0x0105000344007988 */ /* 0x0081e4000800040a */
[----:B0-----:R-:W-:-:S06]  /*9760*/  PRMT R3, RZ, 0x7610, R3 ;  /* 0x00007610ff037816 */ /* 0x001fcc0000000003 */
[----:B------:R-:W3:Y:S01]  /*9770*/  @P0 LDG.E.U16 R3, desc[UR24][R72.64] ;  /* 0x0000001848030981 */ /* 0x000ee2000c1e1500 */
[----:B------:R-:W-:Y:S01]  /*9780*/  @P0 IMAD.MOV.U32 R84, RZ, RZ, R76 ;  /* 0x000000ffff540224 */ /* 0x000fe200078e004c */
[----:B------:R-:W-:Y:S02]  /*9790*/  @P0 LOP3.LUT R74, R75, R74, RZ, 0x3c, !PT ;  /* 0x0000004a4b4a0212 */ /* 0x000fe400078e3cff */
[----:B--2---:R-:W-:Y:S01]  /*97a0*/  @P0 LOP3.LUT R81, R81, R80, RZ, 0x3c, !PT ;  /* 0x0000005051510212 */ /* 0x004fe200078e3cff */
[----:B------:R-:W2:Y:S04]  /*97b0*/  LDL.LU R72, [R1+0x934] ;  /* 0x0009340001487983 */ /* 0x000ea80000300800 */
[----:B---3--:R0:W-:Y:S01]  /*97c0*/  STS.U16 [R68+UR10+0x10900], R3 ;  /* 0x0109000344007988 */ /* 0x0081e2000800040a */
[----:B------:R-:W-:Y:S01]  /*97d0*/  @P0 IMAD.MOV.U32 R76, RZ, RZ, R82 ;  /* 0x000000ffff4c0224 */ /* 0x000fe200078e0052 */
[----:B------:R-:W-:-:S02]  /*97e0*/  @P0 LOP3.LUT R75, R75, R74, RZ, 0x3c, !PT ;  /* 0x0000004a4b4b0212 */ /* 0x000fc400078e3cff */
[----:B------:R-:W-:Y:S01]  /*97f0*/  @P0 LOP3.LUT R80, R81, R80, RZ, 0x3c, !PT ;  /* 0x0000005051500212 */ /* 0x000fe200078e3cff */
[----:B------:R-:W3:Y:S04]  /*9800*/  LDL R73, [R1+0x5ac] ;  /* 0x0005ac0001497983 */ /* 0x000ee80000100800 */
[----:B------:R-:W4:Y:S01]  /*9810*/  LDL R65, [R1+0x5b0] ;  /* 0x0005b00001417983 */ /* 0x000f220000100800 */
[----:B0-----:R-:W-:-:S06]  /*9820*/  PRMT R3, RZ, 0x7610, R3 ;  /* 0x00007610ff037816 */ /* 0x001fcc0000000003 */
[----:B------:R-:W2:Y:S01]  /*9830*/  @P0 LDG.E.U16 R3, desc[UR24][R70.64] ;  /* 0x0000001846030981 */ /* 0x000ea2000c1e1500 */
[----:B------:R-:W-:Y:S01]  /*9840*/  @P0 IMAD.MOV.U32 R82, RZ, RZ, R69 ;  /* 0x000000ffff520224 */ /* 0x000fe200078e0045 */
[----:B------:R-:W-:Y:S02]  /*9850*/  @P0 LOP3.LUT R81, R81, R80, RZ, 0x3c, !PT ;  /* 0x0000005051510212 */ /* 0x000fe400078e3cff */
[----:B------:R-:W3:Y:S04]  /*9860*/  LDL.LU R71, [R1+0x930] ;  /* 0x0009300001477983 */ /* 0x000ee80000300800 */
[----:B------:R-:W3:Y:S04]  /*9870*/  LDL R70, [R1+0x5cc] ;  /* 0x0005cc0001467983 */ /* 0x000ee80000100800 */
[----:B--2---:R0:W-:Y:S02]  /*9880*/  STS.U16 [R68+UR10+0x10d00], R3 ;  /* 0x010d000344007988 */ /* 0x0041e4000800040a */
[----:B0-----:R-:W-:-:S06]  /*9890*/  PRMT R3, RZ, 0x7610, R3 ;  /* 0x00007610ff037816 */ /* 0x001fcc0000000003 */
[----:B------:R-:W2:Y:S04]  /*98a0*/  @P0 LDG.E.U16 R3, desc[UR24][R62.64] ;  /* 0x000000183e030981 */ /* 0x000ea8000c1e1500 */
[----:B------:R-:W3:Y:S04]  /*98b0*/  LDL.LU.64 R62, [R1+0x928] ;  /* 0x00092800013e7983 */ /* 0x000ee80000300a00 */
        /* <DEDUP_REMOVED lines=15> */
[----:B--2---:R0:W-:Y:S02]  /*99b0*/  STS.U16 [R68+UR10+0x12100], R3 ;  /* 0x0121000344007988 */ /* 0x0041e4000800040a */
[----:B0-----:R-:W-:-:S06]  /*99c0*/  PRMT R3, RZ, 0x7610, R3 ;  /* 0x00007610ff037816 */ /* 0x001fcc0000000003 */
[----:B------:R4:W2:Y:S02]  /*99d0*/  @P0 LDG.E.U16 R3, desc[UR24][R80.64] ;  /* 0x0000001850030981 */ /* 0x0008a4000c1e1500 */
[----:B----4-:R-:W-:Y:S02]  /*99e0*/  @P0 IMAD.MOV.U32 R80, RZ, RZ, R65 ;  /* 0x000000ffff500224 */ /* 0x010fe400078e0041 */
[----:B---3--:R-:W-:Y:S01]  /*99f0*/  @P0 IMAD.MOV.U32 R81, RZ, RZ, R73 ;  /* 0x000000ffff510224 */ /* 0x008fe200078e0049 */
[----:B------:R-:W3:Y:S04]  /*9a00*/  LDL R65, [R1+0x478] ;  /* 0x0004780001417983 */ /* 0x000ee80000100800 */
[----:B------:R-:W4:Y:S04]  /*9a10*/  LDL R73, [R1+0x474] ;  /* 0x0004740001497983 */ /* 0x000f280000100800 */
[----:B--2---:R0:W-:Y:S02]  /*9a20*/  STS.U16 [R68+UR10+0x12500], R3 ;  /* 0x0125000344007988 */ /* 0x0041e4000800040a */
[----:B0-----:R-:W-:-:S06]  /*9a30*/  PRMT R3, RZ, 0x7610, R3 ;  /* 0x00007610ff037816 */ /* 0x001fcc0000000003 */
[----:B------:R0:W2:Y:S02]  /*9a40*/  @P0 LDG.E.U16 R3, desc[UR24][R80.64] ;  /* 0x0000001850030981 */ /* 0x0000a4000c1e1500 */
[----:B0-----:R-:W-:Y:S02]  /*9a50*/  @P0 IMAD.MOV.U32 R80, RZ, RZ, R91 ;  /* 0x000000ffff500224 */ /* 0x001fe400078e005b */
[----:B------:R-:W-:Y:S01]  /*9a60*/  @P0 IMAD.MOV.U32 R81, RZ, RZ, R70 ;  /* 0x000000ffff510224 */ /* 0x000fe200078e0046 */
[----:B------:R-:W3:Y:S04]  /*9a70*/  LDL.LU R91, [R1+0x908] ;  /* 0x00090800015b7983 */ /* 0x000ee80000300800 */
[----:B--2---:R0:W-:Y:S01]  /*9a80*/  STS.U16 [R68+UR10+0x12900], R3 ;  /* 0x0129000344007988 */ /* 0x0041e2000800040a */
[----:B------:R-:W-:Y:S01]  /*9a90*/  @P0 IMAD.MOV.U32 R70, RZ, RZ, R78 ;  /* 0x000000ffff460224 */ /* 0x000fe200078e004e */
[----:B------:R-:W-:-:S02]  /*9aa0*/  PRMT R92, RZ, 0x7610, R92 ;  /* 0x00007610ff5c7816 */ /* 0x000fc4000000005c */
[----:B------:R-:W2:Y:S04]  /*9ab0*/  LDL R82, [R1+0x4d4] ;  /* 0x0004d40001527983 */ /* 0x000ea80000100800 */
[----:B------:R-:W2:Y:S01]  /*9ac0*/  LDL R83, [R1+0x4d8] ;  /* 0x0004d80001537983 */ /* 0x000ea20000100800 */
[----:B0-----:R-:W-:-:S03]  /*9ad0*/  PRMT R3, RZ, 0x7610, R3 ;  /* 0x00007610ff037816 */ /* 0x001fc60000000003 */
[----:B------:R-:W2:Y:S04]  /*9ae0*/  LDL R69, [R1+0x4f8] ;  /* 0x0004f80001457983 */ /* 0x000ea80000100800 */
[----:B------:R-:W2:Y:S04]  /*9af0*/  @P0 LDG.E.U16 R3, desc[UR24][R80.64] ;  /* 0x0000001850030981 */ /* 0x000ea8000c1e1500 */
[----:B------:R-:W3:Y:S04]  /*9b00*/  LDL R78, [R1+0x574] ;  /* 0x00057400014e7983 */ /* 0x000ee80000100800 */
[----:B------:R-:W3:Y:S04]  /*9b10*/  LDL R80, [R1+0x514] ;  /* 0x0005140001507983 */ /* 0x000ee80000100800 */
[----:B------:R-:W3:Y:S04]  /*9b20*/  LDL R81, [R1+0x518] ;  /* 0x0005180001517983 */ /* 0x000ee80000100800 */
[----:B--2---:R0:W-:Y:S02]  /*9b30*/  STS.U16 [R68+UR10+0x12d00], R3 ;  /* 0x012d000344007988 */ /* 0x0041e4000800040a */
[----:B0-----:R-:W-:-:S06]  /*9b40*/  PRMT R3, RZ, 0x7610, R3 ;  /* 0x00007610ff037816 */ /* 0x001fcc0000000003 */
[----:B------:R-:W2:Y:S04]  /*9b50*/  @P0 LDG.E.U16 R3, desc[UR24][R74.64] ;  /* 0x000000184a030981 */ /* 0x000ea8000c1e1500 */
[----:B------:R-:W3:Y:S04]  /*9b60*/  LDL R74, [R1+0x494] ;  /* 0x00049400014a7983 */ /* 0x000ee80000100800 */
[----:B------:R-:W3:Y:S04]  /*9b70*/  LDL R75, [R1+0x498] ;  /* 0x00049800014b7983 */ /* 0x000ee80000100800 */
[----:B--2---:R0:W-:Y:S02]  /*9b80*/  STS.U16 [R68+UR10+0x13100], R3 ;  /* 0x0131000344007988 */ /* 0x0041e4000800040a */
[----:B0-----:R-:W-:-:S06]  /*9b90*/  PRMT R3, RZ, 0x7610, R3 ;  /* 0x00007610ff037816 */ /* 0x001fcc0000000003 */
[----:B------:R0:W2:Y:S02]  /*9ba0*/  @P0 LDG.E.U16 R3, desc[UR24][R70.64] ;  /* 0x0000001846030981 */ /* 0x0000a4000c1e1500 */
[----:B0-----:R-:W-:Y:S02]  /*9bb0*/  @P0 IMAD.MOV.U32 R70, RZ, RZ, R76 ;  /* 0x000000ffff460224 */ /* 0x001fe400078e004c */
[----:B------:R-:W-:Y:S01]  /*9bc0*/  @P0 IMAD.MOV.U32 R71, RZ, RZ, R77 ;  /* 0x000000ffff470224 */ /* 0x000fe200078e004d */
[----:B---3--:R-:W-:Y:S01]  /*9bd0*/  @P0 LOP3.LUT R75, R75, R74, RZ, 0x3c, !PT ;  /* 0x0000004a4b4b0212 */ /* 0x008fe200078e3cff */
[----:B------:R-:W3:Y:S04]  /*9be0*/  LDL R76, [R1+0x4b4] ;  /* 0x0004b400014c7983 */ /* 0x000ee80000100800 */
[----:B--2---:R0:W-:Y:S04]  /*9bf0*/  STS.U16 [R68+UR10+0x13500], R3 ;  /* 0x0135000344007988 */ /* 0x0041e8000800040a */
[----:B------:R-:W3:Y:S01]  /*9c00*/  LDL R77, [R1+0x4b8] ;  /* 0x0004b800014d7983 */ /* 0x000ee20000100800 */
[----:B0-----:R-:W-:-:S06]  /*9c10*/  PRMT R3, RZ, 0x7610, R3 ;  /* 0x00007610ff037816 */ /* 0x001fcc0000000003 */
[----:B------:R0:W2:Y:S02]  /*9c20*/  @P0 LDG.E.U16 R3, desc[UR24][R70.64] ;  /* 0x0000001846030981 */ /* 0x0000a4000c1e1500 */
[----:B0-----:R-:W-:Y:S02]  /*9c30*/  @P0 IMAD.MOV.U32 R70, RZ, RZ, R72 ;  /* 0x000000ffff460224 */ /* 0x001fe400078e0048 */
[----:B------:R-:W-:Y:S01]  /*9c40*/  @P0 IMAD.MOV.U32 R71, RZ, RZ, R79 ;  /* 0x000000ffff470224 */ /* 0x000fe200078e004f */
[----:B------:R-:W-:Y:S01]  /*9c50*/  @P0 LOP3.LUT R74, R75, R74, RZ, 0x3c, !PT ;  /* 0x0000004a4b4a0212 */ /* 0x000fe200078e3cff */
[----:B------:R-:W4:Y:S04]  /*9c60*/  LDL R72, [R1+0x554] ;  /* 0x0005540001487983 */ /* 0x000f280000100800 */
[----:B--2---:R0:W-:Y:S01]  /*9c70*/  STS.U16 [R68+UR10+0x13900], R3 ;  /* 0x0139000344007988 */ /* 0x0041e2000800040a */
[----:B---3--:R-:W-:-:S02]  /*9c80*/  @P0 LOP3.LUT R77, R77, R76, RZ, 0x3c, !PT ;  /* 0x0000004c4d4d0212 */ /* 0x008fc400078e3cff */
[----:B------:R-:W-:Y:S01]  /*9c90*/  @P0 LOP3.LUT R83, R83, R82, RZ, 0x3c, !PT ;  /* 0x0000005253530212 */ /* 0x000fe200078e3cff */
[----:B------:R-:W2:Y:S01]  /*9ca0*/  LDL R79, [R1+0x578] ;  /* 0x00057800014f7983 */ /* 0x000ea20000100800 */
[----:B0-----:R-:W-:-:S06]  /*9cb0*/  PRMT R3, RZ, 0x7610, R3 ;  /* 0x00007610ff037816 */ /* 0x001fcc0000000003 */
[----:B------:R0:W3:Y:S01]  /*9cc0*/  @P0 LDG.E.U16 R3, desc[UR24][R70.64] ;  /* 0x0000001846030981 */ /* 0x0000e2000c1e1500 */
[----:B------:R-:W-:Y:S01]  /*9cd0*/  @P0 LOP3.LUT R75, R75, R74, RZ, 0x3c, !PT ;  /* 0x0000004a4b4b0212 */ /* 0x000fe200078e3cff */
[----:B0-----:R-:W-:Y:S02]  /*9ce0*/  @P0 IMAD.MOV.U32 R70, RZ, RZ, R65 ;  /* 0x000000ffff460224 */ /* 0x001fe400078e0041 */
[----:B----4-:R-:W-:Y:S01]  /*9cf0*/  @P0 IMAD.MOV.U32 R71, RZ, RZ, R73 ;  /* 0x000000ffff470224 */ /* 0x010fe200078e0049 */
[----:B---3--:R0:W-:Y:S04]  /*9d00*/  STS.U16 [R68+UR10+0x13d00], R3 ;  /* 0x013d000344007988 */ /* 0x0081e8000800040a */
[----:B------:R-:W3:Y:S01]  /*9d10*/  @P0 LDG.E.U16 R92, desc[UR24][R70.64] ;  /* 0x00000018465c0981 */ /* 0x000ee2000c1e1500 */
[----:B------:R-:W-:-:S02]  /*9d20*/  LOP3.LUT R65, R0, 0x40, RZ, 0x3c, !PT ;  /* 0x0000004000417812 */ /* 0x000fc400078e3cff */
[----:B------:R-:W-:Y:S01]  /*9d30*/  @P0 LOP3.LUT R76, R77, R76, RZ, 0x3c, !PT ;  /* 0x0000004c4d4c0212 */ /* 0x000fe200078e3cff */
[----:B------:R-:W4:Y:S01]  /*9d40*/  LDL R73, [R1+0x558] ;  /* 0x0005580001497983 */ /* 0x000f220000100800 */
[----:B0-----:R-:W-:Y:S02]  /*9d50*/  PRMT R3, RZ, 0x7610, R3 ;  /* 0x00007610ff037816 */ /* 0x001fe40000000003 */
[----:B------:R-:W-:Y:S01]  /*9d60*/  @P0 LOP3.LUT R82, R83, R82, RZ, 0x3c, !PT ;  /* 0x0000005253520212 */ /* 0x000fe200078e3cff */
[----:B------:R-:W2:Y:S04]  /*9d70*/  LDL R68, [R1+0x4f4] ;  /* 0x0004f40001447983 */ /* 0x000ea80000100800 */
[----:B------:R-:W2:Y:S01]  /*9d80*/  @P0 LDG.E.U16 R3, desc[UR24][R74.64] ;  /* 0x000000184a030981 */ /* 0x000ea2000c1e1500 */
[----:B------:R-:W-:-:S02]  /*9d90*/  @P0 LOP3.LUT R77, R77, R76, RZ, 0x3c, !PT ;  /* 0x0000004c4d4d0212 */ /* 0x000fc400078e3cff */
[----:B------:R-:W-:Y:S01]  /*9da0*/  @P0 LOP3.LUT R81, R81, R80, RZ, 0x3c, !PT ;  /* 0x0000005051510212 */ /* 0x000fe200078e3cff */
[----:B------:R-:W2:Y:S04]  /*9db0*/  LDL R70, [R1+0x534] ;  /* 0x0005340001467983 */ /* 0x000ea80000100800 */
[----:B------:R-:W2:Y:S04]  /*9dc0*/  LDL R71, [R1+0x538] ;  /* 0x0005380001477983 */ /* 0x000ea80000100800 */
[----:B---3--:R-:W-:Y:S01]  /*9dd0*/  STS.U16 [R65+UR10+0x10200], R92 ;  /* 0x0102005c41007988 */ /* 0x008fe2000800040a */
[----:B------:R-:W-:-:S02]  /*9de0*/  @P0 LOP3.LUT R83, R83, R82, RZ, 0x3c, !PT ;  /* 0x0000005253530212 */ /* 0x000fc400078e3cff */
[----:B----4-:R-:W-:Y:S01]  /*9df0*/  @P0 LOP3.LUT R73, R73, R72, RZ, 0x3c, !PT ;  /* 0x0000004849490212 */ /* 0x010fe200078e3cff */
[----:B------:R-:W3:Y:S01]  /*9e00*/  LDL R74, [R1+0x594] ;  /* 0x00059400014a7983 */ /* 0x000ee20000100800 */
[----:B--2---:R-:W-:-:S03]  /*9e10*/  @P0 LOP3.LUT R69, R69, R68, RZ, 0x3c, !PT ;  /* 0x0000004445450212 */ /* 0x004fc600078e3cff */
[----:B------:R-:W3:Y:S04]  /*9e20*/  LDL R75, [R1+0x598] ;  /* 0x00059800014b7983 */ /* 0x000ee80000100800 */
[----:B------:R0:W-:Y:S02]  /*9e30*/  STS.U16 [R65+UR10+0x10600], R3 ;  /* 0x0106000341007988 */ /* 0x0001e4000800040a */
[----:B0-----:R-:W-:-:S06]  /*9e40*/  PRMT R3, RZ, 0x7610, R3 ;  /* 0x00007610ff037816 */ /* 0x001fcc0000000003 */
[----:B------:R-:W2:Y:S01]  /*9e50*/  @P0 LDG.E.U16 R3, desc[UR24][R76.64] ;  /* 0x000000184c030981 */ /* 0x000ea2000c1e1500 */
[----:B------:R-:W-:Y:S02]  /*9e60*/  @P0 LOP3.LUT R68, R69, R68, RZ, 0x3c, !PT ;  /* 0x0000004445440212 */ /* 0x000fe400078e3cff */
[----:B------:R-:W-:Y:S02]  /*9e70*/  @P0 LOP3.LUT R80, R81, R80, RZ, 0x3c, !PT ;  /* 0x0000005051500212 */ /* 0x000fe400078e3cff */
[----:B------:R-:W-:Y:S02]  /*9e80*/  @P0 LOP3.LUT R71, R71, R70, RZ, 0x3c, !PT ;  /* 0x0000004647470212 */ /* 0x000fe400078e3cff */
[----:B------:R-:W-:Y:S02]  /*9e90*/  @P0 LOP3.LUT R72, R73, R72, RZ, 0x3c, !PT ;  /* 0x0000004849480212 */ /* 0x000fe400078e3cff */
[----:B------:R-:W-:Y:S01]  /*9ea0*/  @P0 LOP3.LUT R79, R79, R78, RZ, 0x3c, !PT ;  /* 0x0000004e4f4f0212 */ /* 0x000fe200078e3cff */
[----:B------:R-:W4:Y:S04]  /*9eb0*/  LDL R76, [R1+0x5b4] ;  /* 0x0005b400014c7983 */ /* 0x000f280000100800 */
[----:B------:R-:W3:Y:S04]  /*9ec0*/  LDL R77, [R1+0x5b8] ;  /* 0x0005b800014d7983 */ /* 0x000ee80000100800 */
[----:B--2---:R0:W-:Y:S02]  /*9ed0*/  STS.U16 [R65+UR10+0x10a00], R3 ;  /* 0x010a000341007988 */ /* 0x0041e4000800040a */
[----:B0-----:R-:W-:-:S06]  /*9ee0*/  PRMT R3, RZ, 0x7610, R3 ;  /* 0x00007610ff037816 */ /* 0x001fcc0000000003 */
[----:B------:R-:W2:Y:S01]  /*9ef0*/  @P0 LDG.E.U16 R3, desc[UR24][R82.64] ;  /* 0x0000001852030981 */ /* 0x000ea2000c1e1500 */
[----:B------:R-:W-:Y:S02]  /*9f00*/  @P0 LOP3.LUT R69, R69, R68, RZ, 0x3c, !PT ;  /* 0x0000004445450212 */ /* 0x000fe400078e3cff */
[----:B------:R-:W-:Y:S02]  /*9f10*/  @P0 LOP3.LUT R81, R81, R80, RZ, 0x3c, !PT ;  /* 0x0000005051510212 */ /* 0x000fe400078e3cff */
[----:B------:R-:W-:Y:S02]  /*9f20*/  @P0 LOP3.LUT R70, R71, R70, RZ, 0x3c, !PT ;  /* 0x0000004647460212 */ /* 0x000fe400078e3cff */
[----:B------:R-:W-:Y:S02]  /*9f30*/  @P0 LOP3.LUT R73, R73, R72, RZ, 0x3c, !PT ;  /* 0x0000004849490212 */ /* 0x000fe400078e3cff */
[----:B------:R-:W-:Y:S01]  /*9f40*/  @P0 LOP3.LUT R78, R79, R78, RZ, 0x3c, !PT ;  /* 0x0000004e4f4e0212 */ /* 0x000fe200078e3cff */
[----:B------:R-:W3:Y:S04]  /*9f50*/  LDL.LU.64 R82, [R1+0x900] ;  /* 0x0009000001527983 */ /* 0x000ee80000300a00 */
[----:B--2---:R0:W-:Y:S02]  /*9f60*/  STS.U16 [R65+UR10+0x10e00], R3 ;  /* 0x010e000341007988 */ /* 0x0041e4000800040a */
[----:B0-----:R-:W-:-:S06]  /*9f70*/  PRMT R3, RZ, 0x7610, R3 ;  /* 0x00007610ff037816 */ /* 0x001fcc0000000003 */
[----:B------:R-:W2:Y:S01]  /*9f80*/  @P0 LDG.E.U16 R3, desc[UR24][R68.64] ;  /* 0x0000001844030981 */ /* 0x000ea2000c1e1500 */
[----:B------:R-:W-:Y:S02]  /*9f90*/  @P0 LOP3.LUT R71, R71, R70, RZ, 0x3c, !PT ;  /* 0x0000004647470212 */ /* 0x000fe400078e3cff */
[----:B------:R-:W-:Y:S02]  /*9fa0*/  @P0 LOP3.LUT R79, R79, R78, RZ, 0x3c, !PT ;  /* 0x0000004e4f4f0212 */ /* 0x000fe400078e3cff */
[----:B---3--:R-:W-:Y:S01]  /*9fb0*/  @P0 LOP3.LUT R75, R75, R74, RZ, 0x3c, !PT ;  /* 0x0000004a4b4b0212 */ /* 0x008fe200078e3cff */
[----:B------:R-:W3:Y:S04]  /*9fc0*/  LDL.LU.64 R68, [R1+0x8f8] ;  /* 0x0008f80001447983 */ /* 0x000ee80000300a00 */
[----:B--2---:R0:W-:Y:S02]  /*9fd0*/  STS.U16 [R65+UR10+0x11200], R3 ;  /* 0x0112000341007988 */ /* 0x0041e4000800040a */
[----:B0-----:R-:W-:-:S06]  /*9fe0*/  PRMT R3, RZ, 0x7610, R3 ;  /* 0x00007610ff037816 */ /* 0x001fcc0000000003 */
[----:B------:R-:W2:Y:S01]  /*9ff0*/  @P0 LDG.E.U16 R3, desc[UR24][R80.64] ;  /* 0x0000001850030981 */ /* 0x000ea2000c1e1500 */
[----:B------:R-:W-:-:S03]  /*a000*/  @P0 LOP3.LUT R74, R75, R74, RZ, 0x3c, !PT ;  /* 0x0000004a4b4a0212 */ /* 0x000fc600078e3cff */
        /* <DEDUP_REMOVED lines=16> */
[----:B0-----:R-:W-:Y:S02]  /*a110*/  @P0 IMAD.MOV.U32 R74, RZ, RZ, R77 ;  /* 0x000000ffff4a0224 */ /* 0x001fe400078e004d */
[----:B----4-:R-:W-:Y:S01]  /*a120*/  @P0 IMAD.MOV.U32 R75, RZ, RZ, R76 ;  /* 0x000000ffff4b0224 */ /* 0x010fe200078e004c */
[----:B------:R-:W-:Y:S01]  /*a130*/  PRMT R92, RZ, 0x7610, R92 ;  /* 0x00007610ff5c7816 */ /* 0x000fe2000000005c */
[----:B------:R-:W4:Y:S04]  /*a140*/  LDL R76, [R1+0x4a0] ;  /* 0x0004a000014c7983 */ /* 0x000f280000100800 */
        /* <DEDUP_REMOVED lines=8> */
[----:B---3--:R-:W2:Y:S04]  /*a1d0*/  @P0 LDG.E.U16 R3, desc[UR24][R72.64] ;  /* 0x0000001848030981 */ /* 0x008ea8000c1e1500 */
[----:B------:R-:W3:Y:S04]  /*a1e0*/  LDL R73, [R1+0x47c] ;  /* 0x00047c0001497983 */ /* 0x000ee80000100800 */
[----:B--2---:R0:W-:Y:S02]  /*a1f0*/  STS.U16 [R65+UR10+0x12e00], R3 ;  /* 0x012e000341007988 */ /* 0x0041e4000800040a */
[----:B0-----:R-:W-:-:S06]  /*a200*/  PRMT R3, RZ, 0x7610, R3 ;  /* 0x00007610ff037816 */ /* 0x001fcc0000000003 */
[----:B------:R0:W2:Y:S01]  /*a210*/  @P0 LDG.E.U16 R3, desc[UR24][R70.64] ;  /* 0x0000001846030981 */ /* 0x0000a2000c1e1500 */
[----:B------:R-:W-:Y:S02]  /*a220*/  @P0 IMAD.MOV.U32 R72, RZ, RZ, R74 ;  /* 0x000000ffff480224 */ /* 0x000fe400078e004a */
[----:B----4-:R-:W-:Y:S01]  /*a230*/  @P0 IMAD.MOV.U32 R78, RZ, RZ, R76 ;  /* 0x000000ffff4e0224 */ /* 0x010fe200078e004c */
[----:B------:R-:W4:Y:S01]  /*a240*/  LDL R74, [R1+0x580] ;  /* 0x00058000014a7983 */ /* 0x000f220000100800 */
[----:B------:R-:W-:-:S03]  /*a250*/  @P0 IMAD.MOV.U32 R79, RZ, RZ, R75 ;  /* 0x000000ffff4f0224 */ /* 0x000fc600078e004b */
[----:B---3--:R-:W3:Y:S01]  /*a260*/  @P0 LDG.E.U16 R92, desc[UR24][R72.64] ;  /* 0x00000018485c0981 */ /* 0x008ee2000c1e1500 */
[----:B0-----:R-:W-:-:S03]  /*a270*/  LOP3.LUT R71, R0, 0x60, RZ, 0x3c, !PT ;  /* 0x0000006000477812 */ /* 0x001fc600078e3cff */
[----:B------:R-:W3:Y:S04]  /*a280*/  LDL R70, [R1+0x540] ;  /* 0x0005400001467983 */ /* 0x000ee80000100800 */
[----:B------:R-:W3:Y:S04]  /*a290*/  LDL R76, [R1+0x5a0] ;  /* 0x0005a000014c7983 */ /* 0x000ee80000100800 */
[----:B------:R-:W3:Y:S04]  /*a2a0*/  LDL R72, [R1+0x560] ;  /* 0x0005600001487983 */ /* 0x000ee80000100800 */
[----:B------:R-:W3:Y:S04]  /*a2b0*/  LDL R73, [R1+0x57c] ;  /* 0x00057c0001497983 */ /* 0x000ee80000100800 */
[----:B------:R-:W3:Y:S04]  /*a2c0*/  LDL R75, [R1+0x59c] ;  /* 0x00059c00014b7983 */ /* 0x000ee80000100800 */
[----:B--2---:R0:W-:Y:S02]  /*a2d0*/  STS.U16 [R65+UR10+0x13200], R3 ;  /* 0x0132000341007988 */ /* 0x0041e4000800040a */
[----:B0-----:R-:W-:-:S06]  /*a2e0*/  PRMT R3, RZ, 0x7610, R3 ;  /* 0x00007610ff037816 */ /* 0x001fcc0000000003 */
[----:B------:R0:W2:Y:S02]  /*a2f0*/  @P0 LDG.E.U16 R3, desc[UR24][R68.64] ;  /* 0x0000001844030981 */ /* 0x0000a4000c1e1500 */
[----:B0-----:R-:W-:Y:S02]  /*a300*/  @P0 IMAD.MOV.U32 R68, RZ, RZ, R62 ;  /* 0x000000ffff440224 */ /* 0x001fe400078e003e */
[----:B------:R-:W-:Y:S01]  /*a310*/  @P0 IMAD.MOV.U32 R69, RZ, RZ, R66 ;  /* 0x000000ffff450224 */ /* 0x000fe200078e0042 */
        /* <DEDUP_REMOVED lines=15> */
[----:B0-----:R-:W-:-:S02]  /*a410*/  PRMT R3, RZ, 0x7610, R3 ;  /* 0x00007610ff037816 */ /* 0x001fc40000000003 */
[----:B------:R-:W2:Y:S04]  /*a420*/  LDL R65, [R1+0x4fc] ;  /* 0x0004fc0001417983 */ /* 0x000ea80000100800 */
[----:B------:R0:W2:Y:S04]  /*a430*/  @P0 LDG.E.U16 R3, desc[UR24][R78.64] ;  /* 0x000000184e030981 */ /* 0x0000a8000c1e1500 */
[----:B------:R1:W-:Y:S04]  /*a440*/  STS.U16 [R71+UR10+0x13f00], R67 ;  /* 0x013f004347007988 */ /* 0x0003e8000800040a */
[----:B---3--:R3:W-:Y:S01]  /*a450*/  STS.U16 [R71+UR10+0x10300], R92 ;  /* 0x0103005c47007988 */ /* 0x0087e2000800040a */
[----:B0-----:R-:W-:-:S02]  /*a460*/  @P0 IMAD.MOV.U32 R78, RZ, RZ, R77 ;  /* 0x000000ffff4e0224 */ /* 0x001fc400078e004d */
[----:B------:R-:W-:Y:S01]  /*a470*/  @P0 IMAD.MOV.U32 R79, RZ, RZ, R62 ;  /* 0x000000ffff4f0224 */ /* 0x000fe200078e003e */
[----:B-1----:R-:W4:Y:S01]  /*a480*/  LDL R67, [R1+0x51c] ;  /* 0x00051c0001437983 */ /* 0x002f220000100800 */
[----:B---3--:R-:W-:-:S03]  /*a490*/  LOP3.LUT R92, R0, 0x60, RZ, 0x3c, !PT ;  /* 0x00000060005c7812 */ /* 0x008fc600078e3cff */
[----:B------:R-:W3:Y:S04]  /*a4a0*/  LDL R71, [R1+0x55c] ;  /* 0x00055c0001477983 */ /* 0x000ee80000100800 */
[----:B--2---:R0:W-:Y:S02]  /*a4b0*/  STS.U16 [R92+UR10+0x10700], R3 ;  /* 0x010700035c007988 */ /* 0x0041e4000800040a */
[----:B0-----:R-:W-:-:S06]  /*a4c0*/  PRMT R3, RZ, 0x7610, R3 ;  /* 0x00007610ff037816 */ /* 0x001fcc0000000003 */
[----:B------:R-:W2:Y:S01]  /*a4d0*/  @P0 LDG.E.U16 R3, desc[UR24][R78.64] ;  /* 0x000000184e030981 */ /* 0x000ea2000c1e1500 */
[----:B------:R-:W-:-:S03]  /*a4e0*/  @P0 IMAD.MOV.U32 R62, RZ, RZ, R64 ;  /* 0x000000ffff3e0224 */ /* 0x000fc600078e0040 */
[----:B------:R-:W3:Y:S04]  /*a4f0*/  LDL.LU.64 R78, [R1+0x8d8] ;  /* 0x0008d800014e7983 */ /* 0x000ee80000300a00 */
[----:B--2---:R0:W-:Y:S01]  /*a500*/  STS.U16 [R92+UR10+0x10b00], R3 ;  /* 0x010b00035c007988 */ /* 0x0041e2000800040a */
[----:B------:R-:W-:-:S03]  /*a510*/  @P0 IMAD.MOV.U32 R64, RZ, RZ, R66 ;  /* 0x000000ffff400224 */ /* 0x000fc600078e0042 */
[----:B------:R-:W2:Y:S01]  /*a520*/  LDL R77, [R1+0x5bc] ;  /* 0x0005bc00014d7983 */ /* 0x000ea20000100800 */
[----:B0-----:R-:W-:-:S06]  /*a530*/  PRMT R3, RZ, 0x7610, R3 ;  /* 0x00007610ff037816 */ /* 0x001fcc0000000003 */
[----:B------:R-:W2:Y:S01]  /*a540*/  @P0 LDG.E.U16 R3, desc[UR24][R62.64] ;  /* 0x000000183e030981 */ /* 0x000ea2000c1e1500 */
[----:B------:R-:W-:-:S03]  /*a550*/  @P0 IMAD.MOV.U32 R66, RZ, RZ, R68 ;  /* 0x000000ffff420224 */ /* 0x000fc600078e0044 */
[----:B------:R0:W5:Y:S04]  /*a560*/  LDL.LU.64 R62, [R1+0x8d0] ;  /* 0x0008d000013e7983 */ /* 0x0001680000300a00 */
[----:B--2---:R1:W-:Y:S02]  /*a570*/  STS.U16 [R92+UR10+0x10f00], R3 ;  /* 0x010f00035c007988 */ /* 0x0043e4000800040a */
[----:B-1----:R-:W-:-:S06]  /*a580*/  PRMT R3, RZ, 0x7610, R3 ;  /* 0x00007610ff037816 */ /* 0x002fcc0000000003 */
[----:B------:R-:W2:Y:S01]  /*a590*/  @P0 LDG.E.U16 R3, desc[UR24][R64.64] ;  /* 0x0000001840030981 */ /* 0x000ea2000c1e1500 */
[----:B------:R-:W-:-:S03]  /*a5a0*/  @P0 IMAD.MOV.U32 R68, RZ, RZ, R70 ;  /* 0x000000ffff440224 */ /* 0x000fc600078e0046 */
[----:B------:R0:W5:Y:S04]  /*a5b0*/  LDL.LU.64 R64, [R1+0x8c8] ;  /* 0x0008c80001407983 */ /* 0x0001680000300a00 */
[----:B--2---:R1:W-:Y:S02]  /*a5c0*/  STS.U16 [R92+UR10+0x11300], R3 ;  /* 0x011300035c007988 */ /* 0x0043e4000800040a */
[----:B-1----:R-:W-:-:S06]  /*a5d0*/  PRMT R3, RZ, 0x7610, R3 ;  /* 0x00007610ff037816 */ /* 0x002fcc0000000003 */
[----:B----4-:R-:W2:Y:S01]  /*a5e0*/  @P0 LDG.E.U16 R3, desc[UR24][R66.64] ;  /* 0x0000001842030981 */ /* 0x010ea2000c1e1500 */
        /* <DEDUP_REMOVED lines=9> */
[----:B---3--:R-:W2:Y:S01]  /*a680*/  @P0 LDG.E.U16 R3, desc[UR24][R70.64] ;  /* 0x0000001846030981 */ /* 0x008ea2000c1e1500 */
        /* <DEDUP_REMOVED lines=9> */
[----:B------:R-:W2:Y:S04]  /*a720*/  @P0 LDG.E.U16 R3, desc[UR24][R74.64] ;  /* 0x000000184a030981 */ /* 0x000ea8000c1e1500 */
[----:B------:R0:W5:Y:S04]  /*a730*/  LDL.LU.64 R74, [R1+0x8a0] ;  /* 0x0008a000014a7983 */ /* 0x0001680000300a00 */
[----:B------:R-:W3:Y:S04]  /*a740*/  LDL.LU R91, [R1+0x898] ;  /* 0x00089800015b7983 */ /* 0x000ee80000300800 */
[----:B--2---:R1:W-:Y:S02]  /*a750*/  STS.U16 [R92+UR10+0x12700], R3 ;  /* 0x012700035c007988 */ /* 0x0043e4000800040a */
[----:B-1----:R-:W-:-:S06]  /*a760*/  PRMT R3, RZ, 0x7610, R3 ;  /* 0x00007610ff037816 */ /* 0x002fcc0000000003 */
[----:B------:R-:W2:Y:S01]  /*a770*/  @P0 LDG.E.U16 R3, desc[UR24][R76.64] ;  /* 0x000000184c030981 */ /* 0x000ea2000c1e1500 */
[----:B------:R-:W-:Y:S02]  /*a780*/  UIADD3 UR7, UPT, UPT, UR10, 0x8000, URZ ;  /* 0x000080000a077890 */ /* 0x000fe4000fffe0ff */
[----:B------:R-:W-:Y:S01]  /*a790*/  UIADD3 UR8, UPT, UPT, UR10, 0x14000, URZ ;  /* 0x000140000a087890 */ /* 0x000fe2000fffe0ff */
[----:B------:R0:W5:Y:S04]  /*a7a0*/  LDL.LU.64 R76, [R1+0x890] ;  /* 0x00089000014c7983 */ /* 0x0001680000300a00 */
[----:B--2---:R1:W-:Y:S02]  /*a7b0*/  STS.U16 [R92+UR10+0x12b00], R3 ;  /* 0x012b00035c007988 */ /* 0x0043e4000800040a */
[----:B-1----:R-:W-:-:S06]  /*a7c0*/  PRMT R3, RZ, 0x7610, R3 ;  /* 0x00007610ff037816 */ /* 0x002fcc0000000003 */
[----:B------:R-:W2:Y:S04]  /*a7d0*/  @P0 LDG.E.U16 R3, desc[UR24][R78.64] ;  /* 0x000000184e030981 */ /* 0x000ea8000c1e1500 */
[----:B------:R0:W5:Y:S04]  /*a7e0*/  LDL.LU.64 R78, [R1+0x888] ;  /* 0x00088800014e7983 */ /* 0x0001680000300a00 */
[----:B--2---:R1:W-:Y:S02]  /*a7f0*/  STS.U16 [R92+UR10+0x12f00], R3 ;  /* 0x012f00035c007988 */ /* 0x0043e4000800040a */
[----:B-1----:R-:W-:-:S06]  /*a800*/  PRMT R3, RZ, 0x7610, R3 ;  /* 0x00007610ff037816 */ /* 0x002fcc0000000003 */
[----:B------:R-:W2:Y:S01]  /*a810*/  @P0 LDG.E.U16 R3, desc[UR24][R80.64] ;  /* 0x0000001850030981 */ /* 0x000ea2000c1e1500 */
[----:B------:R-:W-:-:S03]  /*a820*/  USHF.R.U32.HI UR7, URZ, 0x4, UR7 ;  /* 0x00000004ff077899 */ /* 0x000fc60008011607 */
        /* <DEDUP_REMOVED lines=9> */
[----:B------:R-:W-:-:S03]  /*a8c0*/  ISETP.LT.OR P0, PT, R93, 0x40, P2 ;  /* 0x000000405d00780c */ /* 0x000fc60001701670 */
[----:B------:R0:W5:Y:S01]  /*a8d0*/  LDL.LU.64 R84, [R1+0x870] ;  /* 0x0008700001547983 */ /* 0x0001620000300a00 */
[----:B------:R-:W-:Y:S02]  /*a8e0*/  USGXT.U32 UR15, UR7, 0xe ;  /* 0x0000000e070f789a */ /* 0x000fe40008000000 */
[----:B------:R-:W-:Y:S02]  /*a8f0*/  USGXT.U32 UR14, UR8, 0xe ;  /* 0x0000000e080e789a */ /* 0x000fe40008000000 */
[----:B------:R-:W-:Y:S02]  /*a900*/  UIADD3 UR18, UP1, UPT, UR15, 0x2000080, URZ ;  /* 0x020000800f127890 */ /* 0x000fe4000ff3e0ff */
[----:B------:R-:W-:Y:S01]  /*a910*/  UIADD3 UR20, UP2, UPT, UR14, 0x2, URZ ;  /* 0x000000020e147890 */ /* 0x000fe2000ff5e0ff */
[----:B------:R-:W-:Y:S01]  /*a920*/  UMOV UR4, URZ ;  /* 0x000000ff00047c82 */ /* 0x000fe20008000000 */
[----:B------:R-:W-:Y:S01]  /*a930*/  UMOV UR5, URZ ;  /* 0x000000ff00057c82 */ /* 0x000fe20008000000 */
[----:B------:R-:W-:-:S02]  /*a940*/  UIADD3.X UR19, UPT, UPT, UR4, 0x40004040, URZ, UP1, !UPT ;  /* 0x4000404004137890 */ /* 0x000fc40008ffe4ff */
[----:B------:R-:W-:Y:S01]  /*a950*/  UIADD3.X UR21, UPT, UPT, UR5, 0x40004040, URZ, UP2, !UPT ;  /* 0x4000404005157890 */ /* 0x000fe200097fe4ff */
[----:B---3--:R-:W-:Y:S01]  /*a960*/  IMAD.SHL.U32 R91, R91, 0x40, RZ ;  /* 0x000000405b5b7824 */ /* 0x008fe200078e00ff */
[----:B--2---:R1:W-:Y:S01]  /*a970*/  STS.U16 [R92+UR10+0x13b00], R3 ;  /* 0x013b00035c007988 */ /* 0x0043e2000800040a */
[----:B------:R2:W-:Y:S06]  /*a980*/  MEMBAR.ALL.CTA ;  /* 0x0000000000007992 */ /* 0x0005ec0000008000 */
[----:B--2---:R-:W2:Y:S01]  /*a990*/  FENCE.VIEW.ASYNC.S ;  /* 0x00000000000073c6 */ /* 0x004ea20000000000 */
[----:B-1----:R-:W-:-:S04]  /*a9a0*/  SHF.R.S32.HI R3, RZ, 0x1f, R93 ;  /* 0x0000001fff037819 */ /* 0x002fc8000001145d */
[----:B------:R-:W-:Y:S02]  /*a9b0*/  LEA.HI R3, R3, R93, RZ, 0x6 ;  /* 0x0000005d03037211 */ /* 0x000fe400078f30ff */
[----:B------:R0:W5:Y:S02]  /*a9c0*/  LDL.LU R93, [R1+0x86c] ;  /* 0x00086c00015d7983 */ /* 0x0001640000300800 */
[----:B------:R-:W-:-:S04]  /*a9d0*/  SHF.R.S32.HI R3, RZ, 0x6, R3 ;  /* 0x00000006ff037819 */ /* 0x000fc80000011403 */
[----:B------:R-:W-:-:S05]  /*a9e0*/  VIMNMX R3, PT, PT, R3, 0x1, !PT ;  /* 0x0000000103037848 */ /* 0x000fca0007fe0100 */
[----:B------:R-:W-:-:S05]  /*a9f0*/  VIADD R3, R3, 0xffffffff ;  /* 0xffffffff03037836 */ /* 0x000fca0000000000 */
[----:B------:R0:W-:Y:S01]  /*aa00*/  STL [R1+0x83c], R3 ;  /* 0x00083c0301007387 */ /* 0x0001e20000100800 */
[----:B--2---:R-:W-:Y:S01]  /*aa10*/  BAR.SYNC.DEFER_BLOCKING 0x0 ;  /* 0x0000000000007b1d */ /* 0x004fe20000010000 */
[----:B------:R-:W-:Y:S01]  /*aa20*/  ISETP.NE.U32.AND P3, PT, R3, RZ, PT ;  /* 0x000000ff0300720c */ /* 0x000fe20003f65070 */
[----:B------:R-:W-:-:S04]  /*aa30*/  IMAD.SHL.U32 R92, R90, 0x40, RZ ;  /* 0x000000405a5c7824 */ /* 0x000fc800078e00ff */
[----:B------:R-:W-:Y:S08]  /*aa40*/  @P0 BRA `(.L_x_6) ;  /* 0x0000000000d80947 */ /* 0x000ff00003800000 */
[----:B------:R-:W-:Y:S02]  /*aa50*/  USHF.R.U32.HI UR13, URZ, 0x4, UR10 ;  /* 0x00000004ff0d7899 */ /* 0x000fe4000801160a */
[----:B------:R-:W-:Y:S02]  /*aa60*/  UIADD3 UR7, UPT, UPT, UR10, 0x10000, URZ ;  /* 0x000100000a077890 */ /* 0x000fe4000fffe0ff */
[----:B------:R-:W-:Y:S02]  /*aa70*/  USGXT.U32 UR13, UR13, 0xe ;  /* 0x0000000e0d0d789a */ /* 0x000fe40008000000 */
[----:B------:R-:W-:Y:S02]  /*aa80*/  USHF.R.U32.HI UR7, URZ, 0x4, UR7 ;  /* 0x00000004ff077899 */ /* 0x000fe40008011607 */
[----:B------:R-:W-:Y:S02]  /*aa90*/  UIADD3 UR40, UP1, UPT, UR13, 0x2000080, URZ ;  /* 0x020000800d287890 */ /* 0x000fe4000ff3e0ff */
[----:B------:R-:W-:Y:S01]  /*aaa0*/  USGXT.U32 UR16, UR7, 0xe ;  /* 0x0000000e0710789a */ /* 0x000fe20008000000 */
[----:B------:R-:W-:Y:S01]  /*aab0*/  UMOV UR5, URZ ;  /* 0x000000ff00057c82 */ /* 0x000fe20008000000 */
[----:B------:R-:W-:Y:S01]  /*aac0*/  UMOV UR8, URZ ;  /* 0x000000ff00087c82 */ /* 0x000fe20008000000 */
[----:B------:R-:W-:-:S02]  /*aad0*/  UIADD3.X UR41, UPT, UPT, UR5, 0x40004040, URZ, UP1, !UPT ;  /* 0x4000404005297890 */ /* 0x000fc40008ffe4ff */
[----:B------:R-:W-:Y:S01]  /*aae0*/  UIADD3 UR42, UP1, UPT, UR16, 0x2, URZ ;  /* 0x00000002102a7890 */ /* 0x000fe2000ff3e0ff */
[----:B------:R-:W-:Y:S01]  /*aaf0*/  UMOV UR7, URZ ;  /* 0x000000ff00077c82 */ /* 0x000fe20008000000 */
[----:B------:R-:W-:Y:S02]  /*ab00*/  UIADD3.64 UR44, UPT, UPT, UR40, 0x80, URZ ;  /* 0x00000080282c7897 */ /* 0x000fe4000fffe0ff */
[----:B------:R-:W-:Y:S01]  /*ab10*/  UIADD3.X UR43, UPT, UPT, UR8, 0x40004040, URZ, UP1, !UPT ;  /* 0x40004040082b7890 */ /* 0x000fe20008ffe4ff */
[----:B------:R-:W-:Y:S01]  /*ab20*/  UMOV UR5, UR6 ;  /* 0x0000000600057c82 */ /* 0x000fe20008000000 */
[----:B------:R-:W-:Y:S02]  /*ab30*/  ULOP3.LUT UR6, UR13, 0x2000000, URZ, 0xfc, !UPT ;  /* 0x020000000d067892 */ /* 0x000fe4000f8efcff */
[----:B------:R-:W-:Y:S02]  /*ab40*/  UIADD3.64 UR46, UPT, UPT, UR42, 0x2, URZ ;  /* 0x000000022a2e7897 */ /* 0x000fe4000fffe0ff */
[----:B------:R-:W-:-:S02]  /*ab50*/  UIADD3.64 UR48, UPT, UPT, UR40, 0x100, URZ ;  /* 0x0000010028307897 */ /* 0x000fc4000fffe0ff */
[----:B------:R-:W-:Y:S02]  /*ab60*/  UIADD3.64 UR50, UPT, UPT, UR42, 0x4, URZ ;  /* 0x000000042a327897 */ /* 0x000fe4000fffe0ff */
[----:B------:R-:W-:Y:S02]  /*ab70*/  UIADD3 UR54, UPT, UPT, UR9, 0x80, URZ ;  /* 0x0000008009367890 */ /* 0x000fe4000fffe0ff */
[----:B------:R-:W-:Y:S02]  /*ab80*/  UIADD3.64 UR52, UPT, UPT, UR40, 0x380, URZ ;  /* 0x0000038028347897 */ /* 0x000fe4000fffe0ff */
[----:B------:R-:W-:Y:S02]  /*ab90*/  UIADD3 UR55, UPT, UPT, UR9, 0x80, URZ ;  /* 0x0000008009377890 */ /* 0x000fe4000fffe0ff */
[----:B------:R-:W-:Y:S02]  /*aba0*/  UIADD3.64 UR56, UPT, UPT, UR40, 0x400, URZ ;  /* 0x0000040028387897 */ /* 0x000fe4000fffe0ff */
[----:B------:R-:W-:-:S02]  /*abb0*/  UIADD3 UR62, UPT, UPT, UR9, 0x80, URZ ;  /* 0x00000080093e7890 */ /* 0x000fc4000fffe0ff */
[----:B------:R-:W-:Y:S01]  /*abc0*/  UIADD3.64 UR58, UPT, UPT, UR40, 0x480, URZ ;  /* 0x00000480283a7897 */ /* 0x000fe2000fffe0ff */
[----:B------:R-:W-:Y:S01]  /*abd0*/  UMOV UR30, 0x0 ;  /* 0x00000000001e7882 */ /* 0x000fe20000000000 */
[----:B------:R-:W-:Y:S01]  /*abe0*/  UMOV UR31, 0x8208010 ;  /* 0x08208010001f7882 */ /* 0x000fe20000000000 */
[----:B------:R-:W-:Y:S01]  /*abf0*/  UIADD3 UR63, UPT, UPT, UR9, 0x80, URZ ;  /* 0x00000080093f7890 */ /* 0x000fe2000fffe0ff */
[----:B------:R-:W-:Y:S01]  /*ac00*/  UMOV UR17, 0x40004040 ;  /* 0x4000404000117882 */ /* 0x000fe20000000000 */
[----:B------:R-:W-:Y:S01]  /*ac10*/  UIADD3.64 UR60, UPT, UPT, UR40, 0x500, URZ ;  /* 0x00000500283c7897 */ /* 0x000fe2000fffe0ff */
[----:B------:R-:W-:Y:S01]  /*ac20*/  UMOV UR7, 0x40004040 ;  /* 0x4000404000077882 */ /* 0x000fe20000000000 */
[----:B------:R-:W-:Y:S01]  /*ac30*/  UMOV UR22, 0x0 ;  /* 0x0000000000167882 */ /* 0x000fe20000000000 */
[----:B------:R-:W-:Y:S01]  /*ac40*/  UMOV UR23, 0x8208010 ;  /* 0x0820801000177882 */ /* 0x000fe20000000000 */
[----:B------:R-:W-:Y:S01]  /*ac50*/  UMOV UR26, 0x0 ;  /* 0x00000000001a7882 */ /* 0x000fe20000000000 */
[----:B------:R-:W-:Y:S01]  /*ac60*/  UMOV UR27, 0x8208010 ;  /* 0x08208010001b7882 */ /* 0x000fe20000000000 */
[----:B------:R1:W-:Y:S01]  /*ac70*/  UTCHMMA gdesc[UR6], gdesc[UR16], tmem[UR9], tmem[UR30], idesc[UR31], !UPT ;  /* 0x00ff1e10060075ea */ /* 0x0003e2000f800009 */
[----:B------:R-:W-:Y:S01]  /*ac80*/  UMOV UR34, 0x0 ;  /* 0x0000000000227882 */ /* 0x000fe20000000000 */
[----:B------:R-:W-:Y:S01]  /*ac90*/  UMOV UR35, 0x8208010 ;  /* 0x0820801000237882 */ /* 0x000fe20000000000 */
[----:B------:R1:W-:Y:S01]  /*aca0*/  UTCHMMA gdesc[UR40], gdesc[UR42], tmem[UR9], tmem[UR22], idesc[UR23], UPT ;  /* 0x00ff162a280075ea */ /* 0x0003e2000b800009 */
        /* <DEDUP_REMOVED lines=8> */
[----:B------:R1:W-:Y:S01]  /*ad30*/  UTCHMMA gdesc[UR52], gdesc[UR16], tmem[UR54], tmem[UR32], idesc[UR33], !UPT ;  /* 0x00ff2010340075ea */ /* 0x0003e2000f800036 */
[----:B------:R-:W-:Y:S01]  /*ad40*/  UMOV UR38, 0x0 ;  /* 0x0000000000267882 */ /* 0x000fe20000000000 */
[----:B------:R-:W-:Y:S01]  /*ad50*/  UMOV UR39, 0x8208010 ;  /* 0x0820801000277882 */ /* 0x000fe20000000000 */
[----:B------:R1:W-:Y:S01]  /*ad60*/  UTCHMMA gdesc[UR56], gdesc[UR42], tmem[UR55], tmem[UR28], idesc[UR29], UPT ;  /* 0x00ff1c2a380075ea */ /* 0x0003e2000b800037 */
[----:B------:R1:W-:Y:S01]  /*ad70*/  UTCHMMA gdesc[UR58], gdesc[UR46], tmem[UR62], tmem[UR36], idesc[UR37], UPT ;  /* 0x00ff242e3a0075ea */ /* 0x0003e2000b80003e */
[----:B------:R1:W-:Y:S01]  /*ad80*/  UTCHMMA gdesc[UR60], gdesc[UR50], tmem[UR63], tmem[UR38], idesc[UR39], UPT ;  /* 0x00ff26323c0075ea */ /* 0x0003e2000b80003f */
[----:B------:R1:W-:Y:S01]  /*ad90*/  UTCBAR [UR5], URZ ;  /* 0x000000ff050073e9 */ /* 0x0003e200080000ff */
[----:B------:R-:W-:Y:S01]  /*ada0*/  NOP ;  /* 0x0000000000007918 */ /* 0x000fe20000000000 */
.L_x_6:
[----:B------:R2:W-:Y:S01]  /*adb0*/  STL [R1+0x30c], RZ ;  /* 0x00030cff01007387 */ /* 0x0005e20000100800 */
[----:B-1----:R-:W-:Y:S01]  /*adc0*/  UMOV UR16, UR18 ;  /* 0x0000001200107c82 */ /* 0x002fe20008000000 */
[----:B------:R-:W-:Y:S01]  /*add0*/  UMOV UR17, UR19 ;  /* 0x0000001300117c82 */ /* 0x000fe20008000000 */
[----:B------:R-:W-:Y:S01]  /*ade0*/  UMOV UR18, UR20 ;  /* 0x0000001400127c82 */ /* 0x000fe20008000000 */
[----:B------:R-:W-:Y:S01]  /*adf0*/  UMOV UR19, UR21 ;  /* 0x0000001500137c82 */ /* 0x000fe20008000000 */
[----:B------:R-:W-:Y:S05]  /*ae00*/  @!P3 BRA `(.L_x_7) ;  /* 0x000000c80098b947 */ /* 0x000fea0003800000 */
[----:B0-----:R-:W-:Y:S01]  /*ae10*/  SHF.R.S32.HI R3, RZ, 0x1f, R91 ;  /* 0x0000001fff037819 */ /* 0x001fe2000001145b */
[C---:B------:R-:W-:Y:S01]  /*ae20*/  IMAD.SHL.U32 R90, R91.reuse, 0x2, RZ ;  /* 0x000000025b5a7824 */ /* 0x040fe200078e00ff */
[----:B------:R-:W-:Y:S02]  /*ae30*/  ULOP3.LUT UR20, UR15, 0x2000000, URZ, 0xfc, !UPT ;  /* 0x020000000f147892 */ /* 0x000fe4000f8efcff */
[----:B------:R-:W-:Y:S01]  /*ae40*/  SHF.L.U64.HI R3, R91, 0x1, R3 ;  /* 0x000000015b037819 */ /* 0x000fe20000010203 */
[----:B------:R-:W-:Y:S01]  /*ae50*/  UIADD3.64 UR26, UPT, UPT, UR16, 0x80, URZ ;  /* 0x00000080101a7897 */ /* 0x000fe2000fffe0ff */
[----:B------:R-:W-:Y:S01]  /*ae60*/  SHF.R.S32.HI R91, RZ, 0x1f, R92 ;  /* 0x0000001fff5b7819 */ /* 0x000fe2000001145c */
[----:B------:R-:W-:Y:S02]  /*ae70*/  UIADD3.64 UR28, UPT, UPT, UR18, 0x2, URZ ;  /* 0x00000002121c7897 */ /* 0x000fe4000fffe0ff */
[----:B------:R-:W-:Y:S01]  /*ae80*/  UIADD3.64 UR30, UPT, UPT, UR16, 0x100, URZ ;  /* 0x00000100101e7897 */ /* 0x000fe2000fffe0ff */
[C---:B------:R-:W-:Y:S01]  /*ae90*/  SHF.L.U64.HI R91, R92.reuse, 0x1, R91 ;  /* 0x000000015c5b7819 */ /* 0x040fe2000001025b */
[----:B------:R-:W-:Y:S01]  /*aea0*/  IMAD.SHL.U32 R92, R92, 0x2, RZ ;  /* 0x000000025c5c7824 */ /* 0x000fe200078e00ff */
[----:B------:R-:W-:-:S02]  /*aeb0*/  UIADD3.64 UR32, UPT, UPT, UR18, 0x4, URZ ;  /* 0x0000000412207897 */ /* 0x000fc4000fffe0ff */
[----:B------:R-:W-:Y:S02]  /*aec0*/  UIADD3.64 UR34, UPT, UPT, UR16, 0x380, URZ ;  /* 0x0000038010227897 */ /* 0x000fe4000fffe0ff */
[----:B------:R-:W-:Y:S02]  /*aed0*/  UIADD3.64 UR36, UPT, UPT, UR16, 0x400, URZ ;  /* 0x0000040010247897 */ /* 0x000fe4000fffe0ff */
[----:B------:R-:W-:Y:S02]  /*aee0*/  UIADD3.64 UR38, UPT, UPT, UR16, 0x480, URZ ;  /* 0x0000048010267897 */ /* 0x000fe4000fffe0ff */
[----:B------:R-:W-:Y:S01]  /*aef0*/  UIADD3.64 UR40, UPT, UPT, UR16, 0x500, URZ ;  /* 0x0000050010287897 */ /* 0x000fe2000fffe0ff */
[----:B------:R-:W-:Y:S01]  /*af00*/  UMOV UR8, 0x1 ;  /* 0x0000000100087882 */ /* 0x000fe20000000000 */
[----:B------:R-:W-:Y:S01]  /*af10*/  UMOV UR5, URZ ;  /* 0x000000ff00057c82 */ /* 0x000fe20008000000 */
[----:B------:R-:W-:-:S09]  /*af20*/  UMOV UR15, 0x40004040 ;  /* 0x40004040000f7882 */ /* 0x000fd20000000000 */
.L_x_10:
[----:B-----5:R-:W-:Y:S04]  /*af30*/  STL.64 [R1+0x888], R88 ;  /* 0x0008885801007387 */ /* 0x020fe80000100a00 */
[----:B------:R0:W-:Y:S04]  /*af40*/  STL.64 [R1+0x880], R86 ;  /* 0x0008805601007387 */ /* 0x0001e80000100a00 */
[----:B------:R1:W-:Y:S01]  /*af50*/  STL.64 [R1+0x870], R2 ;  /* 0x0008700201007387 */ /* 0x0003e20000100a00 */
[-C--:B0-----:R-:W-:Y:S02]  /*af60*/  IADD3 R86, P4, PT, R16, R92.reuse, RZ ;  /* 0x0000005c10567210 */ /* 0x081fe40007f9e0ff */
[----:B-1----:R-:W-:-:S02]  /*af70*/  IADD3 R3, P0, PT, R4, R92, RZ ;  /* 0x0000005c04037210 */ /* 0x002fc40007f1e0ff */
[----:B------:R-:W-:-:S03]  /*af80*/  IADD3 R2, P3, PT, R6, R92, RZ ;  /* 0x0000005c06027210 */ /* 0x000fc60007f7e0ff */
[----:B------:R0:W-:Y:S02]  /*af90*/  STL [R1+0x81c], R3 ;  /* 0x00081c0301007387 */ /* 0x0001e40000100800 */
[--C-:B------:R-:W-:Y:S02]  /*afa0*/  IMAD.X R4, R7, 0x1, R91.reuse, P3 ;  /* 0x0000000107047824 */ /* 0x100fe400018e065b */
[----:B------:R1:W-:Y:S04]  /*afb0*/  STL [R1+0x820], R2 ;  /* 0x0008200201007387 */ /* 0x0003e80000100800 */
[----:B------:R-:W-:Y:S01]  /*afc0*/  STL [R1+0x824], R86 ;  /* 0x0008245601007387 */ /* 0x000fe20000100800 */
[----:B0-----:R-:W-:Y:S01]  /*afd0*/  IADD3 R3, P5, PT, R18, R92, RZ ;  /* 0x0000005c12037210 */ /* 0x001fe20007fbe0ff */
[----:B-1----:R-:W-:-:S04]  /*afe0*/  IMAD.X R2, R5, 0x1, R91, P0 ;  /* 0x0000000105027824 */ /* 0x002fc800000e065b */
[----:B------:R0:W-:Y:S04]  /*aff0*/  STL [R1+0x828], R3 ;  /* 0x0008280301007387 */ /* 0x0001e80000100800 */
[----:B------:R1:W-:Y:S04]  /*b000*/  STL [R1+0x7fc], R2 ;  /* 0x0007fc0201007387 */ /* 0x0003e80000100800 */
[----:B------:R3:W-:Y:S01]  /*b010*/  STL [R1+0x800], R4 ;  /* 0x0008000401007387 */ /* 0x0007e20000100800 */
[--C-:B0-----:R-:W-:Y:S02]  /*b020*/  IMAD.X R3, R17, 0x1, R91.reuse, P4 ;  /* 0x0000000111037824 */ /* 0x101fe400020e065b */
[----:B-1----:R-:W-:-:S03]  /*b030*/  IMAD.X R2, R19, 0x1, R91, P5 ;  /* 0x0000000113027824 */ /* 0x002fc600028e065b */
[----:B------:R0:W-:Y:S01]  /*b040*/  STL [R1+0x804], R3 ;  /* 0x0008040301007387 */ /* 0x0001e20000100800 */
[----:B---3--:R-:W-:-:S03]  /*b050*/  IADD3 R4, P0, PT, R28, R92, RZ ;  /* 0x0000005c1c047210 */ /* 0x008fc60007f1e0ff */
[----:B------:R1:W-:Y:S04]  /*b060*/  STL [R1+0x808], R2 ;  /* 0x0008080201007387 */ /* 0x0003e80000100800 */
[----:B------:R3:W-:Y:S01]  /*b070*/  STL [R1+0x82c], R4 ;  /* 0x00082c0401007387 */ /* 0x0007e20000100800 */
[-C--:B0-----:R-:W-:Y:S02]  /*b080*/  IADD3 R3, P3, PT, R30, R92.reuse, RZ ;  /* 0x0000005c1e037210 */ /* 0x081fe40007f7e0ff */
[----:B-1----:R-:W-:-:S03]  /*b090*/  IADD3 R2, P4, PT, R40, R92, RZ ;  /* 0x0000005c28027210 */ /* 0x002fc60007f9e0ff */
[----:B------:R0:W-:Y:S01]  /*b0a0*/  STL [R1+0x830], R3 ;  /* 0x0008300301007387 */ /* 0x0001e20000100800 */
[----:B---3--:R-:W-:-:S03]  /*b0b0*/  IADD3 R4, P5, PT, R42, R92, RZ ;  /* 0x0000005c2a047210 */ /* 0x008fc60007fbe0ff */
[----:B------:R1:W-:Y:S04]  /*b0c0*/  STL [R1+0x834], R2 ;  /* 0x0008340201007387 */ /* 0x0003e80000100800 */
[----:B------:R3:W-:Y:S01]  /*b0d0*/  STL [R1+0x838], R4 ;  /* 0x0008380401007387 */ /* 0x0007e20000100800 */
[--C-:B0-----:R-:W-:Y:S02]  /*b0e0*/  IMAD.X R3, R29, 0x1, R91.reuse, P0 ;  /* 0x000000011d037824 */ /* 0x101fe400000e065b */
[----:B-1----:R-:W-:-:S03]  /*b0f0*/  IMAD.X R2, R31, 0x1, R91, P3 ;  /* 0x000000011f027824 */ /* 0x002fc600018e065b */
[----:B------:R0:W-:Y:S01]  /*b100*/  STL [R1+0x80c], R3 ;  /* 0x00080c0301007387 */ /* 0x0001e20000100800 */
[----:B---3--:R-:W-:-:S03]  /*b110*/  IMAD.X R4, R41, 0x1, R91, P4 ;  /* 0x0000000129047824 */ /* 0x008fc600020e065b */
[----:B------:R1:W-:Y:S04]  /*b120*/  STL [R1+0x810], R2 ;  /* 0x0008100201007387 */ /* 0x0003e80000100800 */
[----:B------:R3:W-:Y:S01]  /*b130*/  STL [R1+0x814], R4 ;  /* 0x0008140401007387 */ /* 0x0007e20000100800 */
[----:B0-----:R-:W-:Y:S01]  /*b140*/  IMAD.X R3, R43, 0x1, R91, P5 ;  /* 0x000000012b037824 */ /* 0x001fe200028e065b */
[----:B-1----:R-:W-:-:S04]  /*b150*/  IADD3 R2, P0, PT, R52, R92, RZ ;  /* 0x0000005c34027210 */ /* 0x002fc80007f1e0ff */
[----:B------:R0:W-:Y:S01]  /*b160*/  STL [R1+0x818], R3 ;  /* 0x0008180301007387 */ /* 0x0001e20000100800 */
[----:B---3-5:R-:W-:-:S03]  /*b170*/  IADD3 R4, P3, PT, R54, R92, RZ ;  /* 0x0000005c36047210 */ /* 0x028fc60007f7e0ff */
[----:B------:R1:W-:Y:S01]  /*b180*/  STL [R1+0x77c], R2 ;  /* 0x00077c0201007387 */ /* 0x0003e20000100800 */
[----:B------:R-:W-:-:S03]  /*b190*/  IMAD.X R52, R53, 0x1, R91, P0 ;  /* 0x0000000135347824 */ /* 0x000fc600000e065b */
[----:B------:R3:W-:Y:S01]  /*b1a0*/  STL [R1+0x780], R4 ;  /* 0x0007800401007387 */ /* 0x0007e20000100800 */
[----:B------:R-:W-:Y:S01]  /*b1b0*/  IMAD.X R54, R55, 0x1, R91, P3 ;  /* 0x0000000137367824 */ /* 0x000fe200018e065b */
[-C--:B0-----:R-:W-:Y:S02]  /*b1c0*/  IADD3 R3, P4, PT, R62, R92.reuse, RZ ;  /* 0x0000005c3e037210 */ /* 0x081fe40007f9e0ff */
[----:B-1----:R-:W-:-:S03]  /*b1d0*/  IADD3 R2, P5, PT, R64, R92, RZ ;  /* 0x0000005c40027210 */ /* 0x002fc60007fbe0ff */
[----:B------:R0:W-:Y:S01]  /*b1e0*/  STL [R1+0x784], R3 ;  /* 0x0007840301007387 */ /* 0x0001e20000100800 */
[--C-:B------:R-:W-:Y:S01]  /*b1f0*/  IMAD.X R62, R63, 0x1, R91.reuse, P4 ;  /* 0x000000013f3e7824 */ /* 0x100fe200020e065b */
[----:B---3--:R-:W-:Y:S02]  /*b200*/  IADD3 R4, P3, PT, R72, R92, RZ ;  /* 0x0000005c48047210 */ /* 0x008fe40007f7e0ff */
[----:B------:R-:W-:Y:S01]  /*b210*/  STL [R1+0x878], R52 ;  /* 0x0008783401007387 */ /* 0x000fe20000100800 */
[----:B------:R-:W-:-:S03]  /*b220*/  IMAD.X R64, R65, 0x1, R91, P5 ;  /* 0x0000000141407824 */ /* 0x000fc600028e065b */
[----:B------:R1:W-:Y:S01]  /*b230*/  STL [R1+0x788], R2 ;  /* 0x0007880201007387 */ /* 0x0003e20000100800 */
[--C-:B------:R-:W-:Y:S01]  /*b240*/  IMAD.X R72, R73, 0x1, R91.reuse, P3 ;  /* 0x0000000149487824 */ /* 0x100fe200018e065b */
[-C--:B0-----:R-:W-:Y:S02]  /*b250*/  IADD3 R3, P4, PT, R78, R92.reuse, RZ ;  /* 0x0000005c4e037210 */ /* 0x081fe40007f9e0ff */
[----:B------:R-:W-:Y:S03]  /*b260*/  STL [R1+0x890], R54 ;  /* 0x0008903601007387 */ /* 0x000fe60000100800 */
[----:B------:R-:W-:Y:S01]  /*b270*/  IMAD.X R78, R79, 0x1, R91, P4 ;  /* 0x000000014f4e7824 */ /* 0x000fe200020e065b */
[----:B-1----:R-:W-:-:S05]  /*b280*/  IADD3 R2, P0, PT, R70, R92, RZ ;  /* 0x0000005c46027210 */ /* 0x002fca0007f1e0ff */
[----:B------:R0:W-:Y:S01]  /*b290*/  STL [R1+0x78c], R2 ;  /* 0x00078c0201007387 */ /* 0x0001e20000100800 */
[----:B------:R-:W-:-:S03]  /*b2a0*/  IMAD.X R70, R71, 0x1, R91, P0 ;  /* 0x0000000147467824 */ /* 0x000fc600000e065b */
[----:B------:R1:W-:Y:S04]  /*b2b0*/  STL [R1+0x790], R4 ;  /* 0x0007900401007387 */ /* 0x0003e80000100800 */
[----:B------:R3:W-:Y:S01]  /*b2c0*/  STL [R1+0x794], R3 ;  /* 0x0007940301007387 */ /* 0x0007e20000100800 */
[-C--:B0-----:R-:W-:Y:S02]  /*b2d0*/  IADD3 R2, P5, PT, R80, R92.reuse, RZ ;  /* 0x0000005c50027210 */ /* 0x081fe40007fbe0ff */
[----:B-1----:R-:W-:-:S03]  /*b2e0*/  IADD3 R4, P3, PT, R10, R92, RZ ;  /* 0x0000005c0a047210 */ /* 0x002fc60007f7e0ff */
[----:B------:R0:W-:Y:S01]  /*b2f0*/  STL [R1+0x798], R2 ;  /* 0x0007980201007387 */ /* 0x0001e20000100800 */
[--C-:B------:R-:W-:Y:S01]  /*b300*/  IMAD.X R80, R81, 0x1, R91.reuse, P5 ;  /* 0x0000000151507824 */ /* 0x100fe200028e065b */
[----:B---3--:R-:W-:Y:S01]  /*b310*/  IADD3 R3, P4, PT, R20, R92, RZ ;  /* 0x0000005c14037210 */ /* 0x008fe20007f9e0ff */
[----:B------:R-:W-:-:S04]  /*b320*/  IMAD.X R10, R11, 0x1, R91, P3 ;  /* 0x000000010b0a7824 */ /* 0x000fc800018e065b */
[----:B------:R-:W-:Y:S01]  /*b330*/  IMAD.X R20, R21, 0x1, R91, P4 ;  /* 0x0000000115147824 */ /* 0x000fe200020e065b */
[----:B0-----:R-:W-:-:S05]  /*b340*/  IADD3 R2, P0, PT, R8, R92, RZ ;  /* 0x0000005c08027210 */ /* 0x001fca0007f1e0ff */
        /* <DEDUP_REMOVED lines=26> */
[----:B------:R-:W-:Y:S04]  /*b4f0*/  STL [R1+0x7c0], R4 ;  /* 0x0007c00401007387 */ /* 0x000fe80000100800 */
[----:B------:R1:W-:Y:S01]  /*b500*/  STL [R1+0x7c4], R3 ;  /* 0x0007c40301007387 */ /* 0x0003e20000100800 */
[----:B0-----:R-:W-:-:S05]  /*b510*/  IADD3 R2, P5, PT, R68, R92, RZ ;  /* 0x0000005c44027210 */ /* 0x001fca0007fbe0ff */
[----:B------:R0:W-:Y:S01]  /*b520*/  STL [R1+0x7c8], R2 ;  /* 0x0007c80201007387 */ /* 0x0001e20000100800 */
[----:B------:R-:W-:Y:S01]  /*b530*/  IMAD.X R68, R69, 0x1, R91, P5 ;  /* 0x0000000145447824 */ /* 0x000fe200028e065b */
[-C--:B-1----:R-:W-:Y:S02]  /*b540*/  IADD3 R3, P0, PT, R74, R92.reuse, RZ ;  /* 0x0000005c4a037210 */ /* 0x082fe40007f1e0ff */
[----:B------:R-:W3:Y:S04]  /*b550*/  LDL.LU.64 R28, [R1] ;  /* 0x00000000011c7983 */ /* 0x000ee80000300a00 */
[----:B------:R1:W-:Y:S01]  /*b560*/  STL [R1+0x7cc], R3 ;  /* 0x0007cc0301007387 */ /* 0x0003e20000100800 */
[----:B0-----:R-:W-:-:S03]  /*b570*/  IADD3 R2, P3, PT, R76, R92, RZ ;  /* 0x0000005c4c027210 */ /* 0x001fc60007f7e0ff */
[----:B------:R-:W4:Y:S04]  /*b580*/  LDL.LU.64 R6, [R1+0x8] ;  /* 0x0000080001067983 */ /* 0x000f280000300a00 */
[----:B------:R0:W-:Y:S04]  /*b590*/  STL [R1+0x7d0], R2 ;  /* 0x0007d00201007387 */ /* 0x0001e80000100800 */
[----:B--2---:R-:W2:Y:S01]  /*b5a0*/  LDL.LU.64 R4, [R1+0x10] ;  /* 0x0000100001047983 */ /* 0x004ea20000300a00 */
[-C--:B-1----:R-:W-:Y:S01]  /*b5b0*/  IADD3 R3, P4, PT, R82, R92.reuse, RZ ;  /* 0x0000005c52037210 */ /* 0x082fe20007f9e0ff */
[----:B------:R-:W-:Y:S01]  /*b5c0*/  IMAD.X R74, R75, 0x1, R91, P0 ;  /* 0x000000014b4a7824 */ /* 0x000fe200000e065b */
[----:B0-----:R-:W-:-:S03]  /*b5d0*/  IADD3 R2, P5, PT, R84, R92, RZ ;  /* 0x0000005c54027210 */ /* 0x001fc60007fbe0ff */
[----:B------:R0:W-:Y:S01]  /*b5e0*/  STL [R1+0x7d4], R3 ;  /* 0x0007d40301007387 */ /* 0x0001e20000100800 */
[----:B------:R-:W-:-:S03]  /*b5f0*/  IMAD.X R76, R77, 0x1, R91, P3 ;  /* 0x000000014d4c7824 */ /* 0x000fc600018e065b */
[----:B------:R1:W-:Y:S01]  /*b600*/  STL [R1+0x7d8], R2 ;  /* 0x0007d80201007387 */ /* 0x0003e20000100800 */
[--C-:B------:R-:W-:Y:S01]  /*b610*/  IMAD.X R82, R83, 0x1, R91.reuse, P4 ;  /* 0x0000000153527824 */ /* 0x100fe200020e065b */
[-C--:B0-----:R-:W-:Y:S02]  /*b620*/  IADD3 R3, P0, PT, R12, R92.reuse, RZ ;  /* 0x0000005c0c037210 */ /* 0x081fe40007f1e0ff */
[----:B------:R-:W2:Y:S01]  /*b630*/  LDL.LU.64 R40, [R1+0x18] ;  /* 0x0000180001287983 */ /* 0x000ea20000300a00 */
[-C--:B-1----:R-:W-:Y:S01]  /*b640*/  IADD3 R2, P3, PT, R14, R92.reuse, RZ ;  /* 0x0000005c0e027210 */ /* 0x082fe20007f7e0ff */
[--C-:B------:R-:W-:Y:S02]  /*b650*/  IMAD.X R84, R85, 0x1, R91.reuse, P5 ;  /* 0x0000000155547824 */ /* 0x100fe400028e065b */
[----:B------:R-:W-:Y:S01]  /*b660*/  STL [R1+0x7dc], R3 ;  /* 0x0007dc0301007387 */ /* 0x000fe20000100800 */
[-C--:B------:R-:W-:Y:S02]  /*b670*/  IADD3 R11, P4, PT, R24, R92.reuse, RZ ;  /* 0x0000005c180b7210 */ /* 0x080fe40007f9e0ff */
[----:B------:R-:W-:Y:S01]  /*b680*/  IADD3 R9, P5, PT, R26, R92, RZ ;  /* 0x0000005c1a097210 */ /* 0x000fe20007fbe0ff */
[----:B------:R-:W2:Y:S04]  /*b690*/  LDL.LU.64 R18, [R1+0x20] ;  /* 0x0000200001127983 */ /* 0x000ea80000300a00 */
[----:B------:R0:W-:Y:S01]  /*b6a0*/  STL [R1+0x7e0], R2 ;  /* 0x0007e00201007387 */ /* 0x0001e20000100800 */
[----:B------:R-:W-:-:S03]  /*b6b0*/  IMAD.X R12, R13, 0x1, R91, P0 ;  /* 0x000000010d0c7824 */ /* 0x000fc600000e065b */
[----:B------:R-:W2:Y:S01]  /*b6c0*/  LDL.LU.64 R16, [R1+0x28] ;  /* 0x0000280001107983 */ /* 0x000ea20000300a00 */
[----:B------:R-:W-:-:S03]  /*b6d0*/  IMAD.X R14, R15, 0x1, R91, P3 ;  /* 0x000000010f0e7824 */ /* 0x000fc600018e065b */
[----:B0-----:R-:W2:Y:S04]  /*b6e0*/  LDL.LU.64 R2, [R1+0x30] ;  /* 0x0000300001027983 */ /* 0x001ea80000300a00 */
[----:B------:R0:W-:Y:S04]  /*b6f0*/  STL [R1+0x7e4], R11 ;  /* 0x0007e40b01007387 */ /* 0x0001e80000100800 */
[----:B------:R1:W-:Y:S01]  /*b700*/  STL [R1+0x7e8], R9 ;  /* 0x0007e80901007387 */ /* 0x0003e20000100800 */
[--C-:B------:R-:W-:Y:S01]  /*b710*/  IMAD.X R24, R25, 0x1, R91.reuse, P4 ;  /* 0x0000000119187824 */ /* 0x100fe200020e065b */
[-C--:B------:R-:W-:Y:S01]  /*b720*/  IADD3 R13, P3, PT, R38, R92.reuse, RZ ;  /* 0x0000005c260d7210 */ /* 0x080fe20007f7e0ff */
[----:B------:R-:W-:Y:S01]  /*b730*/  IMAD.X R26, R27, 0x1, R91, P5 ;  /* 0x000000011b1a7824 */ /* 0x000fe200028e065b */
[----:B0-----:R-:W-:-:S02]  /*b740*/  IADD3 R11, P4, PT, R48, R92, RZ ;  /* 0x0000005c300b7210 */ /* 0x001fc40007f9e0ff */
[----:B-1----:R-:W-:-:S05]  /*b750*/  IADD3 R9, P0, PT, R36, R92, RZ ;  /* 0x0000005c24097210 */ /* 0x002fca0007f1e0ff */
[----:B------:R0:W-:Y:S04]  /*b760*/  STL [R1+0x7ec], R9 ;  /* 0x0007ec0901007387 */ /* 0x0001e80000100800 */
[----:B------:R1:W-:Y:S01]  /*b770*/  STL [R1+0x7f0], R13 ;  /* 0x0007f00d01007387 */ /* 0x0003e20000100800 */
[----:B0-----:R-:W-:-:S03]  /*b780*/  IADD3 R9, P5, PT, R50, R92, RZ ;  /* 0x0000005c32097210 */ /* 0x001fc60007fbe0ff */
[----:B------:R0:W-:Y:S01]  /*b790*/  STL [R1+0x7f4], R11 ;  /* 0x0007f40b01007387 */ /* 0x0001e20000100800 */
[----:B-1----:R-:W-:-:S03]  /*b7a0*/  IMAD.X R13, R49, 0x1, R91, P4 ;  /* 0x00000001310d7824 */ /* 0x002fc600020e065b */
[----:B------:R1:W-:Y:S01]  /*b7b0*/  STL [R1+0x7f8], R9 ;  /* 0x0007f80901007387 */ /* 0x0003e20000100800 */
[--C-:B------:R-:W-:Y:S02]  /*b7c0*/  IMAD.X R36, R37, 0x1, R91.reuse, P0 ;  /* 0x0000000125247824 */ /* 0x100fe400000e065b */
[--C-:B0-----:R-:W-:Y:S02]  /*b7d0*/  IMAD.X R11, R39, 0x1, R91.reuse, P3 ;  /* 0x00000001270b7824 */ /* 0x101fe400018e065b */
[----:B-1----:R-:W-:-:S03]  /*b7e0*/  IMAD.X R9, R51, 0x1, R91, P5 ;  /* 0x0000000133097824 */ /* 0x002fc600028e065b */
[----:B------:R0:W-:Y:S04]  /*b7f0*/  STL [R1+0x770], R11 ;  /* 0x0007700b01007387 */ /* 0x0001e80000100800 */
[----:B------:R3:W-:Y:S04]  /*b800*/  STL [R1+0x774], R13 ;  /* 0x0007740d01007387 */ /* 0x0007e80000100800 */
[----:B------:R4:W-:Y:S01]  /*b810*/  STL [R1+0x778], R9 ;  /* 0x0007780901007387 */ /* 0x0009e20000100800 */
[----:B0-----:R-:W-:-:S05]  /*b820*/  IADD3 R11, P0, PT, R60, R92, RZ ;  /* 0x0000005c3c0b7210 */ /* 0x001fca0007f1e0ff */
[----:B------:R2:W-:Y:S01]  /*b830*/  STL [R1+0x748], R11 ;  /* 0x0007480b01007387 */ /* 0x0005e20000100800 */
[-C--:B---3--:R-:W-:Y:S02]  /*b840*/  IADD3 R13, P3, PT, R28, R92.reuse, RZ ;  /* 0x0000005c1c0d7210 */ /* 0x088fe40007f7e0ff */
[----:B----4-:R-:W-:-:S03]  /*b850*/  IADD3 R9, P4, PT, R6, R92, RZ ;  /* 0x0000005c06097210 */ /* 0x010fc60007f9e0ff */
[----:B------:R-:W-:Y:S04]  /*b860*/  STL [R1+0x74c], R13 ;  /* 0x00074c0d01007387 */ /* 0x000fe80000100800 */
[----:B------:R0:W-:Y:S01]  /*b870*/  STL [R1+0x750], R9 ;  /* 0x0007500901007387 */ /* 0x0001e20000100800 */
[----:B--2---:R-:W-:Y:S01]  /*b880*/  IADD3 R11, P5, PT, R4, R92, RZ ;  /* 0x0000005c040b7210 */ /* 0x004fe20007fbe0ff */
[--C-:B------:R-:W-:Y:S02]  /*b890*/  IMAD.X R6, R7, 0x1, R91.reuse, P4 ;  /* 0x0000000107067824 */ /* 0x100fe400020e065b */
[--C-:B0-----:R-:W-:Y:S02]  /*b8a0*/  IMAD.X R9, R29, 0x1, R91.reuse, P3 ;  /* 0x000000011d097824 */ /* 0x101fe400018e065b */
[----:B------:R-:W-:Y:S01]  /*b8b0*/  STL [R1+0x754], R11 ;  /* 0x0007540b01007387 */ /* 0x000fe20000100800 */
[----:B------:R-:W-:-:S03]  /*b8c0*/  IMAD.X R4, R5, 0x1, R91, P5 ;  /* 0x0000000105047824 */ /* 0x000fc600028e065b */
[----:B------:R-:W-:Y:S04]  /*b8d0*/  STL [R1], R9 ;  /* 0x0000000901007387 */ /* 0x000fe80000100800 */
[----:B------:R-:W2:Y:S04]  /*b8e0*/  LDL.LU.64 R30, [R1+0x38] ;  /* 0x00003800011e7983 */ /* 0x000ea80000300a00 */
[----:B------:R0:W-:Y:S04]  /*b8f0*/  STL [R1+0x8], R6 ;  /* 0x0000080601007387 */ /* 0x0001e80000100800 */
[----:B------:R-:W3:Y:S04]  /*b900*/  LDL.LU.64 R28, [R1+0x40] ;  /* 0x00004000011c7983 */ /* 0x000ee80000300a00 */
[----:B------:R1:W-:Y:S04]  /*b910*/  STL [R1+0x10], R4 ;  /* 0x0000100401007387 */ /* 0x0003e80000100800 */
[----:B0-----:R-:W4:Y:S04]  /*b920*/  LDL.LU.64 R6, [R1+0x48] ;  /* 0x0000480001067983 */ /* 0x001f280000300a00 */
[----:B-1----:R-:W4:Y:S01]  /*b930*/  LDL.LU.64 R4, [R1+0x50] ;  /* 0x0000500001047983 */ /* 0x002f220000300a00 */
[----:B------:R-:W-:Y:S01]  /*b940*/  IMAD.X R60, R61, 0x1, R91, P0 ;  /* 0x000000013d3c7824 */ /* 0x000fe200000e065b */
[----:B------:R-:W-:-:S02]  /*b950*/  IADD3 R9, P0, PT, R40, R92, RZ ;  /* 0x0000005c28097210 */ /* 0x000fc40007f1e0ff */
[-C--:B------:R-:W-:Y:S02]  /*b960*/  IADD3 R13, P3, PT, R18, R92.reuse, RZ ;  /* 0x0000005c120d7210 */ /* 0x080fe40007f7e0ff */
[-C--:B------:R-:W-:Y:S01]  /*b970*/  IADD3 R11, P4, PT, R16, R92.reuse, RZ ;  /* 0x0000005c100b7210 */ /* 0x080fe20007f9e0ff */
[----:B------:R0:W-:Y:S04]  /*b980*/  STL [R1+0x758], R9 ;  /* 0x0007580901007387 */ /* 0x0001e80000100800 */
[----:B------:R1:W-:Y:S01]  /*b990*/  STL [R1+0x75c], R13 ;  /* 0x00075c0d01007387 */ /* 0x0003e20000100800 */
[----:B0-----:R-:W-:-:S03]  /*b9a0*/  IADD3 R9, P5, PT, R2, R92, RZ ;  /* 0x0000005c02097210 */ /* 0x001fc60007fbe0ff */
[----:B------:R0:W-:Y:S01]  /*b9b0*/  STL [R1+0x760], R11 ;  /* 0x0007600b01007387 */ /* 0x0001e20000100800 */
[----:B-1----:R-:W-:-:S03]  /*b9c0*/  IMAD.X R13, R41, 0x1, R91, P0 ;  /* 0x00000001290d7824 */ /* 0x002fc600000e065b */
[----:B------:R1:W-:Y:S01]  /*b9d0*/  STL [R1+0x764], R9 ;  /* 0x0007640901007387 */ /* 0x0003e20000100800 */
[--C-:B------:R-:W-:Y:S02]  /*b9e0*/  IMAD.X R2, R3, 0x1, R91.reuse, P5 ;  /* 0x0000000103027824 */ /* 0x100fe400028e065b */
[--C-:B0-----:R-:W-:Y:S01]  /*b9f0*/  IMAD.X R11, R19, 0x1, R91.reuse, P3 ;  /* 0x00000001130b7824 */ /* 0x101fe200018e065b */
[----:B------:R-:W-:Y:S01]  /*ba00*/  STL [R1+0x18], R13 ;  /* 0x0000180d01007387 */ /* 0x000fe20000100800 */
[----:B-1----:R-:W-:-:S03]  /*ba10*/  IMAD.X R9, R17, 0x1, R91, P4 ;  /* 0x0000000111097824 */ /* 0x002fc600020e065b */
[----:B------:R-:W-:Y:S04]  /*ba20*/  STL [R1+0x408], R11 ;  /* 0x0004080b01007387 */ /* 0x000fe80000100800 */
[----:B------:R-:W4:Y:S04]  /*ba30*/  LDL.LU.64 R38, [R1+0x58] ;  /* 0x0000580001267983 */ /* 0x000f280000300a00 */
[----:B------:R-:W-:Y:S04]  /*ba40*/  STL [R1+0x28], R9 ;  /* 0x0000280901007387 */ /* 0x000fe80000100800 */
[----:B------:R-:W4:Y:S04]  /*ba50*/  LDL.LU.64 R18, [R1+0x60] ;  /* 0x0000600001127983 */ /* 0x000f280000300a00 */
[----:B------:R0:W-:Y:S04]  /*ba60*/  STL [R1+0x30], R2 ;  /* 0x0000300201007387 */ /* 0x0001e80000100800 */
[----:B------:R-:W4:Y:S04]  /*ba70*/  LDL.LU.64 R16, [R1+0x68] ;  /* 0x0000680001107983 */ /* 0x000f280000300a00 */
[----:B0-----:R-:W4:Y:S01]  /*ba80*/  LDL.LU.64 R2, [R1+0x70] ;  /* 0x0000700001027983 */ /* 0x001f220000300a00 */
[----:B--2---:R-:W-:-:S02]  /*ba90*/  IADD3 R13, P0, PT, R30, R92, RZ ;  /* 0x0000005c1e0d7210 */ /* 0x004fc40007f1e0ff */
[----:B---3--:R-:W-:-:S03]  /*baa0*/  IADD3 R11, P3, PT, R28, R92, RZ ;  /* 0x0000005c1c0b7210 */ /* 0x008fc60007f7e0ff */
[----:B------:R0:W-:Y:S01]  /*bab0*/  STL [R1+0x768], R13 ;  /* 0x0007680d01007387 */ /* 0x0001e20000100800 */
[----:B----4-:R-:W-:-:S03]  /*bac0*/  IADD3 R9, P4, PT, R6, R92, RZ ;  /* 0x0000005c06097210 */ /* 0x010fc60007f9e0ff */
[----:B------:R1:W-:Y:S04]  /*bad0*/  STL [R1+0x76c], R11 ;  /* 0x00076c0b01007387 */ /* 0x0003e80000100800 */
[----:B------:R2:W-:Y:S01]  /*bae0*/  STL [R1+0x414], R9 ;  /* 0x0004140901007387 */ /* 0x0005e20000100800 */
[----:B0-----:R-:W-:Y:S01]  /*baf0*/  IADD3 R13, P5, PT, R4, R92, RZ ;  /* 0x0000005c040d7210 */ /* 0x001fe20007fbe0ff */
[--C-:B------:R-:W-:Y:S02]  /*bb00*/  IMAD.X R6, R7, 0x1, R91.reuse, P4 ;  /* 0x0000000107067824 */ /* 0x100fe400020e065b */
[--C-:B-1----:R-:W-:Y:S02]  /*bb10*/  IMAD.X R11, R31, 0x1, R91.reuse, P0 ;  /* 0x000000011f0b7824 */ /* 0x102fe400000e065b */
[----:B------:R-:W-:Y:S01]  /*bb20*/  STL [R1+0x418], R13 ;  /* 0x0004180d01007387 */ /* 0x000fe20000100800 */
[----:B--2---:R-:W-:-:S03]  /*bb30*/  IMAD.X R9, R29, 0x1, R91, P3 ;  /* 0x000000011d097824 */ /* 0x004fc600018e065b */
[----:B------:R-:W-:Y:S01]  /*bb40*/  STL [R1+0x40c], R11 ;  /* 0x00040c0b01007387 */ /* 0x000fe20000100800 */
[----:B------:R-:W-:-:S03]  /*bb50*/  IMAD.X R4, R5, 0x1, R91, P5 ;  /* 0x0000000105047824 */ /* 0x000fc600028e065b */
[----:B------:R-:W-:Y:S04]  /*bb60*/  STL [R1+0x410], R9 ;  /* 0x0004100901007387 */ /* 0x000fe80000100800 */
[----:B------:R-:W2:Y:S04]  /*bb70*/  LDL.LU.64 R30, [R1+0x78] ;  /* 0x00007800011e7983 */ /* 0x000ea80000300a00 */
[----:B------:R0:W-:Y:S04]  /*bb80*/  STL [R1+0x48], R6 ;  /* 0x0000480601007387 */ /* 0x0001e80000100800 */
[----:B------:R-:W3:Y:S04]  /*bb90*/  LDL.LU.64 R28, [R1+0x80] ;  /* 0x00008000011c7983 */ /* 0x000ee80000300a00 */
[----:B------:R1:W-:Y:S04]  /*bba0*/  STL [R1+0x50], R4 ;  /* 0x0000500401007387 */ /* 0x0003e80000100800 */
[----:B0-----:R-:W4:Y:S04]  /*bbb0*/  LDL.LU.64 R6, [R1+0x88] ;  /* 0x0000880001067983 */ /* 0x001f280000300a00 */
[----:B-1----:R-:W4:Y:S01]  /*bbc0*/  LDL.LU.64 R4, [R1+0x90] ;  /* 0x0000900001047983 */ /* 0x002f220000300a00 */
[----:B------:R-:W-:-:S02]  /*bbd0*/  IADD3 R9, P0, PT, R38, R92, RZ ;  /* 0x0000005c26097210 */ /* 0x000fc40007f1e0ff */
[----:B------:R-:W-:-:S03]  /*bbe0*/  IADD3 R13, P3, PT, R18, R92, RZ ;  /* 0x0000005c120d7210 */ /* 0x000fc60007f7e0ff */
[----:B------:R0:W-:Y:S01]  /*bbf0*/  STL [R1+0x3f0], R9 ;  /* 0x0003f00901007387 */ /* 0x0001e20000100800 */
[----:B------:R-:W-:-:S03]  /*bc00*/  IADD3 R11, P4, PT, R16, R92, RZ ;  /* 0x0000005c100b7210 */ /* 0x000fc60007f9e0ff */
        /* <DEDUP_REMOVED lines=36> */
[----:B------:R-:W-:-:S05]  /*be50*/  IADD3 R9, P0, PT, R38, R92, RZ ;  /* 0x0000005c26097210 */ /* 0x000fca0007f1e0ff */
[----:B------:R0:W-:Y:S01]  /*be60*/  STL [R1+0x3bc], R9 ;  /* 0x0003bc0901007387 */ /* 0x0001e20000100800 */
[-C--:B------:R-:W-:Y:S02]  /*be70*/  IADD3 R13, P3, PT, R18, R92.reuse, RZ ;  /* 0x0000005c120d7210 */ /* 0x080fe40007f7e0ff */
        /* <DEDUP_REMOVED lines=184> */
[----:B-1----:R-:W-:-:S04]  /*ca00*/  IMAD.X R11, R31, 0x1, R91, P0 ;  /* 0x000000011f0b7824 */ /* 0x002fc800000e065b */
[----:B------:R-:W-:Y:S01]  /*ca10*/  STL [R1+0x150], R13 ;  /* 0x0001500d01007387 */ /* 0x000fe20000100800 */
[----:B--2---:R-:W-:-:S03]  /*ca20*/  IMAD.X R9, R29, 0x1, R91, P3 ;  /* 0x000000011d097824 */ /* 0x004fc600018e065b */
[----:B------:R-:W-:Y:S01]  /*ca30*/  STL [R1+0x11c], R11 ;  /* 0x00011c0b01007387 */ /* 0x000fe20000100800 */
[----:B------:R-:W-:-:S03]  /*ca40*/  IMAD.X R4, R5, 0x1, R91, P5 ;  /* 0x0000000105047824 */ /* 0x000fc600028e065b */
[----:B------:R-:W-:Y:S04]  /*ca50*/  STL [R1+0x120], R9 ;  /* 0x0001200901007387 */ /* 0x000fe80000100800 */
[----:B------:R-:W2:Y:S04]  /*ca60*/  LDL.LU.64 R30, [R1+0x1f8] ;  /* 0x0001f800011e7983 */ /* 0x000ea80000300a00 */
[----:B------:R-:W3:Y:S04]  /*ca70*/  LDL.LU.64 R28, [R1+0x200] ;  /* 0x00020000011c7983 */ /* 0x000ee80000300a00 */
[----:B------:R0:W-:Y:S01]  /*ca80*/  STL [R1+0x20], R4 ;  /* 0x0000200401007387 */ /* 0x0001e20000100800 */
[----:B------:R-:W-:-:S03]  /*ca90*/  IMAD.X R51, R7, 0x1, R91, P4 ;  /* 0x0000000107337824 */ /* 0x000fc600020e065b */
[----:B0-----:R-:W4:Y:S04]  /*caa0*/  LDL.LU.64 R4, [R1+0x208] ;  /* 0x0002080001047983 */ /* 0x001f280000300a00 */
[----:B------:R-:W4:Y:S01]  /*cab0*/  LDL.LU.64 R6, [R1+0x250] ;  /* 0x0002500001067983 */ /* 0x000f220000300a00 */
        /* <DEDUP_REMOVED lines=22> */
[----:B------:R-:W-:Y:S04]  /*cc20*/  STL [R1+0xf4], R13 ;  /* 0x0000f40d01007387 */ /* 0x000fe80000100800 */
[----:B------:R0:W-:Y:S01]  /*cc30*/  STL [R1+0xf8], R11 ;  /* 0x0000f80b01007387 */ /* 0x0001e20000100800 */
[-C--:B----4-:R-:W-:Y:S01]  /*cc40*/  IADD3 R9, P4, PT, R4, R92.reuse, RZ ;  /* 0x0000005c04097210 */ /* 0x090fe20007f9e0ff */
[----:B0-----:R-:W-:Y:S01]  /*cc50*/  IMAD.X R11, R31, 0x1, R91, P0 ;  /* 0x000000011f0b7824 */ /* 0x001fe200000e065b */
[----:B------:R-:W-:-:S03]  /*cc60*/  IADD3 R13, P5, PT, R6, R92, RZ ;  /* 0x0000005c060d7210 */ /* 0x000fc60007fbe0ff */
[----:B------:R0:W-:Y:S04]  /*cc70*/  STL [R1+0xfc], R9 ;  /* 0x0000fc0901007387 */ /* 0x0001e80000100800 */
[----:B------:R-:W-:Y:S01]  /*cc80*/  STL [R1+0x100], R13 ;  /* 0x0001000d01007387 */ /* 0x000fe20000100800 */
[----:B0-----:R-:W-:-:S03]  /*cc90*/  IMAD.X R9, R29, 0x1, R91, P3 ;  /* 0x000000011d097824 */ /* 0x001fc600018e065b */
[----:B------:R-:W-:Y:S04]  /*cca0*/  STL [R1+0x44], R11 ;  /* 0x0000440b01007387 */ /* 0x000fe80000100800 */
[----:B------:R0:W-:Y:S04]  /*ccb0*/  STL [R1+0x70], R9 ;  /* 0x0000700901007387 */ /* 0x0001e80000100800 */
[----:B------:R-:W2:Y:S04]  /*ccc0*/  LDL.LU.64 R42, [R1+0x210] ;  /* 0x00021000012a7983 */ /* 0x000ea80000300a00 */
[----:B------:R-:W3:Y:S04]  /*ccd0*/  LDL.LU.64 R28, [R1+0x218] ;  /* 0x00021800011c7983 */ /* 0x000ee80000300a00 */
[----:B------:R-:W4:Y:S04]  /*cce0*/  LDL.LU.64 R52, [R1+0x220] ;  /* 0x0002200001347983 */ /* 0x000f280000300a00 */
[----:B------:R-:W4:Y:S01]  /*ccf0*/  LDL.LU.64 R30, [R1+0x228] ;  /* 0x00022800011e7983 */ /* 0x000f220000300a00 */
[----:B------:R-:W-:-:S02]  /*cd00*/  IMAD.X R6, R7, 0x1, R91, P5 ;  /* 0x0000000107067824 */ /* 0x000fc400028e065b */
[----:B------:R-:W-:Y:S01]  /*cd10*/  IMAD.X R5, R5, 0x1, R91, P4 ;  /* 0x0000000105057824 */ /* 0x000fe200020e065b */
[----:B------:R-:W-:-:S05]  /*cd20*/  IADD3 R4, P0, PT, R38, R92, RZ ;  /* 0x0000005c26047210 */ /* 0x000fca0007f1e0ff */
[----:B------:R1:W-:Y:S01]  /*cd30*/  STL [R1+0x74], R4 ;  /* 0x0000740401007387 */ /* 0x0003e20000100800 */
[-C--:B------:R-:W-:Y:S02]  /*cd40*/  IADD3 R7, P3, PT, R16, R92.reuse, RZ ;  /* 0x0000005c10077210 */ /* 0x080fe40007f7e0ff */
[----:B0-----:R-:W-:-:S03]  /*cd50*/  IADD3 R9, P4, PT, R18, R92, RZ ;  /* 0x0000005c12097210 */ /* 0x001fc60007f9e0ff */
[----:B------:R0:W-:Y:S01]  /*cd60*/  STL [R1+0x78], R7 ;  /* 0x0000780701007387 */ /* 0x0001e20000100800 */
[----:B-1----:R-:W-:-:S03]  /*cd70*/  IADD3 R4, P5, PT, R2, R92, RZ ;  /* 0x0000005c02047210 */ /* 0x002fc60007fbe0ff */
[----:B------:R-:W-:Y:S01]  /*cd80*/  STL [R1+0x7c], R9 ;  /* 0x00007c0901007387 */ /* 0x000fe20000100800 */
[----:B0-----:R-:W-:-:S03]  /*cd90*/  IMAD.X R7, R39, 0x1, R91, P0 ;  /* 0x0000000127077824 */ /* 0x001fc600000e065b */
[----:B------:R2:W-:Y:S01]  /*cda0*/  STL [R1+0x80], R4 ;  /* 0x0000800401007387 */ /* 0x0005e20000100800 */
[----:B------:R-:W-:-:S03]  /*cdb0*/  IMAD.X R18, R3, 0x1, R91, P5 ;  /* 0x0000000103127824 */ /* 0x000fc600028e065b */
[----:B------:R-:W4:Y:S01]  /*cdc0*/  LDL.LU.64 R38, [R1+0x230] ;  /* 0x0002300001267983 */ /* 0x000f220000300a00 */
[----:B------:R-:W-:-:S03]  /*cdd0*/  IMAD.X R16, R17, 0x1, R91, P3 ;  /* 0x0000000111107824 */ /* 0x000fc600018e065b */
[----:B------:R-:W4:Y:S01]  /*cde0*/  LDL.LU.64 R2, [R1+0x238] ;  /* 0x0002380001027983 */ /* 0x000f220000300a00 */
[----:B------:R-:W-:-:S03]  /*cdf0*/  IMAD.X R17, R19, 0x1, R91, P4 ;  /* 0x0000000113117824 */ /* 0x000fc600020e065b */
[----:B------:R-:W4:Y:S04]  /*ce00*/  LDL.LU.64 R54, [R1+0x240] ;  /* 0x0002400001367983 */ /* 0x000f280000300a00 */
[----:B------:R-:W4:Y:S01]  /*ce10*/  LDL.LU.64 R40, [R1+0x248] ;  /* 0x0002480001287983 */ /* 0x000f220000300a00 */
[-C--:B--2---:R-:W-:Y:S02]  /*ce20*/  IADD3 R4, P0, PT, R42, R92.reuse, RZ ;  /* 0x0000005c2a047210 */ /* 0x084fe40007f1e0ff */
[----:B---3--:R-:W-:-:S03]  /*ce30*/  IADD3 R11, P3, PT, R28, R92, RZ ;  /* 0x0000005c1c0b7210 */ /* 0x008fc60007f7e0ff */
[----:B------:R0:W-:Y:S01]  /*ce40*/  STL [R1+0x84], R4 ;  /* 0x0000840401007387 */ /* 0x0001e20000100800 */
[----:B----4-:R-:W-:-:S03]  /*ce50*/  IADD3 R9, P4, PT, R52, R92, RZ ;  /* 0x0000005c34097210 */ /* 0x010fc60007f9e0ff */
[----:B------:R-:W-:Y:S01]  /*ce60*/  STL [R1+0xa0], R11 ;  /* 0x0000a00b01007387 */ /* 0x000fe20000100800 */
[----:B0-----:R-:W-:-:S03]  /*ce70*/  IADD3 R4, P5, PT, R30, R92, RZ ;  /* 0x0000005c1e047210 */ /* 0x001fc60007fbe0ff */
[----:B------:R-:W-:Y:S01]  /*ce80*/  STL [R1+0xa4], R9 ;  /* 0x0000a40901007387 */ /* 0x000fe20000100800 */
[----:B------:R-:W-:-:S03]  /*ce90*/  IMAD.X R19, R43, 0x1, R91, P0 ;  /* 0x000000012b137824 */ /* 0x000fc600000e065b */
[----:B------:R0:W-:Y:S04]  /*cea0*/  STL [R1+0xa8], R4 ;  /* 0x0000a80401007387 */ /* 0x0001e80000100800 */
[----:B------:R-:W2:Y:S04]  /*ceb0*/  LDL.LU.64 R88, [R1+0x278] ;  /* 0x0002780001587983 */ /* 0x000ea80000300a00 */
[----:B------:R-:W3:Y:S04]  /*cec0*/  LDL.LU.64 R42, [R1+0x280] ;  /* 0x00028000012a7983 */ /* 0x000ee80000300a00 */
[----:B------:R-:W4:Y:S04]  /*ced0*/  LDL.LU.64 R86, [R1+0x288] ;  /* 0x0002880001567983 */ /* 0x000f280000300a00 */
[----:B------:R-:W4:Y:S01]  /*cee0*/  LDL.LU.64 R48, [R1+0x290] ;  /* 0x0002900001307983 */ /* 0x000f220000300a00 */
[----:B------:R-:W-:-:S02]  /*cef0*/  IMAD.X R28, R29, 0x1, R91, P3 ;  /* 0x000000011d1c7824 */ /* 0x000fc400018e065b */
[--C-:B------:R-:W-:Y:S02]  /*cf00*/  IMAD.X R29, R53, 0x1, R91.reuse, P4 ;  /* 0x00000001351d7824 */ /* 0x100fe400020e065b */
[----:B------:R-:W-:Y:S01]  /*cf10*/  IMAD.X R30, R31, 0x1, R91, P5 ;  /* 0x000000011f1e7824 */ /* 0x000fe200028e065b */
[-C--:B0-----:R-:W-:Y:S02]  /*cf20*/  IADD3 R4, P0, PT, R38, R92.reuse, RZ ;  /* 0x0000005c26047210 */ /* 0x081fe40007f1e0ff */
[----:B------:R-:W-:-:S03]  /*cf30*/  IADD3 R11, P3, PT, R2, R92, RZ ;  /* 0x0000005c020b7210 */ /* 0x000fc60007f7e0ff */
[----:B------:R0:W-:Y:S01]  /*cf40*/  STL [R1+0xac], R4 ;  /* 0x0000ac0401007387 */ /* 0x0001e20000100800 */
[----:B------:R-:W-:-:S03]  /*cf50*/  IADD3 R9, P4, PT, R54, R92, RZ ;  /* 0x0000005c36097210 */ /* 0x000fc60007f9e0ff */
[----:B------:R-:W-:Y:S01]  /*cf60*/  STL [R1+0xb8], R11 ;  /* 0x0000b80b01007387 */ /* 0x000fe20000100800 */
[--C-:B------:R-:W-:Y:S01]  /*cf70*/  IMAD.X R31, R39, 0x1, R91.reuse, P0 ;  /* 0x00000001271f7824 */ /* 0x100fe200000e065b */
[----:B0-----:R-:W-:Y:S02]  /*cf80*/  IADD3 R4, P5, PT, R40, R92, RZ ;  /* 0x0000005c28047210 */ /* 0x001fe40007fbe0ff */
[----:B------:R-:W-:Y:S01]  /*cf90*/  STL [R1+0xbc], R9 ;  /* 0x0000bc0901007387 */ /* 0x000fe20000100800 */
[----:B------:R-:W-:-:S03]  /*cfa0*/  IMAD.X R38, R3, 0x1, R91, P3 ;  /* 0x0000000103267824 */ /* 0x000fc600018e065b */
[----:B------:R2:W-:Y:S01]  /*cfb0*/  STL [R1+0xc0], R4 ;  /* 0x0000c00401007387 */ /* 0x0005e20000100800 */
[----:B------:R-:W-:-:S03]  /*cfc0*/  IMAD.X R39, R55, 0x1, R91, P4 ;  /* 0x0000000137277824 */ /* 0x000fc600020e065b */
[----:B------:R-:W4:Y:S01]  /*cfd0*/  LDL.LU.64 R52, [R1+0x298] ;  /* 0x0002980001347983 */ /* 0x000f220000300a00 */
[----:B------:R-:W-:-:S03]  /*cfe0*/  IMAD.X R40, R41, 0x1, R91, P5 ;  /* 0x0000000129287824 */ /* 0x000fc600028e065b */
[----:B------:R-:W4:Y:S04]  /*cff0*/  LDL.LU.64 R2, [R1+0x2a0] ;  /* 0x0002a00001027983 */ /* 0x000f280000300a00 */
[----:B------:R0:W5:Y:S01]  /*d000*/  LDL.LU R54, [R1+0x890] ;  /* 0x0008900001367983 */ /* 0x0001620000300800 */
[-C--:B--2---:R-:W-:Y:S02]  /*d010*/  IADD3 R4, P0, PT, R88, R92.reuse, RZ ;  /* 0x0000005c58047210 */ /* 0x084fe40007f1e0ff */
[----:B---3--:R-:W-:-:S03]  /*d020*/  IADD3 R11, P3, PT, R42, R92, RZ ;  /* 0x0000005c2a0b7210 */ /* 0x008fc60007f7e0ff */
[----:B------:R1:W-:Y:S01]  /*d030*/  STL [R1+0xc4], R4 ;  /* 0x0000c40401007387 */ /* 0x0003e20000100800 */
[----:B----4-:R-:W-:-:S03]  /*d040*/  IADD3 R9, P4, PT, R86, R92, RZ ;  /* 0x0000005c56097210 */ /* 0x010fc60007f9e0ff */
[----:B------:R2:W-:Y:S01]  /*d050*/  STL [R1+0xc8], R11 ;  /* 0x0000c80b01007387 */ /* 0x0005e20000100800 */
[--C-:B------:R-:W-:Y:S01]  /*d060*/  IMAD.X R41, R89, 0x1, R91.reuse, P0 ;  /* 0x0000000159297824 */ /* 0x100fe200000e065b */
[----:B-1----:R-:W-:Y:S02]  /*d070*/  IADD3 R4, P5, PT, R48, R92, RZ ;  /* 0x0000005c30047210 */ /* 0x002fe40007fbe0ff */
[----:B------:R1:W-:Y:S04]  /*d080*/  STL [R1+0xcc], R9 ;  /* 0x0000cc0901007387 */ /* 0x0003e80000100800 */
[----:B------:R-:W3:Y:S01]  /*d090*/  LDL.LU.64 R88, [R1+0x888] ;  /* 0x0008880001587983 */ /* 0x000ee20000300a00 */
[----:B------:R-:W-:-:S03]  /*d0a0*/  IMAD.X R42, R43, 0x1, R91, P3 ;  /* 0x000000012b2a7824 */ /* 0x000fc600018e065b */
[----:B------:R4:W-:Y:S01]  /*d0b0*/  STL [R1+0xd0], R4 ;  /* 0x0000d00401007387 */ /* 0x0009e20000100800 */
[----:B------:R-:W-:-:S03]  /*d0c0*/  IMAD.X R43, R87, 0x1, R91, P4 ;  /* 0x00000001572b7824 */ /* 0x000fc600020e065b */
[----:B--2---:R-:W2:Y:S04]  /*d0d0*/  LDL.LU R11, [R1+0x460] ;  /* 0x00046000010b7983 */ /* 0x004ea80000300800 */
[----:B------:R-:W2:Y:S04]  /*d0e0*/  LDL.LU R15, [R1+0x654] ;  /* 0x00065400010f7983 */ /* 0x000ea80000300800 */
[----:B------:R-:W2:Y:S04]  /*d0f0*/  LDL.LU R13, [R1+0x650] ;  /* 0x00065000010d7983 */ /* 0x000ea80000300800 */
[----:B-1----:R-:W2:Y:S04]  /*d100*/  LDL.LU R9, [R1+0x648] ;  /* 0x0006480001097983 */ /* 0x002ea80000300800 */
[----:B------:R-:W2:Y:S01]  /*d110*/  LDL.LU.64 R86, [R1+0x880] ;  /* 0x0008800001567983 */ /* 0x000ea20000300a00 */
[----:B------:R-:W-:Y:S01]  /*d120*/  IMAD.X R48, R49, 0x1, R91, P5 ;  /* 0x0000000131307824 */ /* 0x000fe200028e065b */
[----:B----4-:R-:W-:-:S02]  /*d130*/  IADD3 R4, P0, PT, R52, R92, RZ ;  /* 0x0000005c34047210 */ /* 0x010fc40007f1e0ff */
[----:B------:R-:W-:-:S03]  /*d140*/  IADD3 R23, P3, PT, R2, R92, RZ ;  /* 0x0000005c02177210 */ /* 0x000fc60007f7e0ff */
[----:B------:R1:W-:Y:S01]  /*d150*/  STL [R1+0xd4], R4 ;  /* 0x0000d40401007387 */ /* 0x0003e20000100800 */
[----:B------:R-:W-:-:S03]  /*d160*/  IMAD.X R49, R53, 0x1, R91, P0 ;  /* 0x0000000135317824 */ /* 0x000fc600000e065b */
[----:B------:R-:W-:Y:S01]  /*d170*/  STL [R1+0xd8], R23 ;  /* 0x0000d81701007387 */ /* 0x000fe20000100800 */
[----:B------:R-:W-:Y:S01]  /*d180*/  IMAD.X R50, R3, 0x1, R91, P3 ;  /* 0x0000000103327824 */ /* 0x000fe200018e065b */
[----:B---3--:R-:W-:-:S05]  /*d190*/  IADD3 R21, P4, PT, R88, R92, RZ ;  /* 0x0000005c58157210 */ /* 0x008fca0007f9e0ff */
[----:B------:R-:W-:Y:S04]  /*d1a0*/  STL [R1+0xdc], R21 ;  /* 0x0000dc1501007387 */ /* 0x000fe80000100800 */
[----:B------:R0:W5:Y:S01]  /*d1b0*/  LDL.LU R52, [R1+0x878] ;  /* 0x0008780001347983 */ /* 0x0001620000300800 */
[-C--:B--2---:R-:W-:Y:S01]  /*d1c0*/  IADD3 R11, P0, PT, R11, R90.reuse, RZ ;  /* 0x0000005a0b0b7210 */ /* 0x084fe20007f1e0ff */
[----:B------:R-:W-:Y:S01]  /*d1d0*/  IMAD.X R88, R89, 0x1, R91, P4 ;  /* 0x0000000159587824 */ /* 0x000fe200020e065b */
[----:B------:R-:W-:Y:S02]  /*d1e0*/  IADD3 R15, P3, PT, R15, R90, RZ ;  /* 0x0000005a0f0f7210 */ /* 0x000fe40007f7e0ff */
[----:B-1----:R-:W-:-:S05]  /*d1f0*/  IADD3 R4, P5, PT, R86, R92, RZ ;  /* 0x0000005c56047210 */ /* 0x002fca0007fbe0ff */
[----:B------:R1:W-:Y:S04]  /*d200*/  STL [R1+0xe0], R4 ;  /* 0x0000e00401007387 */ /* 0x0003e80000100800 */
[----:B------:R-:W2:Y:S01]  /*d210*/  LDL.LU.64 R2, [R1+0x870] ;  /* 0x0008700001027983 */ /* 0x000ea20000300a00 */
[----:B------:R-:W-:-:S03]  /*d220*/  IADD3 R13, P4, PT, R13, R90, RZ ;  /* 0x0000005a0d0d7210 */ /* 0x000fc60007f9e0ff */
[----:B-1----:R-:W3:Y:S01]  /*d230*/  LDL.LU R4, [R1+0x640] ;  /* 0x0006400001047983 */ /* 0x002ee20000300800 */
[----:B------:R-:W-:Y:S01]  /*d240*/  IMAD.X R86, R87, 0x1, R91, P5 ;  /* 0x0000000157567824 */ /* 0x000fe200028e065b */
[-C--:B------:R-:W-:Y:S02]  /*d250*/  IADD3 R9, P5, PT, R9, R90.reuse, RZ ;  /* 0x0000005a09097210 */ /* 0x080fe40007fbe0ff */
[----:B------:R1:W-:Y:S04]  /*d260*/  STL [R1+0x460], R11 ;  /* 0x0004600b01007387 */ /* 0x0003e80000100800 */
[----:B-1----:R-:W2:Y:S04]  /*d270*/  LDL.LU R11, [R1+0x458] ;  /* 0x00045800010b7983 */ /* 0x002ea80000300800 */
[----:B------:R-:W4:Y:S04]  /*d280*/  LDL.LU R81, [R1+0x638] ;  /* 0x0006380001517983 */ /* 0x000f280000300800 */
[----:B------:R-:W-:Y:S04]  /*d290*/  STL [R1+0x654], R15 ;  /* 0x0006540f01007387 */ /* 0x000fe80000100800 */
[----:B------:R-:W4:Y:S04]  /*d2a0*/  LDL.LU R79, [R1+0x45c] ;  /* 0x00045c00014f7983 */ /* 0x000f280000300800 */
[----:B------:R-:W-:Y:S04]  /*d2b0*/  STL [R1+0x650], R13 ;  /* 0x0006500d01007387 */ /* 0x000fe80000100800 */
[----:B------:R-:W4:Y:S04]  /*d2c0*/  LDL.LU R77, [R1+0x630] ;  /* 0x00063000014d7983 */ /* 0x000f280000300800 */
[----:B------:R1:W-:Y:S04]  /*d2d0*/  STL [R1+0x648], R9 ;  /* 0x0006480901007387 */ /* 0x0003e80000100800 */
[----:B------:R-:W4:Y:S04]  /*d2e0*/  LDL.LU R75, [R1+0x64c] ;  /* 0x00064c00014b7983 */ /* 0x000f280000300800 */
        /* <DEDUP_REMOVED lines=18> */
[----:B-1----:R-:W4:Y:S04]  /*d410*/  LDL.LU R9, [R1+0x5e0] ;  /* 0x0005e00001097983 */ /* 0x002f280000300800 */
[----:B------:R-:W4:Y:S04]  /*d420*/  LDL.LU R23, [R1+0x5fc] ;  /* 0x0005fc0001177983 */ /* 0x000f280000300800 */
[----:B------:R-:W4:Y:S01]  /*d430*/  LDL.LU R21, [R1+0x5d8] ;  /* 0x0005d80001157983 */ /* 0x000f220000300800 */
[----:B---3--:R-:W-:-:S05]  /*d440*/  IADD3 R4, P6, PT, R4, R90, RZ ;  /* 0x0000005a04047210 */ /* 0x008fca0007fde0ff */
[----:B------:R1:W-:Y:S04]  /*d450*/  STL [R1+0x640], R4 ;  /* 0x0006400401007387 */ /* 0x0003e80000100800 */
[----:B-1----:R-:W3:Y:S01]  /*d460*/  LDL.LU R4, [R1+0x5f4] ;  /* 0x0005f40001047983 */ /* 0x002ee20000300800 */
[--C-:B--2---:R-:W-:Y:S01]  /*d470*/  IMAD.X R11, R11, 0x1, R3.reuse, P0 ;  /* 0x000000010b0b7824 */ /* 0x104fe200000e0603 */
[----:B----4-:R-:W-:Y:S02]  /*d480*/  IADD3 R81, P0, PT, R81, R90, RZ ;  /* 0x0000005a51517210 */ /* 0x010fe40007f1e0ff */
[----:B------:R-:W2:Y:S04]  /*d490*/  LDL.LU R15, [R1+0x5d0] ;  /* 0x0005d000010f7983 */ /* 0x000ea80000300800 */
[----:B------:R-:W4:Y:S01]  /*d4a0*/  LDL.LU R13, [R1+0x5ec] ;  /* 0x0005ec00010d7983 */ /* 0x000f220000300800 */
[----:B------:R-:W-:-:S03]  /*d4b0*/  IMAD.X R79, R79, 0x1, R3, P3 ;  /* 0x000000014f4f7824 */ /* 0x000fc600018e0603 */
[----:B------:R1:W-:Y:S01]  /*d4c0*/  STL [R1+0x458], R11 ;  /* 0x0004580b01007387 */ /* 0x0003e20000100800 */
[----:B------:R-:W-:-:S03]  /*d4d0*/  IADD3 R77, P3, PT, R77, R90, RZ ;  /* 0x0000005a4d4d7210 */ /* 0x000fc60007f7e0ff */
[----:B-1----:R-:W4:Y:S01]  /*d4e0*/  LDL.LU R11, [R1+0x5c8] ;  /* 0x0005c800010b7983 */ /* 0x002f220000300800 */
[----:B------:R-:W-:-:S03]  /*d4f0*/  IMAD.X R75, R75, 0x1, R3, P4 ;  /* 0x000000014b4b7824 */ /* 0x000fc600020e0603 */
[----:B------:R-:W-:Y:S01]  /*d500*/  STL [R1+0x638], R81 ;  /* 0x0006385101007387 */ /* 0x000fe20000100800 */
[----:B------:R-:W-:-:S03]  /*d510*/  IADD3 R73, P4, PT, R73, R90, RZ ;  /* 0x0000005a49497210 */ /* 0x000fc60007f9e0ff */
[----:B------:R-:W-:Y:S01]  /*d520*/  STL [R1+0x45c], R79 ;  /* 0x00045c4f01007387 */ /* 0x000fe20000100800 */
        /* <DEDUP_REMOVED lines=35> */
[----:B------:R-:W-:Y:S04]  /*d760*/  STL [R1+0x60c], R33 ;  /* 0x00060c2101007387 */ /* 0x000fe80000100800 */
[----:B------:R1:W-:Y:S04]  /*d770*/  STL [R1+0x5e0], R9 ;  /* 0x0005e00901007387 */ /* 0x0003e80000100800 */
[----:B------:R-:W-:Y:S04]  /*d780*/  STL [R1+0x5e8], R27 ;  /* 0x0005e81b01007387 */ /* 0x000fe80000100800 */
[----:B-1----:R-:W4:Y:S01]  /*d790*/  LDL.LU R9, [R1+0x5e4] ;  /* 0x0005e40001097983 */ /* 0x002f220000300800 */
[----:B------:R-:W-:Y:S01]  /*d7a0*/  IMAD.X R23, R23, 0x1, R3, P4 ;  /* 0x0000000117177824 */ /* 0x000fe200020e0603 */
[----:B------:R-:W-:-:S02]  /*d7b0*/  IADD3 R21, P4, PT, R21, R90, RZ ;  /* 0x0000005a15157210 */ /* 0x000fc40007f9e0ff */
[----:B------:R-:W-:Y:S01]  /*d7c0*/  STL [R1+0x604], R25 ;  /* 0x0006041901007387 */ /* 0x000fe20000100800 */
[----:B---3--:R-:W-:Y:S01]  /*d7d0*/  IMAD.X R4, R4, 0x1, R3, P5 ;  /* 0x0000000104047824 */ /* 0x008fe200028e0603 */
[----:B--2---:R-:W-:-:S04]  /*d7e0*/  IADD3 R15, P5, PT, R15, R90, RZ ;  /* 0x0000005a0f0f7210 */ /* 0x004fc80007fbe0ff */
[----:B------:R1:W-:Y:S01]  /*d7f0*/  STL [R1+0x5f4], R4 ;  /* 0x0005f40401007387 */ /* 0x0003e20000100800 */
[----:B----4-:R-:W-:-:S03]  /*d800*/  IMAD.X R13, R13, 0x1, R3, P6 ;  /* 0x000000010d0d7824 */ /* 0x010fc600030e0603 */
[----:B------:R-:W-:Y:S04]  /*d810*/  STL [R1+0x5fc], R23 ;  /* 0x0005fc1701007387 */ /* 0x000fe80000100800 */
[----:B-1----:R-:W2:Y:S04]  /*d820*/  LDL.LU R4, [R1+0x5c0] ;  /* 0x0005c00001047983 */ /* 0x002ea80000300800 */
[----:B------:R-:W-:Y:S01]  /*d830*/  STL [R1+0x5d8], R21 ;  /* 0x0005d81501007387 */ /* 0x000fe20000100800 */
[----:B------:R-:W-:-:S03]  /*d840*/  IADD3 R11, P6, PT, R11, R90, RZ ;  /* 0x0000005a0b0b7210 */ /* 0x000fc60007fde0ff */
[----:B------:R-:W3:Y:S04]  /*d850*/  LDL.LU R81, [R1+0x5dc] ;  /* 0x0005dc0001517983 */ /* 0x000ee80000300800 */
        /* <DEDUP_REMOVED lines=22> */
[----:B------:R-:W4:Y:S01]  /*d9c0*/  LDL.LU R27, [R1+0x58c] ;  /* 0x00058c00011b7983 */ /* 0x000f220000300800 */
[----:B------:R-:W-:-:S03]  /*d9d0*/  IMAD.X R9, R9, 0x1, R3, P0 ;  /* 0x0000000109097824 */ /* 0x000fc600000e0603 */
[----:B------:R-:W4:Y:S04]  /*d9e0*/  LDL.LU R25, [R1+0x568] ;  /* 0x0005680001197983 */ /* 0x000f280000300800 */
[----:B-1----:R-:W4:Y:S04]  /*d9f0*/  LDL.LU R11, [R1+0x584] ;  /* 0x00058400010b7983 */ /* 0x002f280000300800 */
[----:B------:R-:W4:Y:S04]  /*da00*/  LDL.LU R23, [R1+0x560] ;  /* 0x0005600001177983 */ /* 0x000f280000300800 */
[----:B------:R-:W4:Y:S04]  /*da10*/  LDL.LU R21, [R1+0x57c] ;  /* 0x00057c0001157983 */ /* 0x000f280000300800 */
[----:B------:R1:W-:Y:S04]  /*da20*/  STL [R1+0x5e4], R9 ;  /* 0x0005e40901007387 */ /* 0x0003e80000100800 */
[----:B-1----:R-:W4:Y:S04]  /*da30*/  LDL.LU R9, [R1+0x558] ;  /* 0x0005580001097983 */ /* 0x002f280000300800 */
[----:B------:R-:W4:Y:S04]  /*da40*/  LDL.LU R15, [R1+0x574] ;  /* 0x00057400010f7983 */ /* 0x000f280000300800 */
[----:B------:R-:W4:Y:S01]  /*da50*/  LDL.LU R13, [R1+0x550] ;  /* 0x00055000010d7983 */ /* 0x000f220000300800 */
[----:B--2---:R-:W-:-:S05]  /*da60*/  IADD3 R4, P0, PT, R4, R90, RZ ;  /* 0x0000005a04047210 */ /* 0x004fca0007f1e0ff */
[----:B------:R1:W-:Y:S01]  /*da70*/  STL [R1+0x5c0], R4 ;  /* 0x0005c00401007387 */ /* 0x0003e20000100800 */
[----:B---3--:R-:W-:-:S03]  /*da80*/  IMAD.X R81, R81, 0x1, R3, P3 ;  /* 0x0000000151517824 */ /* 0x008fc600018e0603 */
[----:B-1----:R-:W2:Y:S01]  /*da90*/  LDL.LU R4, [R1+0x56c] ;  /* 0x00056c0001047983 */ /* 0x002ea20000300800 */
[----:B----4-:R-:W-:-:S03]  /*daa0*/  IADD3 R79, P3, PT, R79, R90, RZ ;  /* 0x0000005a4f4f7210 */ /* 0x010fc60007f7e0ff */
        /* <DEDUP_REMOVED lines=39> */
[-C--:B------:R-:W-:Y:S01]  /*dd20*/  IADD3 R25, P3, PT, R25, R90.reuse, RZ ;  /* 0x0000005a19197210 */ /* 0x080fe20007f7e0ff */
[----:B------:R-:W-:Y:S01]  /*dd30*/  IMAD.X R11, R11, 0x1, R3, P4 ;  /* 0x000000010b0b7824 */ /* 0x000fe200020e0603 */
[----:B------:R-:W-:-:S04]  /*dd40*/  IADD3 R23, P4, PT, R23, R90, RZ ;  /* 0x0000005a17177210 */ /* 0x000fc80007f9e0ff */
[----:B------:R1:W-:Y:S01]  /*dd50*/  STL [R1+0x584], R11 ;  /* 0x0005840b01007387 */ /* 0x0003e20000100800 */
[----:B------:R-:W-:-:S03]  /*dd60*/  IMAD.X R21, R21, 0x1, R3, P5 ;  /* 0x0000000115157824 */ /* 0x000fc600028e0603 */
[----:B------:R-:W-:Y:S04]  /*dd70*/  STL [R1+0x58c], R27 ;  /* 0x00058c1b01007387 */ /* 0x000fe80000100800 */
[----:B-1----:R-:W3:Y:S01]  /*dd80*/  LDL.LU R11, [R1+0x548] ;  /* 0x00054800010b7983 */ /* 0x002ee20000300800 */
[----:B------:R-:W-:-:S03]  /*dd90*/  IADD3 R9, P5, PT, R9, R90, RZ ;  /* 0x0000005a09097210 */ /* 0x000fc60007fbe0ff */
[----:B------:R-:W-:Y:S04]  /*dda0*/  STL [R1+0x568], R25 ;  /* 0x0005681901007387 */ /* 0x000fe80000100800 */
[----:B------:R1:W-:Y:S04]  /*ddb0*/  STL [R1+0x558], R9 ;  /* 0x0005580901007387 */ /* 0x0003e80000100800 */
[----:B------:R-:W-:Y:S04]  /*ddc0*/  STL [R1+0x560], R23 ;  /* 0x0005601701007387 */ /* 0x000fe80000100800 */
[----:B-1----:R-:W4:Y:S01]  /*ddd0*/  LDL.LU R9, [R1+0x564] ;  /* 0x0005640001097983 */ /* 0x002f220000300800 */
[----:B------:R-:W-:Y:S01]  /*dde0*/  IMAD.X R15, R15, 0x1, R3, P6 ;  /* 0x000000010f0f7824 */ /* 0x000fe200030e0603 */
[----:B------:R-:W-:-:S02]  /*ddf0*/  IADD3 R13, P6, PT, R13, R90, RZ ;  /* 0x0000005a0d0d7210 */ /* 0x000fc40007fde0ff */
[----:B------:R-:W-:Y:S04]  /*de00*/  STL [R1+0x57c], R21 ;  /* 0x00057c1501007387 */ /* 0x000fe80000100800 */
[----:B------:R-:W4:Y:S04]  /*de10*/  LDL.LU R81, [R1+0x540] ;  /* 0x0005400001517983 */ /* 0x000f280000300800 */
[----:B------:R-:W-:Y:S04]  /*de20*/  STL [R1+0x574], R15 ;  /* 0x0005740f01007387 */ /* 0x000fe80000100800 */
[----:B------:R-:W4:Y:S04]  /*de30*/  LDL.LU R79, [R1+0x55c] ;  /* 0x00055c00014f7983 */ /* 0x000f280000300800 */
[----:B------:R-:W-:Y:S04]  /*de40*/  STL [R1+0x550], R13 ;  /* 0x0005500d01007387 */ /* 0x000fe80000100800 */
[----:B------:R-:W4:Y:S01]  /*de50*/  LDL.LU R77, [R1+0x538] ;  /* 0x00053800014d7983 */ /* 0x000f220000300800 */
[----:B--2---:R-:W-:-:S05]  /*de60*/  IMAD.X R4, R4, 0x1, R3, P0 ;  /* 0x0000000104047824 */ /* 0x004fca00000e0603 */
[----:B------:R1:W-:Y:S04]  /*de70*/  STL [R1+0x56c], R4 ;  /* 0x00056c0401007387 */ /* 0x0003e80000100800 */
[----:B------:R-:W2:Y:S04]  /*de80*/  LDL.LU R75, [R1+0x554] ;  /* 0x00055400014b7983 */ /* 0x000ea80000300800 */
        /* <DEDUP_REMOVED lines=18> */
[----:B-1----:R-:W2:Y:S04]  /*dfb0*/  LDL.LU R4, [R1+0x4e8] ;  /* 0x0004e80001047983 */ /* 0x002ea80000300800 */
[----:B------:R-:W2:Y:S04]  /*dfc0*/  LDL.LU R23, [R1+0x504] ;  /* 0x0005040001177983 */ /* 0x000ea80000300800 */
[----:B------:R-:W2:Y:S04]  /*dfd0*/  LDL.LU R21, [R1+0x4e0] ;  /* 0x0004e00001157983 */ /* 0x000ea80000300800 */
[----:B------:R-:W2:Y:S01]  /*dfe0*/  LDL.LU R15, [R1+0x4fc] ;  /* 0x0004fc00010f7983 */ /* 0x000ea20000300800 */
[----:B---3--:R-:W-:-:S05]  /*dff0*/  IADD3 R11, P0, PT, R11, R90, RZ ;  /* 0x0000005a0b0b7210 */ /* 0x008fca0007f1e0ff */
[----:B------:R1:W-:Y:S04]  /*e000*/  STL [R1+0x548], R11 ;  /* 0x0005480b01007387 */ /* 0x0003e80000100800 */
[----:B------:R-:W3:Y:S04]  /*e010*/  LDL.LU R13, [R1+0x4f4] ;  /* 0x0004f400010d7983 */ /* 0x000ee80000300800 */
[----:B-1----:R-:W3:Y:S01]  /*e020*/  LDL.LU R11, [R1+0x4d8] ;  /* 0x0004d800010b7983 */ /* 0x002ee20000300800 */
[----:B----4-:R-:W-:-:S05]  /*e030*/  IMAD.X R9, R9, 0x1, R3, P3 ;  /* 0x0000000109097824 */ /* 0x010fca00018e0603 */
[----:B------:R1:W-:Y:S04]  /*e040*/  STL [R1+0x564], R9 ;  /* 0x0005640901007387 */ /* 0x0003e80000100800 */
[----:B-1----:R-:W4:Y:S01]  /*e050*/  LDL.LU R9, [R1+0x4ec] ;  /* 0x0004ec0001097983 */ /* 0x002f220000300800 */
[----:B------:R-:W-:Y:S01]  /*e060*/  IADD3 R81, P3, PT, R81, R90, RZ ;  /* 0x0000005a51517210 */ /* 0x000fe20007f7e0ff */
[----:B------:R-:W-:-:S04]  /*e070*/  IMAD.X R79, R79, 0x1, R3, P4 ;  /* 0x000000014f4f7824 */ /* 0x000fc800020e0603 */
[----:B------:R1:W-:Y:S01]  /*e080*/  STL [R1+0x540], R81 ;  /* 0x0005405101007387 */ /* 0x0003e20000100800 */
[----:B------:R-:W-:-:S03]  /*e090*/  IADD3 R77, P4, PT, R77, R90, RZ ;  /* 0x0000005a4d4d7210 */ /* 0x000fc60007f9e0ff */
[----:B------:R0:W-:Y:S04]  /*e0a0*/  STL [R1+0x55c], R79 ;  /* 0x00055c4f01007387 */ /* 0x0001e80000100800 */
[----:B------:R0:W-:Y:S01]  /*e0b0*/  STL [R1+0x538], R77 ;  /* 0x0005384d01007387 */ /* 0x0001e20000100800 */
[----:B--2---:R-:W-:Y:S01]  /*e0c0*/  IMAD.X R75, R75, 0x1, R3, P5 ;  /* 0x000000014b4b7824 */ /* 0x004fe200028e0603 */
[----:B------:R-:W-:-:S04]  /*e0d0*/  IADD3 R73, P5, PT, R73, R90, RZ ;  /* 0x0000005a49497210 */ /* 0x000fc80007fbe0ff */
[----:B------:R2:W-:Y:S01]  /*e0e0*/  STL [R1+0x554], R75 ;  /* 0x0005544b01007387 */ /* 0x0005e20000100800 */
[----:B------:R-:W-:-:S03]  /*e0f0*/  IMAD.X R71, R71, 0x1, R3, P6 ;  /* 0x0000000147477824 */ /* 0x000fc600030e0603 */
[----:B------:R0:W-:Y:S01]  /*e100*/  STL [R1+0x530], R73 ;  /* 0x0005304901007387 */ /* 0x0001e20000100800 */
[----:B------:R-:W-:-:S03]  /*e110*/  IADD3 R69, P6, PT, R69, R90, RZ ;  /* 0x0000005a45457210 */ /* 0x000fc60007fde0ff */
        /* <DEDUP_REMOVED lines=27> */
[-C--:B------:R-:W-:Y:S01]  /*e2d0*/  IADD3 R27, P3, PT, R27, R90.reuse, RZ ;  /* 0x0000005a1b1b7210 */ /* 0x080fe20007f7e0ff */
[--C-:B------:R-:W-:Y:S01]  /*e2e0*/  IMAD.X R25, R25, 0x1, R3.reuse, P4 ;  /* 0x0000000119197824 */ /* 0x100fe200020e0603 */
[----:B------:R-:W-:Y:S01]  /*e2f0*/  IADD3 R4, P4, PT, R4, R90, RZ ;  /* 0x0000005a04047210 */ /* 0x000fe20007f9e0ff */
[----:B------:R0:W-:Y:S01]  /*e300*/  STL [R1+0x514], R33 ;  /* 0x0005142101007387 */ /* 0x0001e20000100800 */
[----:B------:R-:W-:-:S03]  /*e310*/  IMAD.X R23, R23, 0x1, R3, P5 ;  /* 0x0000000117177824 */ /* 0x000fc600028e0603 */
[----:B------:R-:W-:Y:S01]  /*e320*/  STL [R1+0x4e8], R4 ;  /* 0x0004e80401007387 */ /* 0x000fe20000100800 */
[----:B------:R-:W-:-:S03]  /*e330*/  IADD3 R21, P5, PT, R21, R90, RZ ;  /* 0x0000005a15157210 */ /* 0x000fc60007fbe0ff */
[----:B------:R0:W-:Y:S01]  /*e340*/  STL [R1+0x4f0], R27 ;  /* 0x0004f01b01007387 */ /* 0x0001e20000100800 */
[----:B------:R-:W-:-:S03]  /*e350*/  IMAD.X R15, R15, 0x1, R3, P6 ;  /* 0x000000010f0f7824 */ /* 0x000fc600030e0603 */
[----:B------:R0:W-:Y:S04]  /*e360*/  STL [R1+0x50c], R25 ;  /* 0x00050c1901007387 */ /* 0x0001e80000100800 */
[----:B------:R0:W-:Y:S04]  /*e370*/  STL [R1+0x504], R23 ;  /* 0x0005041701007387 */ /* 0x0001e80000100800 */
[----:B------:R0:W-:Y:S04]  /*e380*/  STL [R1+0x4e0], R21 ;  /* 0x0004e01501007387 */ /* 0x0001e80000100800 */
[----:B------:R0:W-:Y:S04]  /*e390*/  STL [R1+0x4fc], R15 ;  /* 0x0004fc0f01007387 */ /* 0x0001e80000100800 */
[----:B------:R-:W2:Y:S01]  /*e3a0*/  LDL.LU R87, [R1+0x4d0] ;  /* 0x0004d00001577983 */ /* 0x000ea20000300800 */
[----:B---3--:R-:W-:Y:S01]  /*e3b0*/  IMAD.X R13, R13, 0x1, R3, P0 ;  /* 0x000000010d0d7824 */ /* 0x008fe200000e0603 */
[----:B------:R-:W-:-:S04]  /*e3c0*/  IADD3 R11, P0, PT, R11, R90, RZ ;  /* 0x0000005a0b0b7210 */ /* 0x000fc80007f1e0ff */
[----:B------:R3:W-:Y:S04]  /*e3d0*/  STL [R1+0x4f4], R13 ;  /* 0x0004f40d01007387 */ /* 0x0007e80000100800 */
[----:B------:R-:W2:Y:S04]  /*e3e0*/  LDL.LU R85, [R1+0x4e4] ;  /* 0x0004e40001557983 */ /* 0x000ea80000300800 */
[----:B------:R0:W-:Y:S04]  /*e3f0*/  STL [R1+0x4d8], R11 ;  /* 0x0004d80b01007387 */ /* 0x0001e80000100800 */
[----:B------:R-:W2:Y:S01]  /*e400*/  LDL.LU R83, [R1+0x4c8] ;  /* 0x0004c80001537983 */ /* 0x000ea20000300800 */
[----:B----4-:R-:W-:-:S05]  /*e410*/  IMAD.X R9, R9, 0x1, R3, P3 ;  /* 0x0000000109097824 */ /* 0x010fca00018e0603 */
[----:B------:R4:W-:Y:S04]  /*e420*/  STL [R1+0x4ec], R9 ;  /* 0x0004ec0901007387 */ /* 0x0009e80000100800 */
[----:B-1----:R-:W2:Y:S04]  /*e430*/  LDL.LU R81, [R1+0x4dc] ;  /* 0x0004dc0001517983 */ /* 0x002ea80000300800 */
[----:B0-----:R-:W2:Y:S04]  /*e440*/  LDL.LU R79, [R1+0x4c0] ;  /* 0x0004c000014f7983 */ /* 0x001ea80000300800 */
[----:B------:R-:W2:Y:S04]  /*e450*/  LDL.LU R77, [R1+0x4d4] ;  /* 0x0004d400014d7983 */ /* 0x000ea80000300800 */
[----:B--2---:R-:W2:Y:S04]  /*e460*/  LDL.LU R75, [R1+0x4b8] ;  /* 0x0004b800014b7983 */ /* 0x004ea80000300800 */
        /* <DEDUP_REMOVED lines=21> */
[----:B---3--:R-:W3:Y:S04]  /*e5c0*/  LDL.LU R13, [R1+0x474] ;  /* 0x00047400010d7983 */ /* 0x008ee80000300800 */
[----:B------:R-:W3:Y:S04]  /*e5d0*/  LDL.LU R11, [R1+0x46c] ;  /* 0x00046c00010b7983 */ /* 0x000ee80000300800 */
[----:B----4-:R-:W4:Y:S01]  /*e5e0*/  LDL.LU R9, [R1+0x464] ;  /* 0x0004640001097983 */ /* 0x010f220000300800 */
[----:B------:R-:W-:-:S06]  /*e5f0*/  USHF.L.U32 UR4, UR4, 0x1f, URZ ;  /* 0x0000001f04047899 */ /* 0x000fcc00080006ff */
[----:B------:R-:W-:-:S04]  /*e600*/  IMAD.U32 R4, RZ, RZ, UR4 ;  /* 0x00000004ff047e24 */ /* 0x000fc8000f8e00ff */
[----:B------:R-:W0:Y:S01]  /*e610*/  SYNCS.PHASECHK.TRANS64.TRYWAIT P6, [UR12], R4 ;  /* 0x00000004ff0075a7 */ /* 0x000e2200080c110c */
[----:B------:R-:W-:-:S05]  /*e620*/  IADD3 R87, P3, PT, R87, R90, RZ ;  /* 0x0000005a57577210 */ /* 0x000fca0007f7e0ff */
[----:B------:R1:W-:Y:S01]  /*e630*/  STL [R1+0x4d0], R87 ;  /* 0x0004d05701007387 */ /* 0x0003e20000100800 */
[----:B------:R-:W-:Y:S01]  /*e640*/  IMAD.X R85, R85, 0x1, R3, P4 ;  /* 0x0000000155557824 */ /* 0x000fe200020e0603 */
[----:B------:R-:W-:-:S04]  /*e650*/  IADD3 R83, P4, PT, R83, R90, RZ ;  /* 0x0000005a53537210 */ /* 0x000fc80007f9e0ff */
[----:B------:R1:W-:Y:S04]  /*e660*/  STL [R1+0x4e4], R85 ;  /* 0x0004e45501007387 */ /* 0x0003e80000100800 */
[----:B------:R1:W-:Y:S01]  /*e670*/  STL [R1+0x4c8], R83 ;  /* 0x0004c85301007387 */ /* 0x0003e20000100800 */
[----:B------:R-:W-:Y:S01]  /*e680*/  IMAD.X R81, R81, 0x1, R3, P5 ;  /* 0x0000000151517824 */ /* 0x000fe200028e0603 */
[----:B------:R-:W-:-:S04]  /*e690*/  IADD3 R79, P5, PT, R79, R90, RZ ;  /* 0x0000005a4f4f7210 */ /* 0x000fc80007fbe0ff */
[----:B------:R1:W-:Y:S01]  /*e6a0*/  STL [R1+0x4dc], R81 ;  /* 0x0004dc5101007387 */ /* 0x0003e20000100800 */
[----:B------:R-:W-:-:S03]  /*e6b0*/  IMAD.X R77, R77, 0x1, R3, P0 ;  /* 0x000000014d4d7824 */ /* 0x000fc600000e0603 */
[----:B------:R1:W-:Y:S01]  /*e6c0*/  STL [R1+0x4c0], R79 ;  /* 0x0004c04f01007387 */ /* 0x0003e20000100800 */
[----:B--2---:R-:W-:-:S03]  /*e6d0*/  IADD3 R75, P0, PT, R75, R90, RZ ;  /* 0x0000005a4b4b7210 */ /* 0x004fc60007f1e0ff */
        /* <DEDUP_REMOVED lines=20> */
[----:B------:R-:W-:Y:S02]  /*e820*/  IMAD.X R53, R53, 0x1, R3, P4 ;  /* 0x0000000135357824 */ /* 0x000fe400020e0603 */
        /* <DEDUP_REMOVED lines=18> */
[----:B------:R1:W-:Y:S01]  /*e950*/  STL [R1+0x48c], R27 ;  /* 0x00048c1b01007387 */ /* 0x0003e20000100800 */
[----:B---3--:R-:W-:-:S03]  /*e960*/  IMAD.X R13, R13, 0x1, R3, P0 ;  /* 0x000000010d0d7824 */ /* 0x008fc600000e0603 */
[----:B------:R1:W-:Y:S01]  /*e970*/  STL [R1+0x470], R25 ;  /* 0x0004701901007387 */ /* 0x0003e20000100800 */
[----:B------:R-:W-:-:S03]  /*e980*/  IMAD.X R11, R11, 0x1, R3, P3 ;  /* 0x000000010b0b7824 */ /* 0x000fc600018e0603 */
[----:B------:R1:W-:Y:S01]  /*e990*/  STL [R1+0x484], R23 ;  /* 0x0004841701007387 */ /* 0x0003e20000100800 */
[----:B----4-:R-:W-:-:S03]  /*e9a0*/  IMAD.X R9, R9, 0x1, R3, P4 ;  /* 0x0000000109097824 */ /* 0x010fc600020e0603 */
[----:B------:R1:W-:Y:S04]  /*e9b0*/  STL [R1+0x468], R21 ;  /* 0x0004681501007387 */ /* 0x0003e80000100800 */
[----:B------:R1:W-:Y:S04]  /*e9c0*/  STL [R1+0x47c], R15 ;  /* 0x00047c0f01007387 */ /* 0x0003e80000100800 */
[----:B------:R1:W-:Y:S04]  /*e9d0*/  STL [R1+0x464], R9 ;  /* 0x0004640901007387 */ /* 0x0003e80000100800 */
[----:B------:R1:W-:Y:S04]  /*e9e0*/  STL [R1+0x474], R13 ;  /* 0x0004740d01007387 */ /* 0x0003e80000100800 */
[----:B------:R1:W-:Y:S01]  /*e9f0*/  STL [R1+0x46c], R11 ;  /* 0x00046c0b01007387 */ /* 0x0003e20000100800 */
[----:B0-----:R-:W-:Y:S05]  /*ea00*/  @!P6 BRA `(.L_x_8) ;  /* 0x000001140084e947 */ /* 0x001fea0003800000 */
.L_x_16:
[----:B-----5:R0:W-:Y:S04]  /*ea10*/  STL [R1+0xd00], R52 ;  /* 0x000d003401007387 */ /* 0x0201e80000100800 */
[----:B------:R2:W-:Y:S04]  /*ea20*/  STL [R1+0xcfc], R54 ;  /* 0x000cfc3601007387 */ /* 0x0005e80000100800 */
[----:B------:R3:W-:Y:S04]  /*ea30*/  STL [R1+0xcf8], R62 ;  /* 0x000cf83e01007387 */ /* 0x0007e80000100800 */
[----:B------:R4:W-:Y:S04]  /*ea40*/  STL [R1+0xcf4], R64 ;  /* 0x000cf44001007387 */ /* 0x0009e80000100800 */
[----:B------:R1:W-:Y:S04]  /*ea50*/  STL [R1+0xcf0], R70 ;  /* 0x000cf04601007387 */ /* 0x0003e80000100800 */
[----:B------:R0:W-:Y:S04]  /*ea60*/  STL [R1+0xcec], R72 ;  /* 0x000cec4801007387 */ /* 0x0001e80000100800 */
[----:B------:R-:W-:Y:S04]  /*ea70*/  STL [R1+0xce8], R78 ;  /* 0x000ce84e01007387 */ /* 0x000fe80000100800 */
        /* <DEDUP_REMOVED lines=46> */
[----:B-1----:R-:W4:Y:S01]  /*ed60*/  LDL.LU R23, [R1+0x30c] ;  /* 0x00030c0001177983 */ /* 0x002f220000300800 */
[----:B0-----:R-:W-:-:S03]  /*ed70*/  PRMT R52, RZ, 0x7610, R52 ;  /* 0x00007610ff347816 */ /* 0x001fc60000000034 */
[----:B------:R-:W-:Y:S04]  /*ed80*/  STL [R1+0xa5c], R2 ;  /* 0x000a5c0201007387 */ /* 0x000fe80000100800 */
[----:B------:R-:W-:Y:S04]  /*ed90*/  STL [R1+0x96c], R0 ;  /* 0x00096c0001007387 */ /* 0x000fe80000100800 */
[----:B------:R-:W-:Y:S04]  /*eda0*/  STL [R1+0xa60], R0 ;  /* 0x000a600001007387 */ /* 0x000fe80000100800 */
[----:B------:R-:W-:Y:S04]  /*edb0*/  STL [R1+0x87c], R93 ;  /* 0x00087c5d01007387 */ /* 0x000fe80000100800 */
[----:B------:R-:W-:Y:S04]  /*edc0*/  STL [R1+0xa08], R93 ;  /* 0x000a085d01007387 */ /* 0x000fe80000100800 */
[----:B------:R-:W-:Y:S04]  /*edd0*/  STL [R1+0x878], R92 ;  /* 0x0008785c01007387 */ /* 0x000fe80000100800 */
[----:B------:R-:W-:Y:S01]  /*ede0*/  STL [R1+0xa0c], R92 ;  /* 0x000a0c5c01007387 */ /* 0x000fe20000100800 */
[----:B--2---:R-:W-:-:S03]  /*edf0*/  PRMT R54, RZ, 0x7610, R54 ;  /* 0x00007610ff367816 */ /* 0x004fc60000000036 */
[----:B------:R-:W-:Y:S04]  /*ee00*/  STL [R1+0x874], R91 ;  /* 0x0008745b01007387 */ /* 0x000fe80000100800 */
[----:B------:R-:W-:Y:S04]  /*ee10*/  STL [R1+0xa04], R91 ;  /* 0x000a045b01007387 */ /* 0x000fe80000100800 */
[----:B------:R-:W-:Y:S01]  /*ee20*/  STL [R1+0x870], R90 ;  /* 0x0008705a01007387 */ /* 0x000fe20000100800 */
[----:B---3--:R-:W-:-:S03]  /*ee30*/  PRMT R62, RZ, 0x7610, R62 ;  /* 0x00007610ff3e7816 */ /* 0x008fc6000000003e */
[----:B------:R-:W-:Y:S04]  /*ee40*/  STL [R1+0xa38], R90 ;  /* 0x000a385a01007387 */ /* 0x000fe80000100800 */
[----:B------:R-:W-:Y:S01]  /*ee50*/  STL [R1+0x86c], R3 ;  /* 0x00086c0301007387 */ /* 0x000fe20000100800 */
[----:B----4-:R-:W-:-:S03]  /*ee60*/  PRMT R64, RZ, 0x7610, R64 ;  /* 0x00007610ff407816 */ /* 0x010fc60000000040 */
[----:B------:R-:W-:Y:S04]  /*ee70*/  STL [R1+0xa00], R3 ;  /* 0x000a000301007387 */ /* 0x000fe80000100800 */
[----:B------:R0:W-:Y:S01]  /*ee80*/  STL.S16 [R1+0x2b0], R52 ;  /* 0x0002b03401007387 */ /* 0x0001e20000100600 */
[----:B------:R-:W-:Y:S02]  /*ee90*/  PRMT R70, RZ, 0x7610, R70 ;  /* 0x00007610ff467816 */ /* 0x000fe40000000046 */
[----:B------:R-:W-:Y:S01]  /*eea0*/  PRMT R72, RZ, 0x7610, R72 ;  /* 0x00007610ff487816 */ /* 0x000fe20000000048 */
[----:B0-----:R-:W2:Y:S04]  /*eeb0*/  LDL.LU R52, [R1+0xd00] ;  /* 0x000d000001347983 */ /* 0x001ea80000300800 */
[----:B------:R0:W-:Y:S01]  /*eec0*/  STL.S16 [R1+0x2b4], R54 ;  /* 0x0002b43601007387 */ /* 0x0001e20000100600 */
[----:B------:R-:W-:-:S02]  /*eed0*/  PRMT R78, RZ, 0x7610, R78 ;  /* 0x00007610ff4e7816 */ /* 0x000fc4000000004e */
[----:B------:R-:W-:Y:S01]  /*eee0*/  PRMT R80, RZ, 0x7610, R80 ;  /* 0x00007610ff507816 */ /* 0x000fe20000000050 */
[----:B0-----:R-:W3:Y:S01]  /*eef0*/  LDL.LU R54, [R1+0xcfc] ;  /* 0x000cfc0001367983 */ /* 0x001ee20000300800 */
[----:B------:R-:W-:Y:S02]  /*ef00*/  PRMT R8, RZ, 0x7610, R8 ;  /* 0x00007610ff087816 */ /* 0x000fe40000000008 */
[----:B------:R-:W-:Y:S02]  /*ef10*/  PRMT R10, RZ, 0x7610, R10 ;  /* 0x00007610ff0a7816 */ /* 0x000fe4000000000a */
[----:B------:R-:W-:Y:S02]  /*ef20*/  PRMT R20, RZ, 0x7610, R20 ;  /* 0x00007610ff147816 */ /* 0x000fe40000000014 */
[----:B------:R-:W-:Y:S02]  /*ef30*/  PRMT R22, RZ, 0x7610, R22 ;  /* 0x00007610ff167816 */ /* 0x000fe40000000016 */
[----:B------:R-:W-:-:S02]  /*ef40*/  PRMT R32, RZ, 0x7610, R32 ;  /* 0x00007610ff207816 */ /* 0x000fc40000000020 */
[----:B------:R-:W-:Y:S02]  /*ef50*/  PRMT R34, RZ, 0x7610, R34 ;  /* 0x00007610ff227816 */ /* 0x000fe40000000022 */
        /* <DEDUP_REMOVED lines=46> */
[----:B------:R-:W-:Y:S01]  /*f240*/  PRMT R87, RZ, 0x7610, R87 ;  /* 0x00007610ff577816 */ /* 0x000fe20000000057 */
[----:B------:R-:W-:-:S05]  /*f250*/  VIADD R23, R23, 0x1 ;  /* 0x0000000117177836 */ /* 0x000fca0000000000 */
[----:B------:R-:W-:Y:S04]  /*f260*/  STL [R1+0x30c], R23 ;  /* 0x00030c1701007387 */ /* 0x000fe80000100800 */
[----:B------:R0:W-:Y:S04]  /*f270*/  STL.S16 [R1+0x308], R62 ;  /* 0x0003083e01007387 */ /* 0x0001e80000100600 */
[----:B0-----:R-:W4:Y:S04]  /*f280*/  LDL.LU R62, [R1+0xcf8] ;  /* 0x000cf800013e7983 */ /* 0x001f280000300800 */
[----:B------:R0:W-:Y:S04]  /*f290*/  STL.S16 [R1+0x310], R64 ;  /* 0x0003104001007387 */ /* 0x0001e80000100600 */
[----:B0-----:R-:W2:Y:S04]  /*f2a0*/  LDL.LU R64, [R1+0xcf4] ;  /* 0x000cf40001407983 */ /* 0x001ea80000300800 */
        /* <DEDUP_REMOVED lines=64> */
[----:B------:R-:W-:Y:S04]  /*f6b0*/  STL.64 [R1+0xbb0], R92 ;  /* 0x000bb05c01007387 */ /* 0x000fe80000100a00 */
[----:B------:R-:W-:Y:S04]  /*f6c0*/  STL [R1+0xb28], R91 ;  /* 0x000b285b01007387 */ /* 0x000fe80000100800 */
[----:B------:R0:W-:Y:S04]  /*f6d0*/  STL.S16 [R1+0x704], R18 ;  /* 0x0007041201007387 */ /* 0x0001e80000100600 */
[----:B0-----:R-:W2:Y:S04]  /*f6e0*/  LDL.LU R18, [R1+0xc70] ;  /* 0x000c700001127983 */ /* 0x001ea80000300800 */
[----:B------:R0:W-:Y:S01]  /*f6f0*/  STL.S16 [R1+0x700], R19 ;  /* 0x0007001301007387 */ /* 0x0001e20000100600 */
[----:B------:R-:W-:-:S03]  /*f700*/  PRMT R91, RZ, 0x7610, R91 ;  /* 0x00007610ff5b7816 */ /* 0x000fc6000000005b */
        /* <DEDUP_REMOVED lines=14> */
[----:B------:R0:W-:Y:S04]  /*f7f0*/  STL.S16 [R1+0x2cc], R40 ;  /* 0x0002cc2801007387 */ /* 0x0001e80000100600 */
[----:B0-----:R-:W2:Y:S04]  /*f800*/  LDL.LU R40, [R1+0xc50] ;  /* 0x000c500001287983 */ /* 0x001ea80000300800 */
[----:B------:R0:W-:Y:S04]  /*f810*/  STL.S16 [R1+0x324], R41 ;  /* 0x0003242901007387 */ /* 0x0001e80000100600 */
[----:B0-----:R-:W2:Y:S04]  /*f820*/  LDL.LU R41, [R1+0xc4c] ;  /* 0x000c4c0001297983 */ /* 0x001ea80000300800 */
[----:B------:R0:W-:Y:S04]  /*f830*/  STL.S16 [R1+0x328], R42 ;  /* 0x0003282a01007387 */ /* 0x0001e80000100600 */
[----:B0-----:R-:W3:Y:S04]  /*f840*/  LDL.LU R42, [R1+0xc48] ;  /* 0x000c4800012a7983 */ /* 0x001ee80000300800 */
[----:B------:R0:W-:Y:S01]  /*f850*/  STL.S16 [R1+0x440], R43 ;  /* 0x0004402b01007387 */ /* 0x0001e20000100600 */
[----:B------:R-:W-:-:S03]  /*f860*/  PRMT R93, RZ, 0x7610, R93 ;  /* 0x00007610ff5d7816 */ /* 0x000fc6000000005d */
[----:B0-----:R-:W4:Y:S04]  /*f870*/  LDL.LU R43, [R1+0xc44] ;  /* 0x000c4400012b7983 */ /* 0x001f280000300800 */
[----:B------:R0:W-:Y:S01]  /*f880*/  STL.S16 [R1+0x444], R48 ;  /* 0x0004443001007387 */ /* 0x0001e20000100600 */
[----:B------:R-:W-:-:S03]  /*f890*/  PRMT R92, RZ, 0x7610, R92 ;  /* 0x00007610ff5c7816 */ /* 0x000fc6000000005c */
[----:B0-----:R-:W4:Y:S04]  /*f8a0*/  LDL.LU R48, [R1+0xc40] ;  /* 0x000c400001307983 */ /* 0x001f280000300800 */
[----:B------:R-:W-:Y:S04]  /*f8b0*/  STL [R1+0xaf0], R3 ;  /* 0x000af00301007387 */ /* 0x000fe80000100800 */
[----:B------:R0:W-:Y:S01]  /*f8c0*/  STL.S16 [R1+0x674], R49 ;  /* 0x0006743101007387 */ /* 0x0001e20000100600 */
[----:B------:R-:W-:Y:S02]  /*f8d0*/  PRMT R91, RZ, 0x7610, R91 ;  /* 0x00007610ff5b7816 */ /* 0x000fe4000000005b */
[----:B------:R-:W-:Y:S01]  /*f8e0*/  PRMT R90, RZ, 0x7610, R90 ;  /* 0x00007610ff5a7816 */ /* 0x000fe2000000005a */
[----:B0-----:R-:W4:Y:S04]  /*f8f0*/  LDL.LU R49, [R1+0xc3c] ;  /* 0x000c3c0001317983 */ /* 0x001f280000300800 */
[----:B------:R0:W-:Y:S01]  /*f900*/  STL.S16 [R1+0x6e4], R50 ;  /* 0x0006e43201007387 */ /* 0x0001e20000100600 */
[----:B------:R-:W-:-:S03]  /*f910*/  PRMT R85, RZ, 0x7610, R85 ;  /* 0x00007610ff557816 */ /* 0x000fc60000000055 */
[----:B0-----:R-:W4:Y:S04]  /*f920*/  LDL.LU R50, [R1+0xc38] ;  /* 0x000c380001327983 */ /* 0x001f280000300800 */
[----:B------:R0:W-:Y:S01]  /*f930*/  STL.S16 [R1+0x6e0], R88 ;  /* 0x0006e05801007387 */ /* 0x0001e20000100600 */
[----:B------:R-:W-:Y:S02]  /*f940*/  PRMT R83, RZ, 0x7610, R83 ;  /* 0x00007610ff537816 */ /* 0x000fe40000000053 */
[----:B------:R-:W-:Y:S01]  /*f950*/  PRMT R81, RZ, 0x7610, R81 ;  /* 0x00007610ff517816 */ /* 0x000fe20000000051 */
[----:B0-----:R-:W4:Y:S04]  /*f960*/  LDL.LU R88, [R1+0xc34] ;  /* 0x000c340001587983 */ /* 0x001f280000300800 */
[----:B------:R0:W-:Y:S01]  /*f970*/  STL.S16 [R1+0x6dc], R86 ;  /* 0x0006dc5601007387 */ /* 0x0001e20000100600 */
[----:B------:R-:W-:-:S02]  /*f980*/  PRMT R79, RZ, 0x7610, R79 ;  /* 0x00007610ff4f7816 */ /* 0x000fc4000000004f */
[----:B------:R-:W-:Y:S01]  /*f990*/  PRMT R77, RZ, 0x7610, R77 ;  /* 0x00007610ff4d7816 */ /* 0x000fe2000000004d */
[----:B0-----:R-:W4:Y:S04]  /*f9a0*/  LDL.LU R86, [R1+0xc30] ;  /* 0x000c300001567983 */ /* 0x001f280000300800 */
[----:B------:R0:W-:Y:S04]  /*f9b0*/  STL.S16 [R1+0x6d8], R4 ;  /* 0x0006d80401007387 */ /* 0x0001e80000100600 */
[----:B------:R-:W-:Y:S04]  /*f9c0*/  STL.S16 [R1+0x6d4], R93 ;  /* 0x0006d45d01007387 */ /* 0x000fe80000100600 */
[----:B------:R-:W-:Y:S01]  /*f9d0*/  STL.S16 [R1+0x6d0], R92 ;  /* 0x0006d05c01007387 */ /* 0x000fe20000100600 */
[----:B------:R-:W-:Y:S01]  /*f9e0*/  PRMT R75, RZ, 0x7610, R75 ;  /* 0x00007610ff4b7816 */ /* 0x000fe2000000004b */
[----:B0-----:R-:W0:Y:S02]  /*f9f0*/  LDC R4, c[0x0][0x3a0] ;  /* 0x0000e800ff047b82 */ /* 0x001e240000000800 */
[----:B------:R-:W-:Y:S04]  /*fa00*/  STL.S16 [R1+0x6cc], R91 ;  /* 0x0006cc5b01007387 */ /* 0x000fe80000100600 */
[----:B------:R-:W-:Y:S01]  /*fa10*/  STL.S16 [R1+0x6c8], R90 ;  /* 0x0006c85a01007387 */ /* 0x000fe20000100600 */
[----:B------:R-:W-:-:S03]  /*fa20*/  PRMT R73, RZ, 0x7610, R73 ;  /* 0x00007610ff497816 */ /* 0x000fc60000000049 */
        /* <DEDUP_REMOVED lines=16> */
[----:B------:R-:W-:Y:S04]  /*fb30*/  STL.S16 [R1+0x6c4], R73 ;  /* 0x0006c44901007387 */ /* 0x000fe80000100600 */
[----:B------:R-:W-:Y:S04]  /*fb40*/  STL.S16 [R1+0x6c0], R71 ;  /* 0x0006c04701007387 */ /* 0x000fe80000100600 */
[----:B------:R-:W-:Y:S04]  /*fb50*/  STL.S16 [R1+0x6bc], R69 ;  /* 0x0006bc4501007387 */ /* 0x000fe80000100600 */
[----:B------:R-:W-:Y:S04]  /*fb60*/  STL.S16 [R1+0x6b8], R67 ;  /* 0x0006b84301007387 */ /* 0x000fe80000100600 */
[----:B------:R-:W-:Y:S04]  /*fb70*/  STL.S16 [R1+0x6b4], R65 ;  /* 0x0006b44101007387 */ /* 0x000fe80000100600 */
[----:B------:R-:W-:Y:S04]  /*fb80*/  STL.S16 [R1+0x6b0], R63 ;  /* 0x0006b03f01007387 */ /* 0x000fe80000100600 */
[----:B------:R-:W-:Y:S04]  /*fb90*/  STL.S16 [R1+0x6ac], R61 ;  /* 0x0006ac3d01007387 */ /* 0x000fe80000100600 */
[----:B------:R-:W-:Y:S04]  /*fba0*/  STL.S16 [R1+0x6a8], R59 ;  /* 0x0006a83b01007387 */ /* 0x000fe80000100600 */
[----:B------:R1:W-:Y:S01]  /*fbb0*/  STL.S16 [R1+0x2e8], R21 ;  /* 0x0002e81501007387 */ /* 0x0003e20000100600 */
[----:B------:R-:W-:-:S02]  /*fbc0*/  PRMT R57, RZ, 0x7610, R57 ;  /* 0x00007610ff397816 */ /* 0x000fc40000000039 */
[----:B------:R-:W-:Y:S02]  /*fbd0*/  PRMT R55, RZ, 0x7610, R55 ;  /* 0x00007610ff377816 */ /* 0x000fe40000000037 */
[----:B------:R-:W-:Y:S01]  /*fbe0*/  PRMT R53, RZ, 0x7610, R53 ;  /* 0x00007610ff357816 */ /* 0x000fe20000000035 */
[----:B-1----:R-:W4:Y:S01]  /*fbf0*/  LDL.LU R21, [R1+0x77c] ;  /* 0x00077c0001157983 */ /* 0x002f220000300800 */
[----:B------:R-:W-:-:S03]  /*fc00*/  PRMT R13, RZ, 0x7610, R13 ;  /* 0x00007610ff0d7816 */ /* 0x000fc6000000000d */
[----:B------:R-:W-:Y:S04]  /*fc10*/  STL.S16 [R1+0x2ec], R57 ;  /* 0x0002ec3901007387 */ /* 0x000fe80000100600 */
[----:B------:R-:W-:Y:S04]  /*fc20*/  STL.S16 [R1+0x420], R55 ;  /* 0x0004203701007387 */ /* 0x000fe80000100600 */
[----:B------:R-:W-:Y:S04]  /*fc30*/  STL.S16 [R1+0x424], R53 ;  /* 0x0004243501007387 */ /* 0x000fe80000100600 */
[----:B------:R1:W-:Y:S01]  /*fc40*/  STL.S16 [R1+0x450], R13 ;  /* 0x0004500d01007387 */ /* 0x0003e20000100600 */
[----:B------:R-:W-:-:S02]  /*fc50*/  PRMT R47, RZ, 0x7610, R47 ;  /* 0x00007610ff2f7816 */ /* 0x000fc4000000002f */
[----:B------:R-:W-:Y:S02]  /*fc60*/  PRMT R45, RZ, 0x7610, R45 ;  /* 0x00007610ff2d7816 */ /* 0x000fe4000000002d */
[----:B------:R-:W-:Y:S01]  /*fc70*/  PRMT R37, RZ, 0x7610, R37 ;  /* 0x00007610ff257816 */ /* 0x000fe20000000025 */
[----:B-1----:R-:W4:Y:S04]  /*fc80*/  LDL.LU R13, [R1+0x780] ;  /* 0x00078000010d7983 */ /* 0x002f280000300800 */
[----:B------:R-:W-:Y:S04]  /*fc90*/  STL.S16 [R1+0x454], R47 ;  /* 0x0004542f01007387 */ /* 0x000fe80000100600 */
[----:B------:R-:W-:Y:S04]  /*fca0*/  STL.S16 [R1+0x6a4], R45 ;  /* 0x0006a42d01007387 */ /* 0x000fe80000100600 */
[----:B------:R1:W-:Y:S01]  /*fcb0*/  STL.S16 [R1+0x6a0], R37 ;  /* 0x0006a02501007387 */ /* 0x0003e20000100600 */
[----:B------:R-:W-:-:S02]  /*fcc0*/  PRMT R35, RZ, 0x7610, R35 ;  /* 0x00007610ff237816 */ /* 0x000fc40000000023 */
[----:B------:R-:W-:Y:S01]  /*fcd0*/  PRMT R27, RZ, 0x7610, R27 ;  /* 0x00007610ff1b7816 */ /* 0x000fe2000000001b */
[----:B-1----:R-:W4:Y:S01]  /*fce0*/  LDL.LU R37, [R1+0x784] ;  /* 0x0007840001257983 */ /* 0x002f220000300800 */
[----:B------:R-:W-:Y:S02]  /*fcf0*/  PRMT R25, RZ, 0x7610, R25 ;  /* 0x00007610ff197816 */ /* 0x000fe40000000019 */
[----:B------:R-:W-:Y:S01]  /*fd00*/  PRMT R15, RZ, 0x7610, R15 ;  /* 0x00007610ff0f7816 */ /* 0x000fe2000000000f */
[----:B------:R1:W-:Y:S04]  /*fd10*/  STL.S16 [R1+0x69c], R35 ;  /* 0x00069c2301007387 */ /* 0x0003e80000100600 */
[----:B------:R0:W-:Y:S04]  /*fd20*/  STL.S16 [R1+0x698], R27 ;  /* 0x0006981b01007387 */ /* 0x0001e80000100600 */
[----:B-1----:R-:W4:Y:S04]  /*fd30*/  LDL.LU R35, [R1+0x788] ;  /* 0x0007880001237983 */ /* 0x002f280000300800 */
[----:B------:R1:W-:Y:S04]  /*fd40*/  STL.S16 [R1+0x694], R25 ;  /* 0x0006941901007387 */ /* 0x0003e80000100600 */
[----:B------:R1:W-:Y:S04]  /*fd50*/  STL.S16 [R1+0x690], R15 ;  /* 0x0006900f01007387 */ /* 0x0003e80000100600 */
[----:B0-----:R-:W4:Y:S01]  /*fd60*/  LDL.LU R27, [R1+0x78c] ;  /* 0x00078c00011b7983 */ /* 0x001f220000300800 */
[----:B------:R-:W-:-:S02]  /*fd70*/  PRMT R11, RZ, 0x7610, R11 ;  /* 0x00007610ff0b7816 */ /* 0x000fc4000000000b */
[----:B------:R-:W-:Y:S02]  /*fd80*/  PRMT R9, RZ, 0x7610, R9 ;  /* 0x00007610ff097816 */ /* 0x000fe40000000009 */
[----:B------:R-:W-:Y:S01]  /*fd90*/  PRMT R0, RZ, 0x7610, R0 ;  /* 0x00007610ff007816 */ /* 0x000fe20000000000 */
[----:B------:R0:W-:Y:S01]  /*fda0*/  STL.S16 [R1+0x68c], R11 ;  /* 0x00068c0b01007387 */ /* 0x0001e20000100600 */
[----:B------:R-:W-:-:S03]  /*fdb0*/  PRMT R2, RZ, 0x7610, R2 ;  /* 0x00007610ff027816 */ /* 0x000fc60000000002 */
[----:B-1----:R-:W4:Y:S01]  /*fdc0*/  LDL.LU R25, [R1+0x790] ;  /* 0x0007900001197983 */ /* 0x002f220000300800 */
[----:B------:R-:W-:-:S03]  /*fdd0*/  PRMT R33, RZ, 0x7610, R33 ;  /* 0x00007610ff217816 */ /* 0x000fc60000000021 */
[----:B------:R-:W-:Y:S01]  /*fde0*/  STL.S16 [R1+0x688], R9 ;  /* 0x0006880901007387 */ /* 0x000fe20000100600 */
[----:B------:R-:W-:-:S03]  /*fdf0*/  PRMT R3, RZ, 0x7610, R3 ;  /* 0x00007610ff037816 */ /* 0x000fc60000000003 */
[----:B------:R-:W4:Y:S04]  /*fe00*/  LDL.LU R15, [R1+0x794] ;  /* 0x00079400010f7983 */ /* 0x000f280000300800 */
[----:B------:R1:W-:Y:S04]  /*fe10*/  STL [R1+0xa64], R0 ;  /* 0x000a640001007387 */ /* 0x0003e80000100800 */
[----:B------:R1:W-:Y:S01]  /*fe20*/  STL [R1+0xa68], R2 ;  /* 0x000a680201007387 */ /* 0x0003e20000100800 */
[----:B--2---:R-:W-:-:S03]  /*fe30*/  IMAD.MOV.U32 R53, RZ, RZ, R52 ;  /* 0x000000ffff357224 */ /* 0x004fc600078e0034 */
[----:B0-----:R-:W2:Y:S01]  /*fe40*/  LDL.LU R11, [R1+0x798] ;  /* 0x00079800010b7983 */ /* 0x001ea20000300800 */
[----:B-1----:R-:W-:-:S03]  /*fe50*/  PRMT R0, RZ, 0x7610, R0 ;  /* 0x00007610ff007816 */ /* 0x002fc60000000000 */
[----:B------:R-:W2:Y:S01]  /*fe60*/  LDL.LU R9, [R1+0x79c] ;  /* 0x00079c0001097983 */ /* 0x000ea20000300800 */
[----:B------:R-:W-:-:S03]  /*fe70*/  PRMT R2, RZ, 0x7610, R2 ;  /* 0x00007610ff027816 */ /* 0x000fc60000000002 */
[----:B------:R-:W-:Y:S01]  /*fe80*/  STL.S16 [R1+0x2f0], R33 ;  /* 0x0002f02101007387 */ /* 0x000fe20000100600 */
[----:B------:R-:W-:-:S03]  /*fe90*/  IMAD R4, R23, -0x40, R4 ;  /* 0xffffffc017047824 */ /* 0x000fc600078e0204 */
[----:B------:R0:W-:Y:S01]  /*fea0*/  STL.64 [R1+0xaf8], R2 ;  /* 0x000af80201007387 */ /* 0x0001e20000100a00 */
[----:B---3--:R-:W-:-:S03]  /*feb0*/  IMAD.MOV.U32 R55, RZ, RZ, R54 ;  /* 0x000000ffff377224 */ /* 0x008fc600078e0036 */
[----:B0-----:R-:W3:Y:S04]  /*fec0*/  LDL.LU R3, [R1+0x7a0] ;  /* 0x0007a00001037983 */ /* 0x001ee80000300800 */
[----:B------:R0:W-:Y:S01]  /*fed0*/  STL.S16 [R1+0x2fc], R0 ;  /* 0x0002fc0001007387 */ /* 0x0001e20000100600 */
[----:B----4-:R-:W-:Y:S02]  /*fee0*/  IMAD.MOV.U32 R63, RZ, RZ, R62 ;  /* 0x000000ffff3f7224 */ /* 0x010fe400078e003e */
[----:B------:R-:W-:Y:S02]  /*fef0*/  IMAD.MOV.U32 R65, RZ, RZ, R64 ;  /* 0x000000ffff417224 */ /* 0x000fe400078e0040 */
[----:B------:R-:W-:Y:S02]  /*ff00*/  IMAD.MOV.U32 R71, RZ, RZ, R70 ;  /* 0x000000ffff477224 */ /* 0x000fe400078e0046 */
[----:B------:R-:W-:-:S02]  /*ff10*/  IMAD.MOV.U32 R52, RZ, RZ, R21 ;  /* 0x000000ffff347224 */ /* 0x000fc400078e0015 */
[----:B------:R-:W4:Y:S04]  /*ff20*/  LDL.LU R21, [R1+0x7a4] ;  /* 0x0007a40001157983 */ /* 0x000f280000300800 */
[----:B------:R-:W4:Y:S04]  /*ff30*/  LDL.LU R23, [R1+0x7a8] ;  /* 0x0007a80001177983 */ /* 0x000f280000300800 */
[----:B------:R-:W-:Y:S04]  /*ff40*/  STL [R1+0xa6c], R53 ;  /* 0x000a6c3501007387 */ /* 0x000fe80000100800 */
[----:B------:R1:W-:Y:S04]  /*ff50*/  STL [R1+0xab0], R52 ;  /* 0x000ab03401007387 */ /* 0x0003e80000100800 */
[----:B------:R-:W4:Y:S01]  /*ff60*/  LDL.LU R33, [R1+0x7ac] ;  /* 0x0007ac0001217983 */ /* 0x000f220000300800 */
[----:B------:R-:W-:-:S03]  /*ff70*/  IMAD.MOV.U32 R54, RZ, RZ, R13 ;  /* 0x000000ffff367224 */ /* 0x000fc600078e000d */
[----:B------:R-:W4:Y:S04]  /*ff80*/  LDL.LU R13, [R1+0x7b0] ;  /* 0x0007b000010d7983 */ /* 0x000f280000300800 */
[----:B------:R-:W-:Y:S04]  /*ff90*/  STL.64 [R1+0xa70], R54 ;  /* 0x000a703601007387 */ /* 0x000fe80000100a00 */
[----:B------:R-:W4:Y:S01]  /*ffa0*/  LDL.LU R2, [R1+0x7b4] ;  /* 0x0007b40001027983 */ /* 0x000f220000300800 */
[----:B------:R-:W-:-:S05]  /*ffb0*/  IMAD.MOV.U32 R62, RZ, RZ, R37 ;  /* 0x000000ffff3e7224 */ /* 0x000fca00078e0025 */
[----:B------:R-:W-:Y:S04]  /*ffc0*/  STL.64 [R1+0xa78], R62 ;  /* 0x000a783e01007387 */ /* 0x000fe80000100a00 */
[----:B0-----:R-:W4:Y:S01]  /*ffd0*/  LDL.LU R0, [R1+0x7b8] ;  /* 0x0007b80001007983 */ /* 0x001f220000300800 */
[----:B------:R-:W-:-:S05]  /*ffe0*/  IMAD.MOV.U32 R64, RZ, RZ, R35 ;  /* 0x000000ffff407224 */ /* 0x000fca00078e0023 */
[----:B------:R-:W-:Y:S01]  /*fff0*/  STL.64 [R1+0xa80], R64 ;  /* 0x000a804001007387 */ /* 0x000fe20000100a00 */
[----:B------:R-:W-:-:S05]  /*10000*/  IMAD.MOV.U32 R70, RZ, RZ, R27 ;  /* 0x000000ffff467224 */ /* 0x000fca00078e001b */
[----:B------:R-:W-:Y:S04]  /*10010*/  STL.64 [R1+0xa88], R70 ;  /* 0x000a884601007387 */ /* 0x000fe80000100a00 */
[----:B-1----:R-:W4:Y:S01]  /*10020*/  LDL.LU R52, [R1+0x7bc] ;  /* 0x0007bc0001347983 */ /* 0x002f220000300800 */
[----:B------:R-:W-:Y:S02]  /*10030*/  IMAD.MOV.U32 R73, RZ, RZ, R72 ;  /* 0x000000ffff497224 */ /* 0x000fe400078e0048 */
[----:B------:R-:W-:Y:S01]  /*10040*/  IMAD.MOV.U32 R72, RZ, RZ, R25 ;  /* 0x000000ffff487224 */ /* 0x000fe200078e0019 */
[----:B------:R-:W4:Y:S01]  /*10050*/  LDL.LU R37, [R1+0x7c0] ;  /* 0x0007c00001257983 */ /* 0x000f220000300800 */
[----:B------:R-:W-:Y:S02]  /*10060*/  IMAD.MOV.U32 R79, RZ, RZ, R78 ;  /* 0x000000ffff4f7224 */ /* 0x000fe400078e004e */
[----:B------:R-:W-:Y:S01]  /*10070*/  IMAD.MOV.U32 R78, RZ, RZ, R15 ;  /* 0x000000ffff4e7224 */ /* 0x000fe200078e000f */
[----:B------:R-:W-:Y:S01]  /*10080*/  STL.64 [R1+0xa90], R72 ;  /* 0x000a904801007387 */ /* 0x000fe20000100a00 */
[----:B------:R-:W-:-:S03]  /*10090*/  IMAD.MOV.U32 R81, RZ, RZ, R80 ;  /* 0x000000ffff517224 */ /* 0x000fc600078e0050 */
[----:B------:R-:W-:Y:S04]  /*100a0*/  STL.64 [R1+0xae0], R78 ;  /* 0x000ae04e01007387 */ /* 0x000fe80000100a00 */
[----:B------:R-:W4:Y:S01]  /*100b0*/  LDL.LU R27, [R1+0x7c4] ;  /* 0x0007c400011b7983 */ /* 0x000f220000300800 */
[----:B--2---:R-:W-:-:S03]  /*100c0*/  IMAD.MOV.U32 R80, RZ, RZ, R11 ;  /* 0x000000ffff507224 */ /* 0x004fc600078e000b */
[----:B------:R-:W2:Y:S01]  /*100d0*/  LDL.LU R25, [R1+0x7c8] ;  /* 0x0007c80001197983 */ /* 0x000ea20000300800 */
[----:B------:R-:W-:-:S03]  /*100e0*/  LOP3.LUT R9, R9, R8, RZ, 0x3c, !PT ;  /* 0x0000000809097212 */ /* 0x000fc600078e3cff */
[----:B------:R-:W-:Y:S01]  /*100f0*/  STL.64 [R1+0xb00], R80 ;  /* 0x000b005001007387 */ /* 0x000fe20000100a00 */
[----:B------:R-:W-:-:S03]  /*10100*/  LOP3.LUT R8, R9, R8, RZ, 0x3c, !PT ;  /* 0x0000000809087212 */ /* 0x000fc600078e3cff */
[----:B------:R-:W2:Y:S01]  /*10110*/  LDL.LU R15, [R1+0x7cc] ;  /* 0x0007cc00010f7983 */ /* 0x000ea20000300800 */
[----:B------:R-:W-:Y:S01]  /*10120*/  IMAD.MOV.U32 R11, RZ, RZ, R10 ;  /* 0x000000ffff0b7224 */ /* 0x000fe200078e000a */
[----:B------:R-:W-:Y:S01]  /*10130*/  LOP3.LUT R9, R9, R8, RZ, 0x3c, !PT ;  /* 0x0000000809097212 */ /* 0x000fe200078e3cff */
[----:B------:R-:W-:-:S04]  /*10140*/  IMAD.MOV.U32 R35, RZ, RZ, R34 ;  /* 0x000000ffff237224 */ /* 0x000fc800078e0022 */
[----:B------:R-:W-:Y:S01]  /*10150*/  STL.64 [R1+0xa98], R8 ;  /* 0x000a980801007387 */ /* 0x000fe20000100a00 */
[----:B------:R-:W-:Y:S02]  /*10160*/  IMAD.MOV.U32 R45, RZ, RZ, R44 ;  /* 0x000000ffff2d7224 */ /* 0x000fe400078e002c */
[----:B---3--:R-:W-:Y:S02]  /*10170*/  IMAD.MOV.U32 R10, RZ, RZ, R3 ;  /* 0x000000ffff0a7224 */ /* 0x008fe400078e0003 */
[----:B------:R-:W3:Y:S04]  /*10180*/  LDL.LU R3, [R1+0x7d0] ;  /* 0x0007d00001037983 */ /* 0x000ee80000300800 */
[----:B------:R0:W-:Y:S01]  /*10190*/  STL.64 [R1+0xaa0], R10 ;  /* 0x000aa00a01007387 */ /* 0x0001e20000100a00 */
[----:B------:R-:W-:-:S02]  /*101a0*/  IMAD.MOV.U32 R47, RZ, RZ, R46 ;  /* 0x000000ffff2f7224 */ /* 0x000fc400078e002e */
[----:B------:R-:W-:Y:S01]  /*101b0*/  IMAD.MOV.U32 R57, RZ, RZ, R56 ;  /* 0x000000ffff397224 */ /* 0x000fe200078e0038 */
[----:B----4-:R-:W-:Y:S02]  /*101c0*/  LOP3.LUT R21, R21, R20, RZ, 0x3c, !PT ;  /* 0x0000001415157212 */ /* 0x010fe400078e3cff */
[----:B------:R-:W-:Y:S02]  /*101d0*/  LOP3.LUT R23, R23, R22, RZ, 0x3c, !PT ;  /* 0x0000001617177212 */ /* 0x000fe400078e3cff */
[----:B------:R-:W-:Y:S02]  /*101e0*/  LOP3.LUT R20, R21, R20, RZ, 0x3c, !PT ;  /* 0x0000001415147212 */ /* 0x000fe400078e3cff */
[----:B------:R-:W-:Y:S02]  /*101f0*/  LOP3.LUT R22, R23, R22, RZ, 0x3c, !PT ;  /* 0x0000001617167212 */ /* 0x000fe400078e3cff */
[----:B------:R-:W-:Y:S02]  /*10200*/  LOP3.LUT R21, R21, R20, RZ, 0x3c, !PT ;  /* 0x0000001415157212 */ /* 0x000fe400078e3cff */
[----:B------:R-:W-:-:S04]  /*10210*/  LOP3.LUT R33, R33, R32, RZ, 0x3c, !PT ;  /* 0x0000002021217212 */ /* 0x000fc800078e3cff */
[----:B------:R-:W-:Y:S02]  /*10220*/  LOP3.LUT R32, R33, R32, RZ, 0x3c, !PT ;  /* 0x0000002021207212 */ /* 0x000fe400078e3cff */
[----:B------:R-:W-:Y:S02]  /*10230*/  LOP3.LUT R23, R23, R22, RZ, 0x3c, !PT ;  /* 0x0000001617177212 */ /* 0x000fe400078e3cff */
[----:B------:R-:W-:Y:S01]  /*10240*/  LOP3.LUT R33, R33, R32, RZ, 0x3c, !PT ;  /* 0x0000002021217212 */ /* 0x000fe200078e3cff */
[----:B------:R-:W-:Y:S01]  /*10250*/  IMAD.MOV.U32 R34, RZ, RZ, R13 ;  /* 0x000000ffff227224 */ /* 0x000fe200078e000d */
[----:B------:R-:W-:Y:S04]  /*10260*/  STL.64 [R1+0xaa8], R20 ;  /* 0x000aa81401007387 */ /* 0x000fe80000100a00 */
[----:B------:R-:W-:Y:S01]  /*10270*/  STL.64 [R1+0xab8], R22 ;  /* 0x000ab81601007387 */ /* 0x000fe20000100a00 */
[----:B------:R-:W-:-:S03]  /*10280*/  IMAD.MOV.U32 R44, RZ, RZ, R2 ;  /* 0x000000ffff2c7224 */ /* 0x000fc600078e0002 */
[----:B------:R-:W-:Y:S04]  /*10290*/  STL.64 [R1+0xac0], R32 ;  /* 0x000ac02001007387 */ /* 0x000fe80000100a00 */
[----:B------:R1:W-:Y:S04]  /*102a0*/  STL.64 [R1+0xac8], R34 ;  /* 0x000ac82201007387 */ /* 0x0003e80000100a00 */
[----:B------:R-:W4:Y:S04]  /*102b0*/  LDL.LU R13, [R1+0x7d4] ;  /* 0x0007d400010d7983 */ /* 0x000f280000300800 */
[----:B0-----:R-:W4:Y:S04]  /*102c0*/  LDL.LU R11, [R1+0x7d8] ;  /* 0x0007d800010b7983 */ /* 0x001f280000300800 */
[----:B------:R-:W-:Y:S04]  /*102d0*/  STL.64 [R1+0xad0], R44 ;  /* 0x000ad02c01007387 */ /* 0x000fe80000100a00 */
[----:B------:R-:W4:Y:S01]  /*102e0*/  LDL.LU R2, [R1+0x7dc] ;  /* 0x0007dc0001027983 */ /* 0x000f220000300800 */
[----:B------:R-:W-:-:S03]  /*102f0*/  IMAD.MOV.U32 R46, RZ, RZ, R0 ;  /* 0x000000ffff2e7224 */ /* 0x000fc600078e0000 */
[----:B------:R-:W4:Y:S04]  /*10300*/  LDL.LU R0, [R1+0x7e0] ;  /* 0x0007e00001007983 */ /* 0x000f280000300800 */
[----:B------:R-:W-:Y:S01]  /*10310*/  STL.64 [R1+0xad8], R46 ;  /* 0x000ad82e01007387 */ /* 0x000fe20000100a00 */
[----:B------:R-:W-:-:S05]  /*10320*/  IMAD.MOV.U32 R56, RZ, RZ, R52 ;  /* 0x000000ffff387224 */ /* 0x000fca00078e0034 */
[----:B------:R-:W-:Y:S04]  /*10330*/  STL.64 [R1+0xae8], R56 ;  /* 0x000ae83801007387 */ /* 0x000fe80000100a00 */
[----:B------:R-:W4:Y:S01]  /*10340*/  LDL.LU R9, [R1+0x7e4] ;  /* 0x0007e40001097983 */ /* 0x000f220000300800 */
[----:B------:R-:W-:Y:S02]  /*10350*/  IMAD.MOV.U32 R59, RZ, RZ, R58 ;  /* 0x000000ffff3b7224 */ /* 0x000fe400078e003a */
[----:B------:R-:W-:Y:S01]  /*10360*/  IMAD.MOV.U32 R58, RZ, RZ, R37 ;  /* 0x000000ffff3a7224 */ /* 0x000fe200078e0025 */
[----:B------:R-:W4:Y:S01]  /*10370*/  LDL.LU R8, [R1+0x7e8] ;  /* 0x0007e80001087983 */ /* 0x000f220000300800 */
[----:B------:R-:W-:Y:S02]  /*10380*/  IMAD.MOV.U32 R67, RZ, RZ, R66 ;  /* 0x000000ffff437224 */ /* 0x000fe400078e0042 */
[----:B------:R-:W-:-:S02]  /*10390*/  IMAD.MOV.U32 R69, RZ, RZ, R68 ;  /* 0x000000ffff457224 */ /* 0x000fc400078e0044 */
[----:B------:R-:W-:Y:S01]  /*103a0*/  IMAD.MOV.U32 R66, RZ, RZ, R27 ;  /* 0x000000ffff427224 */ /* 0x000fe200078e001b */
[----:B------:R-:W-:Y:S01]  /*103b0*/  STL.64 [R1+0xb08], R58 ;  /* 0x000b083a01007387 */ /* 0x000fe20000100a00 */
[----:B------:R-:W-:Y:S02]  /*103c0*/  IMAD.MOV.U32 R75, RZ, RZ, R74 ;  /* 0x000000ffff4b7224 */ /* 0x000fe400078e004a */
[----:B--2---:R-:W-:Y:S01]  /*103d0*/  IMAD.MOV.U32 R68, RZ, RZ, R25 ;  /* 0x000000ffff447224 */ /* 0x004fe200078e0019 */
[----:B------:R-:W-:Y:S04]  /*103e0*/  STL.64 [R1+0xb10], R66 ;  /* 0x000b104201007387 */ /* 0x000fe80000100a00 */
[----:B------:R-:W-:Y:S01]  /*103f0*/  STL.64 [R1+0xb18], R68 ;  /* 0x000b184401007387 */ /* 0x000fe20000100a00 */
[----:B------:R-:W-:-:S03]  /*10400*/  IMAD.MOV.U32 R74, RZ, RZ, R15 ;  /* 0x000000ffff4a7224 */ /* 0x000fc600078e000f */
[----:B------:R-:W2:Y:S04]  /*10410*/  LDL.LU R10, [R1+0x7ec] ;  /* 0x0007ec00010a7983 */ /* 0x000ea80000300800 */
[----:B------:R-:W-:Y:S04]  /*10420*/  STL.64 [R1+0xb20], R74 ;  /* 0x000b204a01007387 */ /* 0x000fe80000100a00 */
[----:B-1----:R-:W2:Y:S04]  /*10430*/  LDL.LU R35, [R1+0x748] ;  /* 0x0007480001237983 */ /* 0x002ea80000300800 */
[----:B------:R-:W2:Y:S04]  /*10440*/  LDL.LU R34, [R1] ;  /* 0x0000000001227983 */ /* 0x000ea80000300800 */
[----:B------:R-:W2:Y:S01]  /*10450*/  LDL.LU R33, [R1+0x74c] ;  /* 0x00074c0001217983 */ /* 0x000ea20000300800 */
[----:B------:R-:W-:-:S03]  /*10460*/  IMAD.MOV.U32 R77, RZ, RZ, R76 ;  /* 0x000000ffff4d7224 */ /* 0x000fc600078e004c */
[----:B------:R-:W2:Y:S01]  /*10470*/  LDL.LU R32, [R1+0x8] ;  /* 0x0000080001207983 */ /* 0x000ea20000300800 */
[----:B---3--:R-:W-:-:S03]  /*10480*/  IMAD.MOV.U32 R76, RZ, RZ, R3 ;  /* 0x000000ffff4c7224 */ /* 0x008fc600078e0003 */
[----:B------:R-:W3:Y:S01]  /*10490*/  LDL.LU R23, [R1+0x750] ;  /* 0x0007500001177983 */ /* 0x000ee20000300800 */
[----:B------:R-:W-:-:S03]  /*104a0*/  IMAD.MOV.U32 R83, RZ, RZ, R82 ;  /* 0x000000ffff537224 */ /* 0x000fc600078e0052 */
[----:B------:R-:W3:Y:S01]  /*104b0*/  LDL.LU R22, [R1+0x10] ;  /* 0x0000100001167983 */ /* 0x000ee20000300800 */
[----:B------:R-:W-:-:S03]  /*104c0*/  IMAD.MOV.U32 R85, RZ, RZ, R84 ;  /* 0x000000ffff557224 */ /* 0x000fc600078e0054 */
[----:B------:R-:W3:Y:S04]  /*104d0*/  LDL.LU R21, [R1+0x754] ;  /* 0x0007540001157983 */ /* 0x000ee80000300800 */
[----:B------:R-:W3:Y:S04]  /*104e0*/  LDL.LU R20, [R1+0x18] ;  /* 0x0000180001147983 */ /* 0x000ee80000300800 */
[----:B------:R-:W3:Y:S01]  /*104f0*/  LDL.LU R3, [R1+0x758] ;  /* 0x0007580001037983 */ /* 0x000ee20000300800 */
[----:B------:R-:W-:-:S03]  /*10500*/  IMAD.MOV.U32 R15, RZ, RZ, R14 ;  /* 0x000000ffff0f7224 */ /* 0x000fc600078e000e */
[----:B------:R-:W-:Y:S01]  /*10510*/  STL.64 [R1+0xb30], R76 ;  /* 0x000b304c01007387 */ /* 0x000fe20000100a00 */
[----:B------:R-:W-:Y:S02]  /*10520*/  IMAD.MOV.U32 R25, RZ, RZ, R24 ;  /* 0x000000ffff197224 */ /* 0x000fe400078e0018 */
[----:B----4-:R-:W-:Y:S02]  /*10530*/  IMAD.MOV.U32 R82, RZ, RZ, R13 ;  /* 0x000000ffff527224 */ /* 0x010fe400078e000d */
[----:B------:R-:W-:Y:S02]  /*10540*/  IMAD.MOV.U32 R13, RZ, RZ, R12 ;  /* 0x000000ffff0d7224 */ /* 0x000fe400078e000c */
[----:B------:R-:W-:Y:S01]  /*10550*/  IMAD.MOV.U32 R84, RZ, RZ, R11 ;  /* 0x000000ffff547224 */ /* 0x000fe200078e000b */
[----:B------:R-:W-:Y:S01]  /*10560*/  STL.64 [R1+0xb38], R82 ;  /* 0x000b385201007387 */ /* 0x000fe20000100a00 */
[----:B------:R-:W-:-:S03]  /*10570*/  IMAD.MOV.U32 R12, RZ, RZ, R2 ;  /* 0x000000ffff0c7224 */ /* 0x000fc600078e0002 */
[----:B------:R-:W-:Y:S01]  /*10580*/  STL.64 [R1+0xb40], R84 ;  /* 0x000b405401007387 */ /* 0x000fe20000100a00 */
[----:B------:R-:W-:-:S03]  /*10590*/  IMAD.MOV.U32 R14, RZ, RZ, R0 ;  /* 0x000000ffff0e7224 */ /* 0x000fc600078e0000 */
[----:B------:R-:W-:Y:S04]  /*105a0*/  STL.64 [R1+0xb48], R12 ;  /* 0x000b480c01007387 */ /* 0x000fe80000100a00 */
[----:B------:R-:W4:Y:S04]  /*105b0*/  LDL.LU R2, [R1+0x28] ;  /* 0x0000280001027983 */ /* 0x000f280000300800 */
[----:B------:R-:W4:Y:S04]  /*105c0*/  LDL.LU R0, [R1+0x760] ;  /* 0x0007600001007983 */ /* 0x000f280000300800 */
[----:B------:R0:W-:Y:S01]  /*105d0*/  STL.64 [R1+0xb50], R14 ;  /* 0x000b500e01007387 */ /* 0x0001e20000100a00 */
[----:B------:R-:W-:-:S05]  /*105e0*/  IMAD.MOV.U32 R24, RZ, RZ, R9 ;  /* 0x000000ffff187224 */ /* 0x000fca00078e0009 */
[----:B------:R-:W-:Y:S04]  /*105f0*/  STL.64 [R1+0xb58], R24 ;  /* 0x000b581801007387 */ /* 0x000fe80000100a00 */
[----:B0-----:R-:W4:Y:S01]  /*10600*/  LDL.LU R15, [R1+0x30] ;  /* 0x00003000010f7983 */ /* 0x001f220000300800 */
[----:B------:R-:W-:Y:S02]  /*10610*/  IMAD.MOV.U32 R27, RZ, RZ, R26 ;  /* 0x000000ffff1b7224 */ /* 0x000fe400078e001a */
[----:B------:R-:W-:Y:S01]  /*10620*/  IMAD.MOV.U32 R26, RZ, RZ, R8 ;  /* 0x000000ffff1a7224 */ /* 0x000fe200078e0008 */
[----:B------:R-:W4:Y:S01]  /*10630*/  LDL.LU R14, [R1+0x764] ;  /* 0x00076400010e7983 */ /* 0x000f220000300800 */
[----:B------:R-:W-:-:S03]  /*10640*/  IMAD.MOV.U32 R37, RZ, RZ, R36 ;  /* 0x000000ffff257224 */ /* 0x000fc600078e0024 */
[----:B------:R-:W4:Y:S01]  /*10650*/  LDL.LU R9, [R1+0x48] ;  /* 0x0000480001097983 */ /* 0x000f220000300800 */
[----:B------:R-:W-:-:S03]  /*10660*/  IMAD.MOV.U32 R61, RZ, RZ, R60 ;  /* 0x000000ffff3d7224 */ /* 0x000fc600078e003c */
[----:B------:R-:W4:Y:S01]  /*10670*/  LDL.LU R8, [R1+0x414] ;  /* 0x0004140001087983 */ /* 0x000f220000300800 */
[----:B--2---:R-:W-:-:S03]  /*10680*/  IMAD.MOV.U32 R36, RZ, RZ, R10 ;  /* 0x000000ffff247224 */ /* 0x004fc600078e000a */
[----:B------:R-:W-:Y:S04]  /*10690*/  STL.64 [R1+0xb68], R26 ;  /* 0x000b681a01007387 */ /* 0x000fe80000100a00 */
[----:B------:R-:W2:Y:S01]  /*106a0*/  LDL.LU R11, [R1+0x50] ;  /* 0x00005000010b7983 */ /* 0x000ea20000300800 */
[----:B------:R-:W-:-:S03]  /*106b0*/  IMAD.MOV.U32 R60, RZ, RZ, R35 ;  /* 0x000000ffff3c7224 */ /* 0x000fc600078e0023 */
[----:B------:R-:W2:Y:S01]  /*106c0*/  LDL.LU R10, [R1+0x418] ;  /* 0x00041800010a7983 */ /* 0x000ea20000300800 */
[----:B------:R-:W-:-:S03]  /*106d0*/  IMAD.MOV.U32 R55, RZ, RZ, R34 ;  /* 0x000000ffff377224 */ /* 0x000fc600078e0022 */
[----:B------:R0:W-:Y:S01]  /*106e0*/  STL.64 [R1+0xb70], R36 ;  /* 0x000b702401007387 */ /* 0x0001e20000100a00 */
[----:B------:R-:W-:-:S03]  /*106f0*/  IMAD.MOV.U32 R54, RZ, RZ, R33 ;  /* 0x000000ffff367224 */ /* 0x000fc600078e0021 */
[----:B------:R-:W2:Y:S01]  /*10700*/  LDL.LU R13, [R1+0x58] ;  /* 0x00005800010d7983 */ /* 0x000ea20000300800 */
[----:B------:R-:W-:-:S03]  /*10710*/  IMAD.MOV.U32 R63, RZ, RZ, R32 ;  /* 0x000000ffff3f7224 */ /* 0x000fc600078e0020 */
[----:B------:R-:W2:Y:S01]  /*10720*/  LDL.LU R12, [R1+0x3f0] ;  /* 0x0003f000010c7983 */ /* 0x000ea20000300800 */
[----:B---3--:R-:W-:-:S03]  /*10730*/  IMAD.MOV.U32 R62, RZ, RZ, R23 ;  /* 0x000000ffff3e7224 */ /* 0x008fc600078e0017 */
[----:B------:R-:W-:Y:S01]  /*10740*/  STL.64 [R1+0xb78], R60 ;  /* 0x000b783c01007387 */ /* 0x000fe20000100a00 */
[----:B------:R-:W-:-:S03]  /*10750*/  IMAD.MOV.U32 R65, RZ, RZ, R22 ;  /* 0x000000ffff417224 */ /* 0x000fc600078e0016 */
[----:B0-----:R-:W3:Y:S01]  /*10760*/  LDL.LU R36, [R1+0x60] ;  /* 0x0000600001247983 */ /* 0x001ee20000300800 */
[----:B------:R-:W-:-:S03]  /*10770*/  IMAD.MOV.U32 R64, RZ, RZ, R21 ;  /* 0x000000ffff407224 */ /* 0x000fc600078e0015 */
[----:B------:R-:W3:Y:S01]  /*10780*/  LDL.LU R35, [R1+0x3f4] ;  /* 0x0003f40001237983 */ /* 0x000ee20000300800 */
[----:B------:R-:W-:-:S03]  /*10790*/  IMAD.MOV.U32 R71, RZ, RZ, R20 ;  /* 0x000000ffff477224 */ /* 0x000fc600078e0014 */
[----:B------:R-:W-:Y:S01]  /*107a0*/  STL.64 [R1], R54 ;  /* 0x0000003601007387 */ /* 0x000fe20000100a00 */
[----:B------:R-:W-:-:S03]  /*107b0*/  IMAD.MOV.U32 R70, RZ, RZ, R3 ;  /* 0x000000ffff467224 */ /* 0x000fc600078e0003 */
[----:B------:R-:W-:Y:S04]  /*107c0*/  STL.64 [R1+0xb80], R54 ;  /* 0x000b803601007387 */ /* 0x000fe80000100a00 */
[----:B------:R-:W-:Y:S04]  /*107d0*/  STL.64 [R1+0x8], R62 ;  /* 0x0000083e01007387 */ /* 0x000fe80000100a00 */
[----:B------:R-:W-:Y:S04]  /*107e0*/  STL.64 [R1+0xb88], R62 ;  /* 0x000b883e01007387 */ /* 0x000fe80000100a00 */
[----:B------:R-:W-:Y:S04]  /*107f0*/  STL.64 [R1+0x10], R64 ;  /* 0x0000104001007387 */ /* 0x000fe80000100a00 */
[----:B------:R-:W-:Y:S04]  /*10800*/  STL.64 [R1+0xb90], R64 ;  /* 0x000b904001007387 */ /* 0x000fe80000100a00 */
[----:B------:R-:W-:Y:S04]  /*10810*/  STL.64 [R1+0x18], R70 ;  /* 0x0000184601007387 */ /* 0x000fe80000100a00 */
[----:B------:R-:W-:Y:S04]  /*10820*/  STL.64 [R1+0xb98], R70 ;  /* 0x000b984601007387 */ /* 0x000fe80000100a00 */
[----:B------:R-:W3:Y:S04]  /*10830*/  LDL.LU R23, [R1+0x68] ;  /* 0x0000680001177983 */ /* 0x000ee80000300800 */
[----:B------:R-:W3:Y:S04]  /*10840*/  LDL.LU R22, [R1+0x3f8] ;  /* 0x0003f80001167983 */ /* 0x000ee80000300800 */
[----:B------:R-:W3:Y:S01]  /*10850*/  LDL.LU R34, [R1+0x88] ;  /* 0x0000880001227983 */ /* 0x000ee20000300800 */
[----:B----4-:R-:W-:-:S02]  /*10860*/  IMAD.MOV.U32 R3, RZ, RZ, R2 ;  /* 0x000000ffff037224 */ /* 0x010fc400078e0002 */
[----:B------:R-:W-:Y:S02]  /*10870*/  IMAD.MOV.U32 R2, RZ, RZ, R0 ;  /* 0x000000ffff027224 */ /* 0x000fe400078e0000 */
[----:B------:R-:W4:Y:S04]  /*10880*/  LDL.LU R0, [R1+0x3e8] ;  /* 0x0003e80001007983 */ /* 0x000f280000300800 */
[----:B------:R-:W4:Y:S04]  /*10890*/  LDL.LU R33, [R1+0x90] ;  /* 0x0000900001217983 */ /* 0x000f280000300800 */
[----:B------:R-:W4:Y:S04]  /*108a0*/  LDL.LU R32, [R1+0x3ec] ;  /* 0x0003ec0001207983 */ /* 0x000f280000300800 */
[----:B------:R-:W4:Y:S01]  /*108b0*/  LDL.LU R27, [R1+0x98] ;  /* 0x00009800011b7983 */ /* 0x000f220000300800 */
[----:B------:R-:W-:-:S03]  /*108c0*/  IMAD.MOV.U32 R81, RZ, RZ, R15 ;  /* 0x000000ffff517224 */ /* 0x000fc600078e000f */
[----:B------:R-:W4:Y:S01]  /*108d0*/  LDL.LU R15, [R1+0x3bc] ;  /* 0x0003bc00010f7983 */ /* 0x000f220000300800 */
[----:B------:R-:W-:-:S03]  /*108e0*/  IMAD.MOV.U32 R80, RZ, RZ, R14 ;  /* 0x000000ffff507224 */ /* 0x000fc600078e000e */
[----:B------:R-:W-:Y:S04]  /*108f0*/  STL.64 [R1+0x28], R2 ;  /* 0x0000280201007387 */ /* 0x000fe80000100a00 */
[----:B------:R0:W-:Y:S04]  /*10900*/  STL.64 [R1+0xba0], R2 ;  /* 0x000ba00201007387 */ /* 0x0001e80000100a00 */
[----:B------:R-:W-:Y:S04]  /*10910*/  STL.64 [R1+0x30], R80 ;  /* 0x0000305001007387 */ /* 0x000fe80000100a00 */
[----:B------:R-:W-:Y:S04]  /*10920*/  STL.64 [R1+0xba8], R80 ;  /* 0x000ba85001007387 */ /* 0x000fe80000100a00 */
[----:B------:R-:W4:Y:S04]  /*10930*/  LDL.LU R26, [R1+0xb0] ;  /* 0x0000b000011a7983 */ /* 0x000f280000300800 */
[----:B------:R-:W4:Y:S04]  /*10940*/  LDL.LU R25, [R1+0x3c8] ;  /* 0x0003c80001197983 */ /* 0x000f280000300800 */
[----:B------:R-:W4:Y:S01]  /*10950*/  LDL.LU R24, [R1+0x128] ;  /* 0x0001280001187983 */ /* 0x000f220000300800 */
[----:B--2---:R-:W-:-:S03]  /*10960*/  IMAD.MOV.U32 R21, RZ, RZ, R13 ;  /* 0x000000ffff157224 */ /* 0x004fc600078e000d */
[----:B------:R-:W2:Y:S01]  /*10970*/  LDL.LU R14, [R1+0x34c] ;  /* 0x00034c00010e7983 */ /* 0x000ea20000300800 */
[----:B------:R-:W-:-:S03]  /*10980*/  IMAD.MOV.U32 R20, RZ, RZ, R12 ;  /* 0x000000ffff147224 */ /* 0x000fc600078e000c */
[----:B------:R-:W2:Y:S04]  /*10990*/  LDL.LU R13, [R1+0x130] ;  /* 0x00013000010d7983 */ /* 0x000ea80000300800 */
[----:B------:R-:W2:Y:S04]  /*109a0*/  LDL.LU R12, [R1+0x350] ;  /* 0x00035000010c7983 */ /* 0x000ea80000300800 */
[----:B0-----:R-:W2:Y:S01]  /*109b0*/  LDL.LU R3, [R1+0x154] ;  /* 0x0001540001037983 */ /* 0x001ea20000300800 */
[----:B---3--:R-:W-:-:S03]  /*109c0*/  IMAD.MOV.U32 R53, RZ, RZ, R36 ;  /* 0x000000ffff357224 */ /* 0x008fc600078e0024 */
[----:B------:R-:W3:Y:S01]  /*109d0*/  LDL.LU R2, [R1+0x158] ;  /* 0x0001580001027983 */ /* 0x000ee20000300800 */
[----:B------:R-:W-:-:S03]  /*109e0*/  IMAD.MOV.U32 R52, RZ, RZ, R35 ;  /* 0x000000ffff347224 */ /* 0x000fc600078e0023 */
[----:B------:R-:W-:Y:S04]  /*109f0*/  STL.64 [R1+0x48], R8 ;  /* 0x0000480801007387 */ /* 0x000fe80000100a00 */
[----:B------:R-:W-:Y:S04]  /*10a00*/  STL.64 [R1+0xbb8], R8 ;  /* 0x000bb80801007387 */ /* 0x000fe80000100a00 */
[----:B------:R-:W-:Y:S04]  /*10a10*/  STL.64 [R1+0x50], R10 ;  /* 0x0000500a01007387 */ /* 0x000fe80000100a00 */
[----:B------:R-:W-:Y:S04]  /*10a20*/  STL.64 [R1+0xbc0], R10 ;  /* 0x000bc00a01007387 */ /* 0x000fe80000100a00 */
[----:B------:R-:W-:Y:S04]  /*10a30*/  STL.64 [R1+0x58], R20 ;  /* 0x0000581401007387 */ /* 0x000fe80000100a00 */
[----:B------:R0:W-:Y:S04]  /*10a40*/  STL.64 [R1+0xbc8], R20 ;  /* 0x000bc81401007387 */ /* 0x0001e80000100a00 */
[----:B------:R-:W-:Y:S04]  /*10a50*/  STL.64 [R1+0x60], R52 ;  /* 0x0000603401007387 */ /* 0x000fe80000100a00 */
[----:B------:R-:W-:Y:S04]  /*10a60*/  STL.64 [R1+0xbd0], R52 ;  /* 0x000bd03401007387 */ /* 0x000fe80000100a00 */
[----:B0-----:R-:W3:Y:S01]  /*10a70*/  LDL.LU R20, [R1+0x160] ;  /* 0x0001600001147983 */ /* 0x001ee20000300800 */
[----:B------:R-:W-:-:S02]  /*10a80*/  IMAD.MOV.U32 R35, RZ, RZ, R34 ;  /* 0x000000ffff237224 */ /* 0x000fc400078e0022 */
[----:B----4-:R-:W-:Y:S02]  /*10a90*/  IMAD.MOV.U32 R34, RZ, RZ, R0 ;  /* 0x000000ffff227224 */ /* 0x010fe400078e0000 */
[----:B------:R-:W4:Y:S04]  /*10aa0*/  LDL.LU R0, [R1+0x2a8] ;  /* 0x0002a80001007983 */ /* 0x000f280000300800 */
[----:B------:R-:W4:Y:S04]  /*10ab0*/  LDL.LU R9, [R1+0x168] ;  /* 0x0001680001097983 */ /* 0x000f280000300800 */
[----:B------:R-:W4:Y:S01]  /*10ac0*/  LDL.LU R8, [R1+0x2ac] ;  /* 0x0002ac0001087983 */ /* 0x000f220000300800 */
[----:B------:R-:W-:-:S03]  /*10ad0*/  IMAD.MOV.U32 R46, RZ, RZ, R15 ;  /* 0x000000ffff2e7224 */ /* 0x000fc600078e000f */
[----:B------:R-:W4:Y:S04]  /*10ae0*/  LDL.LU R15, [R1+0x104] ;  /* 0x00010400010f7983 */ /* 0x000f280000300800 */
[----:B------:R-:W4:Y:S01]  /*10af0*/  LDL.LU R10, [R1+0x174] ;  /* 0x00017400010a7983 */ /* 0x000f220000300800 */
[----:B------:R-:W-:Y:S02]  /*10b00*/  IMAD.MOV.U32 R44, RZ, RZ, R32 ;  /* 0x000000ffff2c7224 */ /* 0x000fe400078e0020 */
[----:B------:R-:W-:Y:S01]  /*10b10*/  IMAD.MOV.U32 R45, RZ, RZ, R33 ;  /* 0x000000ffff2d7224 */ /* 0x000fe200078e0021 */
[----:B------:R-:W-:Y:S01]  /*10b20*/  STL.64 [R1+0x68], R22 ;  /* 0x0000681601007387 */ /* 0x000fe20000100a00 */
[----:B------:R-:W-:-:S03]  /*10b30*/  IMAD.MOV.U32 R47, RZ, RZ, R27 ;  /* 0x000000ffff2f7224 */ /* 0x000fc600078e001b */
[----:B------:R-:W-:Y:S04]  /*10b40*/  STL.64 [R1+0xbd8], R22 ;  /* 0x000bd81601007387 */ /* 0x000fe80000100a00 */
[----:B------:R-:W-:Y:S04]  /*10b50*/  STL.64 [R1+0x88], R34 ;  /* 0x0000882201007387 */ /* 0x000fe80000100a00 */
[----:B------:R0:W-:Y:S04]  /*10b60*/  STL.64 [R1+0xbe0], R34 ;  /* 0x000be02201007387 */ /* 0x0001e80000100a00 */
[----:B------:R-:W-:Y:S04]  /*10b70*/  STL.64 [R1+0x90], R44 ;  /* 0x0000902c01007387 */ /* 0x000fe80000100a00 */
[----:B------:R-:W-:Y:S01]  /*10b80*/  STL.64 [R1+0xbe8], R44 ;  /* 0x000be82c01007387 */ /* 0x000fe20000100a00 */
[----:B------:R-:W-:-:S03]  /*10b90*/  IMAD.MOV.U32 R58, RZ, RZ, R25 ;  /* 0x000000ffff3a7224 */ /* 0x000fc600078e0019 */
[----:B------:R-:W-:Y:S01]  /*10ba0*/  STL.64 [R1+0x98], R46 ;  /* 0x0000982e01007387 */ /* 0x000fe20000100a00 */
[----:B--2---:R-:W-:-:S03]  /*10bb0*/  IMAD.MOV.U32 R77, RZ, RZ, R13 ;  /* 0x000000ffff4d7224 */ /* 0x004fc600078e000d */
[----:B------:R-:W-:Y:S01]  /*10bc0*/  STL.64 [R1+0xbf0], R46 ;  /* 0x000bf02e01007387 */ /* 0x000fe20000100a00 */
[----:B------:R-:W-:Y:S02]  /*10bd0*/  IMAD.MOV.U32 R59, RZ, RZ, R26 ;  /* 0x000000ffff3b7224 */ /* 0x000fe400078e001a */
[----:B------:R-:W-:Y:S01]  /*10be0*/  IMAD.MOV.U32 R76, RZ, RZ, R12 ;  /* 0x000000ffff4c7224 */ /* 0x000fe200078e000c */
[----:B------:R-:W2:Y:S01]  /*10bf0*/  LDL.LU R13, [R1+0x108] ;  /* 0x00010800010d7983 */ /* 0x000ea20000300800 */
[----:B------:R-:W-:Y:S02]  /*10c00*/  IMAD.MOV.U32 R74, RZ, RZ, R14 ;  /* 0x000000ffff4a7224 */ /* 0x000fe400078e000e */
[----:B------:R-:W-:Y:S01]  /*10c10*/  IMAD.MOV.U32 R33, RZ, RZ, R3 ;  /* 0x000000ffff217224 */ /* 0x000fe200078e0003 */
[----:B------:R-:W2:Y:S01]  /*10c20*/  LDL.LU R12, [R1+0x190] ;  /* 0x00019000010c7983 */ /* 0x000ea20000300800 */
[----:B------:R-:W-:-:S03]  /*10c30*/  IMAD.MOV.U32 R75, RZ, RZ, R24 ;  /* 0x000000ffff4b7224 */ /* 0x000fc600078e0018 */
[----:B------:R-:W2:Y:S01]  /*10c40*/  LDL.LU R11, [R1+0x10c] ;  /* 0x00010c00010b7983 */ /* 0x000ea20000300800 */
[----:B---3--:R-:W-:-:S03]  /*10c50*/  IMAD.MOV.U32 R32, RZ, RZ, R2 ;  /* 0x000000ffff207224 */ /* 0x008fc600078e0002 */
[----:B------:R-:W3:Y:S04]  /*10c60*/  LDL.LU R3, [R1+0x124] ;  /* 0x0001240001037983 */ /* 0x000ee80000300800 */
[----:B------:R-:W3:Y:S04]  /*10c70*/  LDL.LU R14, [R1+0x110] ;  /* 0x00011000010e7983 */ /* 0x000ee80000300800 */
[----:B------:R-:W3:Y:S04]  /*10c80*/  LDL.LU R2, [R1+0x138] ;  /* 0x0001380001027983 */ /* 0x000ee80000300800 */
[----:B------:R-:W-:Y:S04]  /*10c90*/  STL.64 [R1+0xb0], R58 ;  /* 0x0000b03a01007387 */ /* 0x000fe80000100a00 */
[----:B------:R-:W-:Y:S04]  /*10ca0*/  STL.64 [R1+0xbf8], R58 ;  /* 0x000bf83a01007387 */ /* 0x000fe80000100a00 */
[----:B------:R-:W-:Y:S04]  /*10cb0*/  STL.64 [R1+0x128], R74 ;  /* 0x0001284a01007387 */ /* 0x000fe80000100a00 */
[----:B------:R-:W-:Y:S04]  /*10cc0*/  STL.64 [R1+0xc00], R74 ;  /* 0x000c004a01007387 */ /* 0x000fe80000100a00 */
[----:B------:R-:W-:Y:S04]  /*10cd0*/  STL.64 [R1+0x130], R76 ;  /* 0x0001304c01007387 */ /* 0x000fe80000100a00 */
[----:B------:R-:W-:Y:S04]  /*10ce0*/  STL.64 [R1+0xc08], R76 ;  /* 0x000c084c01007387 */ /* 0x000fe80000100a00 */
[----:B------:R-:W3:Y:S01]  /*10cf0*/  LDL.LU R24, [R1+0x114] ;  /* 0x0001140001187983 */ /* 0x000ee20000300800 */
[----:B------:R-:W-:-:S02]  /*10d00*/  IMAD.MOV.U32 R57, RZ, RZ, R20 ;  /* 0x000000ffff397224 */ /* 0x000fc400078e0014 */
[----:B----4-:R-:W-:Y:S02]  /*10d10*/  IMAD.MOV.U32 R56, RZ, RZ, R0 ;  /* 0x000000ffff387224 */ /* 0x010fe400078e0000 */
[----:B------:R-:W4:Y:S01]  /*10d20*/  LDL.LU R0, [R1+0x13c] ;  /* 0x00013c0001007983 */ /* 0x000f220000300800 */
[----:B------:R-:W-:-:S03]  /*10d30*/  IMAD.MOV.U32 R67, RZ, RZ, R9 ;  /* 0x000000ffff437224 */ /* 0x000fc600078e0009 */
[----:B------:R-:W4:Y:S01]  /*10d40*/  LDL.LU R36, [R1+0x118] ;  /* 0x0001180001247983 */ /* 0x000f220000300800 */
[----:B------:R-:W-:-:S03]  /*10d50*/  IMAD.MOV.U32 R66, RZ, RZ, R8 ;  /* 0x000000ffff427224 */ /* 0x000fc600078e0008 */
[----:B------:R-:W4:Y:S04]  /*10d60*/  LDL.LU R9, [R1+0x140] ;  /* 0x0001400001097983 */ /* 0x000f280000300800 */
[----:B0-----:R-:W4:Y:S04]  /*10d70*/  LDL.LU R35, [R1+0x14c] ;  /* 0x00014c0001237983 */ /* 0x001f280000300800 */
[----:B------:R-:W4:Y:S04]  /*10d80*/  LDL.LU R34, [R1+0x20] ;  /* 0x0000200001227983 */ /* 0x000f280000300800 */
[----:B------:R-:W4:Y:S04]  /*10d90*/  LDL.LU R8, [R1+0x150] ;  /* 0x0001500001087983 */ /* 0x000f280000300800 */
[----:B------:R-:W-:Y:S04]  /*10da0*/  STL.64 [R1+0x158], R32 ;  /* 0x0001582001007387 */ /* 0x000fe80000100a00 */
[----:B------:R0:W-:Y:S04]  /*10db0*/  STL.64 [R1+0xc10], R32 ;  /* 0x000c102001007387 */ /* 0x0001e80000100a00 */
[----:B------:R-:W4:Y:S01]  /*10dc0*/  LDL.LU R20, [R1+0x24] ;  /* 0x0000240001147983 */ /* 0x000f220000300800 */
[----:B------:R-:W-:-:S03]  /*10dd0*/  IMAD.MOV.U32 R82, RZ, RZ, R10 ;  /* 0x000000ffff527224 */ /* 0x000fc600078e000a */
[----:B------:R-:W4:Y:S04]  /*10de0*/  LDL.LU R10, [R1+0xe4] ;  /* 0x0000e400010a7983 */ /* 0x000f280000300800 */
[----:B0-----:R-:W4:Y:S04]  /*10df0*/  LDL.LU R32, [R1+0x38] ;  /* 0x0000380001207983 */ /* 0x001f280000300800 */
[----:B------:R-:W4:Y:S04]  /*10e00*/  LDL.LU R27, [R1+0xe8] ;  /* 0x0000e800011b7983 */ /* 0x000f280000300800 */
[----:B------:R-:W4:Y:S04]  /*10e10*/  LDL.LU R23, [R1+0x3c] ;  /* 0x00003c0001177983 */ /* 0x000f280000300800 */
[----:B------:R-:W4:Y:S01]  /*10e20*/  LDL.LU R22, [R1+0xec] ;  /* 0x0000ec0001167983 */ /* 0x000f220000300800 */
[----:B------:R-:W-:-:S03]  /*10e30*/  IMAD.MOV.U32 R83, RZ, RZ, R15 ;  /* 0x000000ffff537224 */ /* 0x000fc600078e000f */
[----:B------:R-:W-:Y:S04]  /*10e40*/  STL.64 [R1+0x160], R56 ;  /* 0x0001603801007387 */ /* 0x000fe80000100a00 */
[----:B------:R0:W-:Y:S04]  /*10e50*/  STL.64 [R1+0xc18], R56 ;  /* 0x000c183801007387 */ /* 0x0001e80000100a00 */
[----:B------:R-:W-:Y:S04]  /*10e60*/  STL.64 [R1+0x168], R66 ;  /* 0x0001684201007387 */ /* 0x000fe80000100a00 */
[----:B------:R1:W-:Y:S01]  /*10e70*/  STL.64 [R1+0xc20], R66 ;  /* 0x000c204201007387 */ /* 0x0003e20000100a00 */
[----:B--2---:R-:W-:-:S03]  /*10e80*/  IMAD.MOV.U32 R85, RZ, RZ, R13 ;  /* 0x000000ffff557224 */ /* 0x004fc600078e000d */
[----:B------:R-:W2:Y:S01]  /*10e90*/  LDL.LU R26, [R1+0x40] ;  /* 0x00004000011a7983 */ /* 0x000ea20000300800 */
[----:B------:R-:W-:-:S03]  /*10ea0*/  IMAD.MOV.U32 R84, RZ, RZ, R12 ;  /* 0x000000ffff547224 */ /* 0x000fc600078e000c */
[----:B------:R-:W2:Y:S01]  /*10eb0*/  LDL.LU R21, [R1+0xf0] ;  /* 0x0000f00001157983 */ /* 0x000ea20000300800 */
[----:B------:R-:W-:-:S03]  /*10ec0*/  IMAD.MOV.U32 R13, RZ, RZ, R11 ;  /* 0x000000ffff0d7224 */ /* 0x000fc600078e000b */
[----:B------:R-:W-:Y:S01]  /*10ed0*/  STL.64 [R1+0x188], R82 ;  /* 0x0001885201007387 */ /* 0x000fe20000100a00 */
[----:B---3--:R-:W-:-:S03]  /*10ee0*/  IMAD.MOV.U32 R12, RZ, RZ, R3 ;  /* 0x000000ffff0c7224 */ /* 0x008fc600078e0003 */
[----:B------:R3:W-:Y:S01]  /*10ef0*/  STL.64 [R1+0xc28], R82 ;  /* 0x000c285201007387 */ /* 0x0007e20000100a00 */
[----:B------:R-:W-:-:S03]  /*10f00*/  IMAD.MOV.U32 R15, RZ, RZ, R14 ;  /* 0x000000ffff0f7224 */ /* 0x000fc600078e000e */
[----:B------:R-:W3:Y:S01]  /*10f10*/  LDL.LU R11, [R1+0x44] ;  /* 0x00004400010b7983 */ /* 0x000ee20000300800 */
[----:B------:R-:W-:-:S03]  /*10f20*/  IMAD.MOV.U32 R14, RZ, RZ, R2 ;  /* 0x000000ffff0e7224 */ /* 0x000fc600078e0002 */
[----:B------:R-:W3:Y:S04]  /*10f30*/  LDL.LU R3, [R1+0xf4] ;  /* 0x0000f40001037983 */ /* 0x000ee80000300800 */
[----:B------:R-:W3:Y:S04]  /*10f40*/  LDL.LU R2, [R1+0xfc] ;  /* 0x0000fc0001027983 */ /* 0x000ee80000300800 */
[----:B------:R-:W-:Y:S01]  /*10f50*/  STL.64 [R1+0x190], R84 ;  /* 0x0001905401007387 */ /* 0x000fe20000100a00 */
[----:B------:R-:W-:Y:S02]  /*10f60*/  IMAD.MOV.U32 R25, RZ, RZ, R24 ;  /* 0x000000ffff197224 */ /* 0x000fe400078e0018 */
[----:B------:R-:W-:-:S02]  /*10f70*/  IMAD.MOV.U32 R79, RZ, RZ, R51 ;  /* 0x000000ffff4f7224 */ /* 0x000fc400078e0033 */
[----:B----4-:R-:W-:Y:S02]  /*10f80*/  IMAD.MOV.U32 R24, RZ, RZ, R0 ;  /* 0x000000ffff187224 */ /* 0x010fe400078e0000 */
[----:B------:R-:W4:Y:S01]  /*10f90*/  LDL.LU R0, [R1+0x100] ;  /* 0x0001000001007983 */ /* 0x000f220000300800 */
[----:B------:R-:W-:-:S03]  /*10fa0*/  IMAD.MOV.U32 R37, RZ, RZ, R36 ;  /* 0x000000ffff257224 */ /* 0x000fc600078e0024 */
[----:B------:R-:W-:Y:S01]  /*10fb0*/  STL.64 [R1+0x198], R12 ;  /* 0x0001980c01007387 */ /* 0x000fe20000100a00 */
[----:B------:R-:W-:-:S03]  /*10fc0*/  IMAD.MOV.U32 R36, RZ, RZ, R9 ;  /* 0x000000ffff247224 */ /* 0x000fc600078e0009 */
[----:B------:R-:W-:Y:S01]  /*10fd0*/  STL.64 [R1+0x1a0], R14 ;  /* 0x0001a00e01007387 */ /* 0x000fe20000100a00 */
[----:B------:R-:W-:-:S03]  /*10fe0*/  IMAD.MOV.U32 R78, RZ, RZ, R35 ;  /* 0x000000ffff4e7224 */ /* 0x000fc600078e0023 */
[----:B------:R-:W4:Y:S01]  /*10ff0*/  LDL.LU R9, [R1+0x74] ;  /* 0x0000740001097983 */ /* 0x000f220000300800 */
[----:B------:R-:W-:-:S03]  /*11000*/  IMAD.MOV.U32 R61, RZ, RZ, R34 ;  /* 0x000000ffff3d7224 */ /* 0x000fc600078e0022 */
[----:B------:R-:W-:Y:S01]  /*11010*/  STL.64 [R1+0x1a8], R24 ;  /* 0x0001a81801007387 */ /* 0x000fe20000100a00 */
[----:B------:R-:W-:-:S03]  /*11020*/  IMAD.MOV.U32 R60, RZ, RZ, R8 ;  /* 0x000000ffff3c7224 */ /* 0x000fc600078e0008 */
[----:B------:R-:W4:Y:S04]  /*11030*/  LDL.LU R8, [R1+0x78] ;  /* 0x0000780001087983 */ /* 0x000f280000300800 */
[----:B------:R-:W-:Y:S01]  /*11040*/  STL.64 [R1+0x1b0], R36 ;  /* 0x0001b02401007387 */ /* 0x000fe20000100a00 */
[----:B------:R-:W-:Y:S02]  /*11050*/  IMAD.MOV.U32 R55, RZ, RZ, R20 ;  /* 0x000000ffff377224 */ /* 0x000fe400078e0014 */
[----:B------:R-:W-:Y:S02]  /*11060*/  IMAD.MOV.U32 R54, RZ, RZ, R10 ;  /* 0x000000ffff367224 */ /* 0x000fe400078e000a */
[----:B------:R-:W4:Y:S04]  /*11070*/  LDL.LU R10, [R1+0x7c] ;  /* 0x00007c00010a7983 */ /* 0x000f280000300800 */
[----:B------:R-:W4:Y:S04]  /*11080*/  LDL.LU R20, [R1+0x80] ;  /* 0x0000800001147983 */ /* 0x000f280000300800 */
[----:B------:R-:W-:Y:S01]  /*11090*/  STL.64 [R1+0x1c8], R78 ;  /* 0x0001c84e01007387 */ /* 0x000fe20000100a00 */
[----:B------:R-:W-:-:S03]  /*110a0*/  IMAD.MOV.U32 R65, RZ, RZ, R23 ;  /* 0x000000ffff417224 */ /* 0x000fc600078e0017 */
[----:B------:R-:W-:Y:S04]  /*110b0*/  STL.64 [R1+0x1d0], R60 ;  /* 0x0001d03c01007387 */ /* 0x000fe80000100a00 */
[----:B------:R-:W-:Y:S04]  /*110c0*/  STL.64 [R1+0x1d8], R54 ;  /* 0x0001d83601007387 */ /* 0x000fe80000100a00 */
[----:B------:R-:W4:Y:S01]  /*110d0*/  LDL.LU R23, [R1+0x84] ;  /* 0x0000840001177983 */ /* 0x000f220000300800 */
[----:B------:R-:W-:-:S03]  /*110e0*/  IMAD.MOV.U32 R64, RZ, RZ, R22 ;  /* 0x000000ffff407224 */ /* 0x000fc600078e0016 */
[----:B------:R-:W4:Y:S01]  /*110f0*/  LDL.LU R22, [R1+0xa0] ;  /* 0x0000a00001167983 */ /* 0x000f220000300800 */
[----:B------:R-:W-:Y:S02]  /*11100*/  IMAD.MOV.U32 R62, RZ, RZ, R27 ;  /* 0x000000ffff3e7224 */ /* 0x000fe400078e001b */
[----:B------:R-:W-:Y:S01]  /*11110*/  IMAD.MOV.U32 R63, RZ, RZ, R32 ;  /* 0x000000ffff3f7224 */ /* 0x000fe200078e0020 */
[----:B------:R-:W4:Y:S04]  /*11120*/  LDL.LU R34, [R1+0xa4] ;  /* 0x0000a40001227983 */ /* 0x000f280000300800 */
[----:B------:R-:W-:Y:S01]  /*11130*/  STL.64 [R1+0x1e0], R62 ;  /* 0x0001e03e01007387 */ /* 0x000fe20000100a00 */
[----:B--2---:R-:W-:-:S03]  /*11140*/  IMAD.MOV.U32 R27, RZ, RZ, R26 ;  /* 0x000000ffff1b7224 */ /* 0x004fc600078e001a */
[----:B------:R-:W2:Y:S01]  /*11150*/  LDL.LU R44, [R1+0xa8] ;  /* 0x0000a800012c7983 */ /* 0x000ea20000300800 */
[----:B------:R-:W-:-:S03]  /*11160*/  IMAD.MOV.U32 R26, RZ, RZ, R21 ;  /* 0x000000ffff1a7224 */ /* 0x000fc600078e0015 */
[----:B------:R-:W2:Y:S04]  /*11170*/  LDL.LU R46, [R1+0xac] ;  /* 0x0000ac00012e7983 */ /* 0x000ea80000300800 */
[----:B------:R-:W2:Y:S04]  /*11180*/  LDL.LU R51, [R1+0xb8] ;  /* 0x0000b80001337983 */ /* 0x000ea80000300800 */
[----:B------:R-:W-:Y:S01]  /*11190*/  STL.64 [R1+0x1e8], R64 ;  /* 0x0001e84001007387 */ /* 0x000fe20000100a00 */
[----:B---3--:R-:W-:-:S03]  /*111a0*/  IMAD.MOV.U32 R71, RZ, RZ, R11 ;  /* 0x000000ffff477224 */ /* 0x008fc600078e000b */
[----:B------:R-:W-:Y:S01]  /*111b0*/  STL.64 [R1+0x1f0], R26 ;  /* 0x0001f01a01007387 */ /* 0x000fe20000100a00 */
[----:B------:R-:W-:-:S03]  /*111c0*/  IMAD.MOV.U32 R70, RZ, RZ, R3 ;  /* 0x000000ffff467224 */ /* 0x000fc600078e0003 */
[----:B------:R-:W3:Y:S04]  /*111d0*/  LDL.LU R33, [R1+0xbc] ;  /* 0x0000bc0001217983 */ /* 0x000ee80000300800 */
[----:B------:R-:W-:Y:S01]  /*111e0*/  STL.64 [R1+0x1f8], R70 ;  /* 0x0001f84601007387 */ /* 0x000fe20000100a00 */
[----:B------:R-:W-:Y:S02]  /*111f0*/  IMAD.MOV.U32 R3, RZ, RZ, R5 ;  /* 0x000000ffff037224 */ /* 0x000fe400078e0005 */
[----:B------:R-:W-:Y:S02]  /*11200*/  IMAD.MOV.U32 R81, RZ, RZ, R6 ;  /* 0x000000ffff517224 */ /* 0x000fe400078e0006 */
[----:B------:R-:W-:Y:S02]  /*11210*/  IMAD.MOV.U32 R93, RZ, RZ, R7 ;  /* 0x000000ffff5d7224 */ /* 0x000fe400078e0007 */
[----:B------:R-:W-:-:S02]  /*11220*/  IMAD.MOV.U32 R11, RZ, RZ, R17 ;  /* 0x000000ffff0b7224 */ /* 0x000fc400078e0011 */
[----:B------:R-:W-:Y:S02]  /*11230*/  IMAD.MOV.U32 R21, RZ, RZ, R18 ;  /* 0x000000ffff157224 */ /* 0x000fe400078e0012 */
[----:B------:R-:W-:Y:S02]  /*11240*/  IMAD.MOV.U32 R53, RZ, RZ, R19 ;  /* 0x000000ffff357224 */ /* 0x000fe400078e0013 */
[----:B----4-:R-:W-:Y:S02]  /*11250*/  IMAD.MOV.U32 R80, RZ, RZ, R0 ;  /* 0x000000ffff507224 */ /* 0x010fe400078e0000 */
[----:B------:R-:W4:Y:S04]  /*11260*/  LDL.LU R0, [R1+0xc0] ;  /* 0x0000c00001007983 */ /* 0x000f280000300800 */
[----:B------:R-:W-:Y:S04]  /*11270*/  STL.64 [R1+0x208], R2 ;  /* 0x0002080201007387 */ /* 0x000fe80000100a00 */
[----:B------:R-:W4:Y:S01]  /*11280*/  LDL.LU R32, [R1+0xc4] ;  /* 0x0000c40001207983 */ /* 0x000f220000300800 */
[----:B------:R-:W-:-:S02]  /*11290*/  IMAD.MOV.U32 R92, RZ, RZ, R9 ;  /* 0x000000ffff5c7224 */ /* 0x000fc400078e0009 */
[----:B------:R-:W-:Y:S01]  /*112a0*/  IMAD.MOV.U32 R9, RZ, RZ, R16 ;  /* 0x000000ffff097224 */ /* 0x000fe200078e0010 */
[----:B------:R-:W-:Y:S04]  /*112b0*/  STL.64 [R1+0x250], R80 ;  /* 0x0002505001007387 */ /* 0x000fe80000100a00 */
[----:B------:R-:W-:Y:S04]  /*112c0*/  STL.64 [R1+0x258], R92 ;  /* 0x0002585c01007387 */ /* 0x000fe80000100a00 */
[----:B------:R-:W-:Y:S04]  /*112d0*/  STL.64 [R1+0x260], R8 ;  /* 0x0002600801007387 */ /* 0x000fe80000100a00 */
[----:B0-----:R-:W4:Y:S04]  /*112e0*/  LDL.LU R57, [R1+0xc8] ;  /* 0x0000c80001397983 */ /* 0x001f280000300800 */
[----:B------:R-:W4:Y:S04]  /*112f0*/  LDL.LU R56, [R1+0xcc] ;  /* 0x0000cc0001387983 */ /* 0x000f280000300800 */
[----:B------:R-:W-:Y:S04]  /*11300*/  STL.64 [R1+0x268], R10 ;  /* 0x0002680a01007387 */ /* 0x000fe80000100a00 */
[----:B-1----:R-:W4:Y:S04]  /*11310*/  LDL.LU R66, [R1+0xd0] ;  /* 0x0000d00001427983 */ /* 0x002f280000300800 */
[----:B------:R-:W-:Y:S01]  /*11320*/  STL.64 [R1+0x270], R20 ;  /* 0x0002701401007387 */ /* 0x000fe20000100a00 */
[----:B------:R-:W-:-:S02]  /*11330*/  IMAD.MOV.U32 R52, RZ, RZ, R23 ;  /* 0x000000ffff347224 */ /* 0x000fc400078e0017 */
[----:B------:R-:W-:-:S03]  /*11340*/  IMAD.MOV.U32 R23, RZ, RZ, R28 ;  /* 0x000000ffff177224 */ /* 0x000fc600078e001c */
[----:B------:R-:W-:Y:S04]  /*11350*/  STL.64 [R1+0x210], R52 ;  /* 0x0002103401007387 */ /* 0x000fe80000100a00 */
[----:B------:R-:W-:Y:S04]  /*11360*/  STL.64 [R1+0x218], R22 ;  /* 0x0002181601007387 */ /* 0x000fe80000100a00 */
[----:B------:R-:W4:Y:S01]  /*11370*/  LDL.LU R68, [R1+0xd4] ;  /* 0x0000d40001447983 */ /* 0x000f220000300800 */
[----:B------:R-:W-:Y:S02]  /*11380*/  IMAD.MOV.U32 R35, RZ, RZ, R29 ;  /* 0x000000ffff237224 */ /* 0x000fe400078e001d */
[----:B------:R-:W-:-:S02]  /*11390*/  IMAD.MOV.U32 R45, RZ, RZ, R30 ;  /* 0x000000ffff2d7224 */ /* 0x000fc400078e001e */
[----:B------:R-:W-:Y:S01]  /*113a0*/  IMAD.MOV.U32 R47, RZ, RZ, R31 ;  /* 0x000000ffff2f7224 */ /* 0x000fe200078e001f */
[----:B------:R-:W-:Y:S01]  /*113b0*/  STL.64 [R1+0x220], R34 ;  /* 0x0002202201007387 */ /* 0x000fe20000100a00 */
[----:B------:R-:W-:Y:S02]  /*113c0*/  IMAD.MOV.U32 R59, RZ, RZ, R38 ;  /* 0x000000ffff3b7224 */ /* 0x000fe400078e0026 */
[----:B------:R-:W-:Y:S02]  /*113d0*/  IMAD.MOV.U32 R75, RZ, RZ, R39 ;  /* 0x000000ffff4b7224 */ /* 0x000fe400078e0027 */
[----:B--2---:R-:W-:Y:S02]  /*113e0*/  IMAD.MOV.U32 R58, RZ, RZ, R51 ;  /* 0x000000ffff3a7224 */ /* 0x004fe400078e0033 */
[----:B------:R-:W2:Y:S04]  /*113f0*/  LDL.LU R51, [R1+0xd8] ;  /* 0x0000d80001337983 */ /* 0x000ea80000300800 */
[----:B------:R-:W2:Y:S04]  /*11400*/  LDL R72, [R1+0x2b0] ;  /* 0x0002b00001487983 */ /* 0x000ea80000100800 */
[----:B------:R-:W-:Y:S01]  /*11410*/  STL.64 [R1+0x228], R44 ;  /* 0x0002282c01007387 */ /* 0x000fe20000100a00 */
[----:B---3--:R-:W-:-:S03]  /*11420*/  IMAD.MOV.U32 R74, RZ, RZ, R33 ;  /* 0x000000ffff4a7224 */ /* 0x008fc600078e0021 */
[----:B------:R-:W-:Y:S01]  /*11430*/  STL.64 [R1+0x230], R46 ;  /* 0x0002302e01007387 */ /* 0x000fe20000100a00 */
[----:B------:R-:W-:-:S03]  /*11440*/  IMAD.MOV.U32 R77, RZ, RZ, R40 ;  /* 0x000000ffff4d7224 */ /* 0x000fc600078e0028 */
[----:B------:R-:W-:Y:S01]  /*11450*/  STL.64 [R1+0x238], R58 ;  /* 0x0002383a01007387 */ /* 0x000fe20000100a00 */
[----:B------:R-:W-:Y:S02]  /*11460*/  IMAD.MOV.U32 R33, RZ, RZ, R41 ;  /* 0x000000ffff217224 */ /* 0x000fe400078e0029 */
[----:B------:R-:W-:Y:S02]  /*11470*/  IMAD.MOV.U32 R39, RZ, RZ, R42 ;  /* 0x000000ffff277224 */ /* 0x000fe400078e002a */
[----:B------:R-:W-:Y:S02]  /*11480*/  IMAD.MOV.U32 R67, RZ, RZ, R48 ;  /* 0x000000ffff437224 */ /* 0x000fe400078e0030 */
[----:B------:R-:W-:Y:S02]  /*11490*/  IMAD.MOV.U32 R83, RZ, RZ, R49 ;  /* 0x000000ffff537224 */ /* 0x000fe400078e0031 */
[----:B----4-:R-:W-:Y:S02]  /*114a0*/  IMAD.MOV.U32 R76, RZ, RZ, R0 ;  /* 0x000000ffff4c7224 */ /* 0x010fe400078e0000 */
[----:B------:R-:W3:Y:S04]  /*114b0*/  LDL R0, [R1+0x2b4] ;  /* 0x0002b40001007983 */ /* 0x000ee80000100800 */
[----:B------:R-:W-:Y:S04]  /*114c0*/  STL.64 [R1+0x240], R74 ;  /* 0x0002404a01007387 */ /* 0x000fe80000100a00 */
[----:B------:R-:W4:Y:S04]  /*114d0*/  LDL.LU R40, [R1+0xdc] ;  /* 0x0000dc0001287983 */ /* 0x000f280000300800 */
[----:B------:R-:W3:Y:S04]  /*114e0*/  LDL.LU R31, [R1+0xe0] ;  /* 0x0000e000011f7983 */ /* 0x000ee80000300800 */
[----:B------:R-:W-:Y:S01]  /*114f0*/  STL.64 [R1+0x248], R76 ;  /* 0x0002484c01007387 */ /* 0x000fe20000100a00 */
[----:B------:R-:W-:-:S02]  /*11500*/  IMAD.MOV.U32 R38, RZ, RZ, R57 ;  /* 0x000000ffff267224 */ /* 0x000fc400078e0039 */
[----:B------:R-:W-:Y:S01]  /*11510*/  IMAD.MOV.U32 R57, RZ, RZ, R43 ;  /* 0x000000ffff397224 */ /* 0x000fe200078e002b */
[----:B------:R-:W-:Y:S04]  /*11520*/  STL.64 [R1+0x278], R32 ;  /* 0x0002782001007387 */ /* 0x000fe80000100a00 */
[----:B------:R-:W-:Y:S04]  /*11530*/  STL.64 [R1+0x280], R38 ;  /* 0x0002802601007387 */ /* 0x000fe80000100a00 */
[----:B------:R-:W-:Y:S04]  /*11540*/  STL.64 [R1+0x288], R56 ;  /* 0x0002883801007387 */ /* 0x000fe80000100a00 */
[----:B------:R-:W-:Y:S04]  /*11550*/  STL.64 [R1+0x290], R66 ;  /* 0x0002904201007387 */ /* 0x000fe80000100a00 */
[----:B------:R-:W3:Y:S01]  /*11560*/  LDL R73, [R1+0x308] ;  /* 0x0003080001497983 */ /* 0x000ee20000100800 */
[----:B------:R-:W-:-:S05]  /*11570*/  IMAD.MOV.U32 R82, RZ, RZ, R68 ;  /* 0x000000ffff527224 */ /* 0x000fca00078e0044 */
[----:B------:R-:W-:Y:S04]  /*11580*/  STL.64 [R1+0x298], R82 ;  /* 0x0002985201007387 */ /* 0x000fe80000100a00 */
[----:B------:R-:W3:Y:S01]  /*11590*/  LDL R90, [R1+0x310] ;  /* 0x00031000015a7983 */ /* 0x000ee20000100800 */
[----:B------:R-:W-:Y:S01]  /*115a0*/  ISETP.GT.AND P4, PT, R4, RZ, PT ;  /* 0x000000ff0400720c */ /* 0x000fe20003f84270 */
[----:B------:R-:W-:Y:S02]  /*115b0*/  IMAD.MOV.U32 R89, RZ, RZ, R88 ;  /* 0x000000ffff597224 */ /* 0x000fe400078e0058 */
[----:B------:R-:W-:Y:S01]  /*115c0*/  IMAD.MOV.U32 R87, RZ, RZ, R86 ;  /* 0x000000ffff577224 */ /* 0x000fe200078e0056 */
[----:B--2---:R-:W-:-:S04]  /*115d0*/  LOP3.LUT R51, R51, R50, RZ, 0x3c, !PT ;  /* 0x0000003233337212 */ /* 0x004fc800078e3cff */
[----:B------:R-:W-:-:S04]  /*115e0*/  LOP3.LUT R50, R51, R50, RZ, 0x3c, !PT ;  /* 0x0000003233327212 */ /* 0x000fc800078e3cff */
[----:B------:R-:W-:-:S05]  /*115f0*/  LOP3.LUT R51, R51, R50, RZ, 0x3c, !PT ;  /* 0x0000003233337212 */ /* 0x000fca00078e3cff */
[----:B------:R-:W-:Y:S04]  /*11600*/  STL.64 [R1+0x2a0], R50 ;  /* 0x0002a03201007387 */ /* 0x000fe80000100a00 */
[----:B------:R-:W2:Y:S04]  /*11610*/  LDL R91, [R1+0x42c] ;  /* 0x00042c00015b7983 */ /* 0x000ea80000100800 */
[----:B------:R-:W2:Y:S01]  /*11620*/  LDL R68, [R1+0x428] ;  /* 0x0004280001447983 */ /* 0x000ea20000100800 */
[----:B------:R-:W-:Y:S01]  /*11630*/  ISETP.GT.AND P6, PT, R4, 0x1, PT ;  /* 0x000000010400780c */ /* 0x000fe20003fc4270 */
[----:B----4-:R-:W-:-:S02]  /*11640*/  IMAD.MOV.U32 R88, RZ, RZ, R40 ;  /* 0x000000ffff587224 */ /* 0x010fc400078e0028 */
[----:B---3--:R-:W-:-:S03]  /*11650*/  IMAD.MOV.U32 R86, RZ, RZ, R31 ;  /* 0x000000ffff567224 */ /* 0x008fc600078e001f */
[----:B------:R-:W3:Y:S04]  /*11660*/  @P4 LDG.E.U16 R0, desc[UR24][R88.64] ;  /* 0x0000001858004981 */ /* 0x000ee8000c1e1500 */
[----:B------:R-:W4:Y:S04]  /*11670*/  @P4 LDG.E.U16 R72, desc[UR24][R86.64] ;  /* 0x0000001856484981 */ /* 0x000f28000c1e1500 */
[----:B------:R-:W4:Y:S04]  /*11680*/  @P6 LDG.E.U16 R73, desc[UR24][R50.64] ;  /* 0x0000001832496981 */ /* 0x000f28000c1e1500 */
[----:B------:R-:W4:Y:S04]  /*11690*/  @P6 LDG.E.U16 R90, desc[UR24][R82.64] ;  /* 0x00000018525a6981 */ /* 0x000f28000c1e1500 */
[----:B------:R-:W-:Y:S01]  /*116a0*/  STL [R1+0x884], R86 ;  /* 0x0008845601007387 */ /* 0x000fe20000100800 */
[----:B------:R-:W-:-:S03]  /*116b0*/  IMAD.MOV.U32 R48, RZ, RZ, R38 ;  /* 0x000000ffff307224 */ /* 0x000fc600078e0026 */
[----:B------:R-:W-:Y:S01]  /*116c0*/  STL [R1+0xa10], R86 ;  /* 0x000a105601007387 */ /* 0x000fe20000100800 */
[----:B------:R-:W-:-:S03]  /*116d0*/  IMAD.MOV.U32 R49, RZ, RZ, R39 ;  /* 0x000000ffff317224 */ /* 0x000fc600078e0027 */
[----:B------:R-:W-:Y:S01]  /*116e0*/  STL [R1+0x880], R87 ;  /* 0x0008805701007387 */ /* 0x000fe20000100800 */
[----:B------:R-:W-:-:S03]  /*116f0*/  ISETP.GT.AND P5, PT, R4, 0x2, PT ;  /* 0x000000020400780c */ /* 0x000fc60003fa4270 */
[----:B------:R0:W-:Y:S04]  /*11700*/  STL [R1+0xa14], R87 ;  /* 0x000a145701007387 */ /* 0x0001e80000100800 */
[----:B0-----:R-:W4:Y:S04]  /*11710*/  LDL.LU R87, [R1+0x65c] ;  /* 0x00065c0001577983 */ /* 0x001f280000300800 */
[----:B------:R-:W4:Y:S04]  /*11720*/  LDL R42, [R1+0x744] ;  /* 0x00074400012a7983 */ /* 0x000f280000100800 */
[----:B------:R-:W4:Y:S04]  /*11730*/  LDL R41, [R1+0x740] ;  /* 0x0007400001297983 */ /* 0x000f280000100800 */
[----:B------:R-:W4:Y:S04]  /*11740*/  LDL R39, [R1+0x73c] ;  /* 0x00073c0001277983 */ /* 0x000f280000100800 */
[----:B------:R-:W4:Y:S04]  /*11750*/  LDL R38, [R1+0x738] ;  /* 0x0007380001267983 */ /* 0x000f280000100800 */
[----:B------:R-:W4:Y:S04]  /*11760*/  LDL R31, [R1+0x734] ;  /* 0x00073400011f7983 */ /* 0x000f280000100800 */
[----:B--2---:R-:W2:Y:S04]  /*11770*/  @P5 LDG.E.U16 R91, desc[UR24][R56.64] ;  /* 0x00000018385b5981 */ /* 0x004ea8000c1e1500 */
[----:B------:R-:W2:Y:S04]  /*11780*/  @P5 LDG.E.U16 R68, desc[UR24][R66.64] ;  /* 0x0000001842445981 */ /* 0x000ea8000c1e1500 */
[----:B---3--:R0:W-:Y:S04]  /*11790*/  @P4 STL [R1+0x2b4], R0 ;  /* 0x0002b40001004387 */ /* 0x0081e80000100800 */
[----:B------:R-:W3:Y:S04]  /*117a0*/  LDL R69, [R1+0x72c] ;  /* 0x00072c0001457983 */ /* 0x000ee80000100800 */
[----:B0-----:R-:W3:Y:S04]  /*117b0*/  LDL R0, [R1+0x730] ;  /* 0x0007300001007983 */ /* 0x001ee80000100800 */
[----:B----4-:R0:W-:Y:S04]  /*117c0*/  @P4 STL [R1+0x2b0], R72 ;  /* 0x0002b04801004387 */ /* 0x0101e80000100800 */
[----:B0-----:R-:W4:Y:S04]  /*117d0*/  LDL R72, [R1+0x728] ;  /* 0x0007280001487983 */ /* 0x001f280000100800 */
[----:B------:R-:W-:Y:S04]  /*117e0*/  STL [R1+0x88c], R88 ;  /* 0x00088c5801007387 */ /* 0x000fe80000100800 */
[----:B------:R0:W-:Y:S04]  /*117f0*/  STL [R1+0xa18], R88 ;  /* 0x000a185801007387 */ /* 0x0001e80000100800 */
[----:B0-----:R-:W4:Y:S04]  /*11800*/  LDL.LU R88, [R1+0x658] ;  /* 0x0006580001587983 */ /* 0x001f280000300800 */
[----:B------:R-:W-:Y:S04]  /*11810*/  STL [R1+0x888], R89 ;  /* 0x0008885901007387 */ /* 0x000fe80000100800 */
[----:B------:R-:W-:Y:S04]  /*11820*/  STL [R1+0xa1c], R89 ;  /* 0x000a1c5901007387 */ /* 0x000fe80000100800 */
[----:B------:R-:W4:Y:S04]  /*11830*/  LDL.LU R86, [R1+0x660] ;  /* 0x0006600001567983 */ /* 0x000f280000300800 */
[----:B------:R-:W4:Y:S04]  /*11840*/  LDL.LU.64 R82, [R1+0xc28] ;  /* 0x000c280001527983 */ /* 0x000f280000300a00 */
[----:B------:R0:W-:Y:S04]  /*11850*/  @P6 STL [R1+0x308], R73 ;  /* 0x0003084901006387 */ /* 0x0001e80000100800 */
[----:B0-----:R-:W4:Y:S04]  /*11860*/  LDL R73, [R1+0x2b8] ;  /* 0x0002b80001497983 */ /* 0x001f280000100800 */
[----:B------:R0:W-:Y:S04]  /*11870*/  @P6 STL [R1+0x310], R90 ;  /* 0x0003105a01006387 */ /* 0x0001e80000100800 */
[----:B0-----:R-:W4:Y:S01]  /*11880*/  LDL R90, [R1+0x2bc] ;  /* 0x0002bc00015a7983 */ /* 0x001f220000100800 */
[----:B------:R-:W-:-:S02]  /*11890*/  ISETP.GT.AND P3, PT, R4, 0x3, PT ;  /* 0x000000030400780c */ /* 0x000fc40003f64270 */
[C---:B------:R-:W-:Y:S01]  /*118a0*/  ISETP.GT.AND P0, PT, R4.reuse, 0x4, PT ;  /* 0x000000040400780c */ /* 0x040fe20003f04270 */
[----:B------:R-:W4:Y:S01]  /*118b0*/  LDL.LU.64 R66, [R1+0xc20] ;  /* 0x000c200001427983 */ /* 0x000f220000300a00 */
[C---:B------:R-:W-:Y:S02]  /*118c0*/  ISETP.GT.AND P4, PT, R4.reuse, 0x5, PT ;  /* 0x000000050400780c */ /* 0x040fe40003f84270 */
[C---:B------:R-:W-:Y:S01]  /*118d0*/  ISETP.GT.AND P6, PT, R4.reuse, 0x6, PT ;  /* 0x000000060400780c */ /* 0x040fe20003fc4270 */
[----:B------:R-:W4:Y:S06]  /*118e0*/  LDL.LU.64 R56, [R1+0xc18] ;  /* 0x000c180001387983 */ /* 0x000f2c0000300a00 */
[----:B------:R-:W4:Y:S04]  /*118f0*/  @P3 LDG.E.U16 R87, desc[UR24][R32.64] ;  /* 0x0000001820573981 */ /* 0x000f28000c1e1500 */
[----:B------:R-:W4:Y:S04]  /*11900*/  @P0 LDG.E.U16 R41, desc[UR24][R74.64] ;  /* 0x000000184a290981 */ /* 0x000f28000c1e1500 */
[----:B------:R-:W4:Y:S04]  /*11910*/  @P0 LDG.E.U16 R42, desc[UR24][R76.64] ;  /* 0x000000184c2a0981 */ /* 0x000f28000c1e1500 */
[----:B--2---:R0:W-:Y:S04]  /*11920*/  @P5 STL [R1+0x42c], R91 ;  /* 0x00042c5b01005387 */ /* 0x0041e80000100800 */
[----:B------:R1:W-:Y:S01]  /*11930*/  @P5 STL [R1+0x428], R68 ;  /* 0x0004284401005387 */ /* 0x0003e20000100800 */
[----:B------:R-:W-:-:S03]  /*11940*/  ISETP.GT.AND P5, PT, R4, 0x7, PT ;  /* 0x000000070400780c */ /* 0x000fc60003fa4270 */
[----:B------:R-:W2:Y:S04]  /*11950*/  @P4 LDG.E.U16 R38, desc[UR24][R46.64] ;  /* 0x000000182e264981 */ /* 0x000ea8000c1e1500 */
[----:B------:R-:W2:Y:S04]  /*11960*/  @P4 LDG.E.U16 R39, desc[UR24][R58.64] ;  /* 0x000000183a274981 */ /* 0x000ea8000c1e1500 */
[----:B------:R-:W2:Y:S04]  /*11970*/  @P6 LDG.E.U16 R31, desc[UR24][R44.64] ;  /* 0x000000182c1f6981 */ /* 0x000ea8000c1e1500 */
[----:B0-----:R-:W2:Y:S04]  /*11980*/  LDL R91, [R1+0x318] ;  /* 0x00031800015b7983 */ /* 0x001ea80000100800 */
[----:B------:R-:W2:Y:S04]  /*11990*/  LDL R40, [R1+0x314] ;  /* 0x0003140001287983 */ /* 0x000ea80000100800 */
[----:B---3--:R-:W3:Y:S04]  /*119a0*/  @P5 LDG.E.U16 R69, desc[UR24][R22.64] ;  /* 0x0000001816455981 */ /* 0x008ee8000c1e1500 */
[----:B------:R-:W2:Y:S04]  /*119b0*/  @P6 LDG.E.U16 R0, desc[UR24][R34.64] ;  /* 0x0000001822006981 */ /* 0x000ea8000c1e1500 */
[----:B----4-:R-:W4:Y:S04]  /*119c0*/  @P5 LDG.E.U16 R72, desc[UR24][R52.64] ;  /* 0x0000001834485981 */ /* 0x010f28000c1e1500 */
[----:B------:R-:W2:Y:S01]  /*119d0*/  @P3 LDG.E.U16 R88, desc[UR24][R48.64] ;  /* 0x0000001830583981 */ /* 0x000ea2000c1e1500 */
[----:B------:R-:W-:-:S13]  /*119e0*/  ISETP.GT.AND P3, PT, R4, 0x8, PT ;  /* 0x000000080400780c */ /* 0x000fda0003f64270 */
[----:B------:R-:W3:Y:S04]  /*119f0*/  @P3 LDG.E.U16 R73, desc[UR24][R20.64] ;  /* 0x0000001814493981 */ /* 0x000ee8000c1e1500 */
[----:B------:R-:W3:Y:S04]  /*11a00*/  @P3 LDG.E.U16 R90, desc[UR24][R10.64] ;  /* 0x000000180a5a3981 */ /* 0x000ee8000c1e1500 */
[----:B--2---:R-:W-:Y:S04]  /*11a10*/  STL [R1+0xa20], R88 ;  /* 0x000a205801007387 */ /* 0x004fe80000100800 */
[----:B------:R-:W2:Y:S04]  /*11a20*/  LDL.LU.64 R32, [R1+0xc10] ;  /* 0x000c100001207983 */ /* 0x000ea80000300a00 */
[----:B------:R-:W2:Y:S04]  /*11a30*/  LDL R51, [R1+0x430] ;  /* 0x0004300001337983 */ /* 0x000ea80000100800 */
[----:B-1----:R-:W2:Y:S04]  /*11a40*/  LDL R68, [R1+0x434] ;  /* 0x0004340001447983 */ /* 0x002ea80000100800 */
[----:B------:R-:W-:Y:S04]  /*11a50*/  STL [R1+0xa24], R87 ;  /* 0x000a245701007387 */ /* 0x000fe80000100800 */
[----:B------:R-:W2:Y:S04]  /*11a60*/  LDL.LU.64 R76, [R1+0xc08] ;  /* 0x000c0800014c7983 */ /* 0x000ea80000300a00 */
[----:B------:R-:W2:Y:S04]  /*11a70*/  LDL.LU.64 R74, [R1+0xc00] ;  /* 0x000c0000014a7983 */ /* 0x000ea80000300a00 */
[----:B------:R-:W-:Y:S04]  /*11a80*/  @P0 STL [R1+0x740], R41 ;  /* 0x0007402901000387 */ /* 0x000fe80000100800 */
[----:B------:R-:W-:Y:S01]  /*11a90*/  @P0 STL [R1+0x744], R42 ;  /* 0x0007442a01000387 */ /* 0x000fe20000100800 */
[----:B------:R-:W-:-:S03]  /*11aa0*/  ISETP.GT.AND P0, PT, R4, 0x9, PT ;  /* 0x000000090400780c */ /* 0x000fc60003f04270 */
[----:B------:R-:W2:Y:S04]  /*11ab0*/  LDL.LU.64 R58, [R1+0xbf8] ;  /* 0x000bf800013a7983 */ /* 0x000ea80000300a00 */
[----:B------:R-:W2:Y:S04]  /*11ac0*/  LDL.LU.64 R46, [R1+0xbf0] ;  /* 0x000bf000012e7983 */ /* 0x000ea80000300a00 */
[----:B------:R-:W-:Y:S04]  /*11ad0*/  @P4 STL [R1+0x738], R38 ;  /* 0x0007382601004387 */ /* 0x000fe80000100800 */
[----:B------:R-:W-:Y:S04]  /*11ae0*/  @P4 STL [R1+0x73c], R39 ;  /* 0x00073c2701004387 */ /* 0x000fe80000100800 */
[----:B------:R-:W2:Y:S04]  /*11af0*/  LDL.LU.64 R44, [R1+0xbe8] ;  /* 0x000be800012c7983 */ /* 0x000ea80000300a00 */
[----:B------:R-:W2:Y:S04]  /*11b00*/  LDL.LU.64 R34, [R1+0xbe0] ;  /* 0x000be00001227983 */ /* 0x000ea80000300a00 */
[----:B------:R0:W-:Y:S04]  /*11b10*/  @P6 STL [R1+0x730], R0 ;  /* 0x0007300001006387 */ /* 0x0001e80000100800 */
[----:B------:R-:W2:Y:S04]  /*11b20*/  @P0 LDG.E.U16 R91, desc[UR24][R92.64] ;  /* 0x000000185c5b0981 */ /* 0x000ea8000c1e1500 */
[----:B------:R-:W2:Y:S04]  /*11b30*/  @P0 LDG.E.U16 R40, desc[UR24][R8.64] ;  /* 0x0000001808280981 */ /* 0x000ea8000c1e1500 */
[----:B0-----:R-:W2:Y:S04]  /*11b40*/  LDL R0, [R1+0x724] ;  /* 0x0007240001007983 */ /* 0x001ea80000100800 */
[----:B------:R0:W-:Y:S04]  /*11b50*/  @P6 STL [R1+0x734], R31 ;  /* 0x0007341f01006387 */ /* 0x0001e80000100800 */
[----:B------:R-:W2:Y:S04]  /*11b60*/  LDL.LU.64 R22, [R1+0xbd8] ;  /* 0x000bd80001167983 */ /* 0x000ea80000300a00 */
[----:B------:R-:W2:Y:S04]  /*11b70*/  LDL.LU.64 R52, [R1+0xbd0] ;  /* 0x000bd00001347983 */ /* 0x000ea80000300a00 */
[----:B------:R-:W2:Y:S04]  /*11b80*/  LDL.LU R39, [R1+0x70] ;  /* 0x0000700001277983 */ /* 0x000ea80000300800 */
[----:B0-----:R-:W2:Y:S04]  /*11b90*/  LDL.LU R31, [R1+0xf8] ;  /* 0x0000f800011f7983 */ /* 0x001ea80000300800 */
[----:B----4-:R0:W-:Y:S04]  /*11ba0*/  @P5 STL [R1+0x728], R72 ;  /* 0x0007284801005387 */ /* 0x0101e80000100800 */
[----:B0-----:R-:W4:Y:S04]  /*11bb0*/  LDL R72, [R1+0x720] ;  /* 0x0007200001487983 */ /* 0x001f280000100800 */
[----:B---3--:R0:W-:Y:S04]  /*11bc0*/  @P5 STL [R1+0x72c], R69 ;  /* 0x00072c4501005387 */ /* 0x0081e80000100800 */
[----:B------:R-:W3:Y:S04]  /*11bd0*/  LDL.LU.64 R20, [R1+0xbc8] ;  /* 0x000bc80001147983 */ /* 0x000ee80000300a00 */
[----:B------:R-:W3:Y:S04]  /*11be0*/  LDL.LU.64 R10, [R1+0xbc0] ;  /* 0x000bc000010a7983 */ /* 0x000ee80000300a00 */
[----:B------:R-:W3:Y:S04]  /*11bf0*/  LDL R38, [R1+0x71c] ;  /* 0x00071c0001267983 */ /* 0x000ee80000100800 */
[----:B0-----:R-:W3:Y:S04]  /*11c00*/  LDL R69, [R1+0x718] ;  /* 0x0007180001457983 */ /* 0x001ee80000100800 */
[----:B------:R0:W-:Y:S04]  /*11c10*/  @P3 STL [R1+0x2b8], R73 ;  /* 0x0002b84901003387 */ /* 0x0001e80000100800 */
[----:B0-----:R-:W3:Y:S04]  /*11c20*/  LDL R73, [R1+0x714] ;  /* 0x0007140001497983 */ /* 0x001ee80000100800 */
[----:B------:R0:W-:Y:S04]  /*11c30*/  @P3 STL [R1+0x2bc], R90 ;  /* 0x0002bc5a01003387 */ /* 0x0001e80000100800 */
[----:B0-----:R-:W3:Y:S04]  /*11c40*/  LDL R90, [R1+0x710] ;  /* 0x00071000015a7983 */ /* 0x001ee80000100800 */
[----:B------:R-:W3:Y:S04]  /*11c50*/  LDL.LU.64 R8, [R1+0xbb8] ;  /* 0x000bb80001087983 */ /* 0x000ee80000300a00 */
[----:B------:R-:W3:Y:S01]  /*11c60*/  LDL.LU.64 R92, [R1+0xbb0] ;  /* 0x000bb000015c7983 */ /* 0x000ee20000300a00 */
[----:B------:R-:W-:-:S02]  /*11c70*/  ISETP.GT.AND P4, PT, R4, 0xa, PT ;  /* 0x0000000a0400780c */ /* 0x000fc40003f84270 */
[C---:B------:R-:W-:Y:S02]  /*11c80*/  ISETP.GT.AND P6, PT, R4.reuse, 0xb, PT ;  /* 0x0000000b0400780c */ /* 0x040fe40003fc4270 */
[----:B------:R-:W-:-:S09]  /*11c90*/  ISETP.GT.AND P5, PT, R4, 0xc, PT ;  /* 0x0000000c0400780c */ /* 0x000fd20003fa4270 */
[----:B--2---:R-:W2:Y:S04]  /*11ca0*/  @P4 LDG.E.U16 R51, desc[UR24][R80.64] ;  /* 0x0000001850334981 */ /* 0x004ea8000c1e1500 */
[----:B------:R-:W2:Y:S04]  /*11cb0*/  @P4 LDG.E.U16 R68, desc[UR24][R2.64] ;  /* 0x0000001802444981 */ /* 0x000ea8000c1e1500 */
[----:B------:R0:W-:Y:S04]  /*11cc0*/  @P0 STL [R1+0x318], R91 ;  /* 0x0003185b01000387 */ /* 0x0001e80000100800 */
[----:B------:R-:W2:Y:S04]  /*11cd0*/  @P5 LDG.E.U16 R0, desc[UR24][R26.64] ;  /* 0x000000181a005981 */ /* 0x000ea8000c1e1500 */
[----:B0-----:R-:W2:Y:S04]  /*11ce0*/  LDL R91, [R1+0x2c0] ;  /* 0x0002c000015b7983 */ /* 0x001ea80000100800 */
[----:B------:R0:W-:Y:S01]  /*11cf0*/  @P0 STL [R1+0x314], R40 ;  /* 0x0003142801000387 */ /* 0x0001e20000100800 */
[----:B------:R-:W-:-:S02]  /*11d00*/  IMAD.MOV.U32 R41, RZ, RZ, R39 ;  /* 0x000000ffff297224 */ /* 0x000fc400078e0027 */
[----:B0-----:R-:W-:Y:S01]  /*11d10*/  IMAD.MOV.U32 R40, RZ, RZ, R31 ;  /* 0x000000ffff287224 */ /* 0x001fe200078e001f */
[----:B---3--:R-:W3:Y:S04]  /*11d20*/  @P6 LDG.E.U16 R92, desc[UR24][R70.64] ;  /* 0x00000018465c6981 */ /* 0x008ee8000c1e1500 */
[----:B------:R-:W3:Y:S01]  /*11d30*/  @P6 LDG.E.U16 R86, desc[UR24][R40.64] ;  /* 0x0000001828566981 */ /* 0x000ee2000c1e1500 */
[C---:B------:R-:W-:Y:S02]  /*11d40*/  ISETP.GT.AND P3, PT, R4.reuse, 0xd, PT ;  /* 0x0000000d0400780c */ /* 0x040fe40003f64270 */
[C---:B------:R-:W-:Y:S01]  /*11d50*/  ISETP.GT.AND P0, PT, R4.reuse, 0xe, PT ;  /* 0x0000000e0400780c */ /* 0x040fe20003f04270 */
[----:B------:R-:W3:Y:S04]  /*11d60*/  LDL.LU.64 R80, [R1+0xba8] ;  /* 0x000ba80001507983 */ /* 0x000ee80000300a00 */
[----:B------:R-:W3:Y:S04]  /*11d70*/  LDL.LU.64 R2, [R1+0xba0] ;  /* 0x000ba00001027983 */ /* 0x000ee80000300a00 */
[----:B----4-:R-:W4:Y:S04]  /*11d80*/  @P5 LDG.E.U16 R72, desc[UR24][R64.64] ;  /* 0x0000001840485981 */ /* 0x010f28000c1e1500 */
[----:B------:R-:W4:Y:S04]  /*11d90*/  @P3 LDG.E.U16 R69, desc[UR24][R54.64] ;  /* 0x0000001836453981 */ /* 0x000f28000c1e1500 */
[----:B------:R-:W4:Y:S04]  /*11da0*/  @P3 LDG.E.U16 R38, desc[UR24][R62.64] ;  /* 0x000000183e263981 */ /* 0x000f28000c1e1500 */
[----:B------:R-:W4:Y:S04]  /*11db0*/  @P0 LDG.E.U16 R73, desc[UR24][R60.64] ;  /* 0x000000183c490981 */ /* 0x000f28000c1e1500 */
[----:B------:R-:W4:Y:S04]  /*11dc0*/  @P0 LDG.E.U16 R90, desc[UR24][R78.64] ;  /* 0x000000184e5a0981 */ /* 0x000f28000c1e1500 */
[----:B--2---:R-:W-:Y:S04]  /*11dd0*/  @P4 STL [R1+0x434], R68 ;  /* 0x0004344401004387 */ /* 0x004fe80000100800 */
[----:B------:R0:W-:Y:S01]  /*11de0*/  @P4 STL [R1+0x430], R51 ;  /* 0x0004303301004387 */ /* 0x0001e20000100800 */
[----:B------:R-:W-:-:S03]  /*11df0*/  ISETP.GT.AND P4, PT, R4, 0x10, PT ;  /* 0x000000100400780c */ /* 0x000fc60003f84270 */
[----:B------:R-:W-:Y:S10]  /*11e00*/  STL.64 [R1+0x200], R40 ;  /* 0x0002002801007387 */ /* 0x000ff40000100a00 */
[----:B------:R-:W2:Y:S04]  /*11e10*/  @P4 LDG.E.U16 R91, desc[UR24][R36.64] ;  /* 0x00000018245b4981 */ /* 0x000ea8000c1e1500 */
[----:B---3--:R-:W-:Y:S04]  /*11e20*/  STL [R1+0xa28], R86 ;  /* 0x000a285601007387 */ /* 0x008fe80000100800 */
[----:B------:R-:W3:Y:S04]  /*11e30*/  LDL.LU.64 R70, [R1+0xb98] ;  /* 0x000b980001467983 */ /* 0x000ee80000300a00 */
[----:B------:R-:W3:Y:S04]  /*11e40*/  LDL R49, [R1+0x70c] ;  /* 0x00070c0001317983 */ /* 0x000ee80000100800 */
[----:B------:R-:W3:Y:S04]  /*11e50*/  LDL R48, [R1+0x708] ;  /* 0x0007080001307983 */ /* 0x000ee80000100800 */
[----:B------:R-:W3:Y:S04]  /*11e60*/  LDL R43, [R1+0x2c4] ;  /* 0x0002c400012b7983 */ /* 0x000ee80000100800 */
[----:B0-----:R-:W3:Y:S04]  /*11e70*/  LDL R51, [R1+0x31c] ;  /* 0x00031c0001337983 */ /* 0x001ee80000100800 */
[----:B------:R-:W3:Y:S04]  /*11e80*/  LDL R68, [R1+0x320] ;  /* 0x0003200001447983 */ /* 0x000ee80000100800 */
[----:B------:R-:W-:Y:S04]  /*11e90*/  STL [R1+0xa2c], R92 ;  /* 0x000a2c5c01007387 */ /* 0x000fe80000100800 */
[----:B------:R-:W3:Y:S04]  /*11ea0*/  LDL.LU R31, [R1+0x11c] ;  /* 0x00011c00011f7983 */ /* 0x000ee80000300800 */
[----:B------:R0:W-:Y:S04]  /*11eb0*/  @P5 STL [R1+0x724], R0 ;  /* 0x0007240001005387 */ /* 0x0001e80000100800 */
[----:B0-----:R-:W3:Y:S04]  /*11ec0*/  LDL.LU R0, [R1+0x144] ;  /* 0x0001440001007983 */ /* 0x001ee80000300800 */
[----:B------:R-:W3:Y:S04]  /*11ed0*/  LDL.LU R27, [R1+0x120] ;  /* 0x00012000011b7983 */ /* 0x000ee80000300800 */
[----:B------:R-:W3:Y:S04]  /*11ee0*/  LDL.LU R26, [R1+0x148] ;  /* 0x00014800011a7983 */ /* 0x000ee80000300800 */
[----:B------:R-:W3:Y:S04]  /*11ef0*/  LDL.LU.64 R64, [R1+0xb90] ;  /* 0x000b900001407983 */ /* 0x000ee80000300a00 */
[----:B----4-:R0:W-:Y:S04]  /*11f00*/  @P5 STL [R1+0x720], R72 ;  /* 0x0007204801005387 */ /* 0x0101e80000100800 */
[----:B0-----:R-:W4:Y:S04]  /*11f10*/  LDL R72, [R1+0x43c] ;  /* 0x00043c0001487983 */ /* 0x001f280000100800 */
[----:B------:R-:W4:Y:S04]  /*11f20*/  LDL.LU.64 R62, [R1+0xb88] ;  /* 0x000b8800013e7983 */ /* 0x000f280000300a00 */
[----:B------:R-:W4:Y:S04]  /*11f30*/  LDL.LU.64 R54, [R1+0xb80] ;  /* 0x000b800001367983 */ /* 0x000f280000300a00 */
[----:B------:R0:W-:Y:S04]  /*11f40*/  @P3 STL [R1+0x718], R69 ;  /* 0x0007184501003387 */ /* 0x0001e80000100800 */
[----:B------:R-:W-:Y:S04]  /*11f50*/  @P3 STL [R1+0x71c], R38 ;  /* 0x00071c2601003387 */ /* 0x000fe80000100800 */
[----:B------:R-:W4:Y:S04]  /*11f60*/  LDL.LU.64 R60, [R1+0xb78] ;  /* 0x000b7800013c7983 */ /* 0x000f280000300a00 */
[----:B0-----:R-:W4:Y:S04]  /*11f70*/  LDL R69, [R1+0x2cc] ;  /* 0x0002cc0001457983 */ /* 0x001f280000100800 */
[----:B------:R-:W4:Y:S04]  /*11f80*/  LDL R78, [R1+0x704] ;  /* 0x00070400014e7983 */ /* 0x000f280000100800 */
[----:B------:R0:W-:Y:S01]  /*11f90*/  @P0 STL [R1+0x714], R73 ;  /* 0x0007144901000387 */ /* 0x0001e20000100800 */
[----:B------:R-:W-:-:S03]  /*11fa0*/  ISETP.GT.AND P6, PT, R4, 0xf, PT ;  /* 0x0000000f0400780c */ /* 0x000fc60003fc4270 */
[----:B0-----:R-:W4:Y:S04]  /*11fb0*/  LDL R73, [R1+0x700] ;  /* 0x0007000001497983 */ /* 0x001f280000100800 */
[----:B------:R-:W4:Y:S04]  /*11fc0*/  LDL.LU.64 R36, [R1+0xb70] ;  /* 0x000b700001247983 */ /* 0x000f280000300a00 */
[----:B------:R-:W4:Y:S04]  /*11fd0*/  LDL R79, [R1+0x6fc] ;  /* 0x0006fc00014f7983 */ /* 0x000f280000100800 */
[----:B------:R-:W-:Y:S04]  /*11fe0*/  @P0 STL [R1+0x710], R90 ;  /* 0x0007105a01000387 */ /* 0x000fe80000100800 */
[----:B--2---:R0:W-:Y:S04]  /*11ff0*/  @P4 STL [R1+0x2c0], R91 ;  /* 0x0002c05b01004387 */ /* 0x0041e80000100800 */
[----:B---3--:R-:W2:Y:S01]  /*12000*/  @P4 LDG.E.U16 R43, desc[UR24][R24.64] ;  /* 0x00000018182b4981 */ /* 0x008ea2000c1e1500 */
[----:B0-----:R-:W-:-:S02]  /*12010*/  IMAD.MOV.U32 R91, RZ, RZ, R31 ;  /* 0x000000ffff5b7224 */ /* 0x001fc400078e001f */
[----:B------:R-:W-:Y:S02]  /*12020*/  IMAD.MOV.U32 R90, RZ, RZ, R0 ;  /* 0x000000ffff5a7224 */ /* 0x000fe400078e0000 */
[----:B------:R-:W3:Y:S04]  /*12030*/  LDL R0, [R1+0x6f8] ;  /* 0x0006f80001007983 */ /* 0x000ee80000100800 */
[----:B------:R-:W2:Y:S04]  /*12040*/  LDL.LU R39, [R1+0x170] ;  /* 0x0001700001277983 */ /* 0x000ea80000300800 */
[----:B------:R-:W-:Y:S04]  /*12050*/  STL.64 [R1+0x1b8], R90 ;  /* 0x0001b85a01007387 */ /* 0x000fe80000100a00 */
[----:B------:R-:W2:Y:S04]  /*12060*/  LDL.LU R38, [R1+0x2d0] ;  /* 0x0002d00001267983 */ /* 0x000ea80000300800 */
[----:B------:R0:W-:Y:S04]  /*12070*/  STL.64 [R1+0x1c0], R26 ;  /* 0x0001c01a01007387 */ /* 0x0001e80000100a00 */
[----:B------:R-:W2:Y:S04]  /*12080*/  LDL.LU R41, [R1+0x178] ;  /* 0x0001780001297983 */ /* 0x000ea80000300800 */
[----:B------:R-:W2:Y:S04]  /*12090*/  LDL.LU R40, [R1+0x2d4] ;  /* 0x0002d40001287983 */ /* 0x000ea80000300800 */
[----:B------:R-:W2:Y:S04]  /*120a0*/  LDL.LU R42, [R1+0x180] ;  /* 0x00018000012a7983 */ /* 0x000ea80000300800 */
[----:B------:R-:W2:Y:S04]  /*120b0*/  LDL.LU R31, [R1+0x2d8] ;  /* 0x0002d800011f7983 */ /* 0x000ea80000300800 */
[----:B------:R-:W2:Y:S04]  /*120c0*/  @P6 LDG.E.U16 R49, desc[UR24][R26.64] ;  /* 0x000000181a316981 */ /* 0x000ea8000c1e1500 */
[----:B------:R-:W2:Y:S04]  /*120d0*/  @P6 LDG.E.U16 R48, desc[UR24][R90.64] ;  /* 0x000000185a306981 */ /* 0x000ea8000c1e1500 */
[----:B0-----:R-:W2:Y:S04]  /*120e0*/  LDL.LU.64 R26, [R1+0xb68] ;  /* 0x000b6800011a7983 */ /* 0x001ea80000300a00 */
[----:B------:R-:W2:Y:S01]  /*120f0*/  LDL.LU.64 R90, [R1+0xb60] ;  /* 0x000b6000015a7983 */ /* 0x000ea20000300a00 */
[----:B------:R-:W-:-:S02]  /*12100*/  ISETP.GT.AND P5, PT, R4, 0x11, PT ;  /* 0x000000110400780c */ /* 0x000fc40003fa4270 */
[C---:B------:R-:W-:Y:S02]  /*12110*/  ISETP.GT.AND P3, PT, R4.reuse, 0x12, PT ;  /* 0x000000120400780c */ /* 0x040fe40003f64270 */
[----:B------:R-:W-:-:S09]  /*12120*/  ISETP.GT.AND P0, PT, R4, 0x18, PT ;  /* 0x000000180400780c */ /* 0x000fd20003f04270 */
[----:B------:R-:W3:Y:S04]  /*12130*/  @P5 LDG.E.U16 R68, desc[UR24][R12.64] ;  /* 0x000000180c445981 */ /* 0x000ee8000c1e1500 */
[----:B------:R-:W3:Y:S04]  /*12140*/  @P5 LDG.E.U16 R51, desc[UR24][R14.64] ;  /* 0x000000180e335981 */ /* 0x000ee8000c1e1500 */
[----:B----4-:R-:W4:Y:S04]  /*12150*/  @P3 LDG.E.U16 R72, desc[UR24][R82.64] ;  /* 0x0000001852483981 */ /* 0x010f28000c1e1500 */
[----:B------:R-:W3:Y:S04]  /*12160*/  @P0 LDG.E.U16 R69, desc[UR24][R74.64] ;  /* 0x000000184a450981 */ /* 0x000ee8000c1e1500 */
[----:B--2---:R-:W2:Y:S04]  /*12170*/  @P3 LDG.E.U16 R90, desc[UR24][R84.64] ;  /* 0x00000018545a3981 */ /* 0x004ea8000c1e1500 */
[----:B------:R-:W4:Y:S04]  /*12180*/  @P0 LDG.E.U16 R91, desc[UR24][R76.64] ;  /* 0x000000184c5b0981 */ /* 0x000f28000c1e1500 */
[----:B------:R-:W-:Y:S04]  /*12190*/  @P6 STL [R1+0x708], R48 ;  /* 0x0007083001006387 */ /* 0x000fe80000100800 */
[----:B------:R-:W-:Y:S04]  /*121a0*/  @P6 STL [R1+0x70c], R49 ;  /* 0x00070c3101006387 */ /* 0x000fe80000100800 */
[----:B------:R-:W4:Y:S04]  /*121b0*/  LDL.LU.64 R24, [R1+0xb58] ;  /* 0x000b580001187983 */ /* 0x000f280000300a00 */
[----:B------:R-:W-:Y:S04]  /*121c0*/  @P4 STL [R1+0x2c4], R43 ;  /* 0x0002c42b01004387 */ /* 0x000fe80000100800 */
[----:B------:R-:W4:Y:S04]  /*121d0*/  LDL.LU.64 R14, [R1+0xb50] ;  /* 0x000b5000010e7983 */ /* 0x000f280000300a00 */
[----:B------:R-:W4:Y:S04]  /*121e0*/  LDL.LU.64 R12, [R1+0xb48] ;  /* 0x000b4800010c7983 */ /* 0x000f280000300a00 */
[----:B---3--:R-:W-:Y:S04]  /*121f0*/  @P5 STL [R1+0x320], R68 ;  /* 0x0003204401005387 */ /* 0x008fe80000100800 */
[----:B------:R-:W-:Y:S04]  /*12200*/  @P5 STL [R1+0x31c], R51 ;  /* 0x00031c3301005387 */ /* 0x000fe80000100800 */
[----:B------:R-:W3:Y:S04]  /*12210*/  LDL.LU.64 R84, [R1+0xb40] ;  /* 0x000b400001547983 */ /* 0x000ee80000300a00 */
[----:B--2---:R-:W-:Y:S04]  /*12220*/  STL [R1+0xa3c], R90 ;  /* 0x000a3c5a01007387 */ /* 0x004fe80000100800 */
[----:B------:R-:W2:Y:S04]  /*12230*/  LDL.LU.64 R82, [R1+0xb38] ;  /* 0x000b380001527983 */ /* 0x000ea80000300a00 */
[----:B------:R-:W2:Y:S04]  /*12240*/  LDL.LU.64 R76, [R1+0xb30] ;  /* 0x000b3000014c7983 */ /* 0x000ea80000300a00 */
[----:B----4-:R0:W-:Y:S04]  /*12250*/  STL [R1+0x2c8], R91 ;  /* 0x0002c85b01007387 */ /* 0x0101e80000100800 */
[----:B0-----:R-:W4:Y:S01]  /*12260*/  LDL.LU R91, [R1+0xb28] ;  /* 0x000b2800015b7983 */ /* 0x001f220000300800 */
[----:B------:R-:W-:-:S02]  /*12270*/  ISETP.GT.AND P6, PT, R4, 0x13, PT ;  /* 0x000000130400780c */ /* 0x000fc40003fc4270 */
[C---:B------:R-:W-:Y:S01]  /*12280*/  ISETP.GT.AND P4, PT, R4.reuse, 0x14, PT ;  /* 0x000000140400780c */ /* 0x040fe20003f84270 */
[----:B------:R-:W-:Y:S02]  /*12290*/  IMAD.MOV.U32 R43, RZ, RZ, R42 ;  /* 0x000000ffff2b7224 */ /* 0x000fe400078e002a */
[----:B------:R-:W-:Y:S01]  /*122a0*/  IMAD.MOV.U32 R42, RZ, RZ, R31 ;  /* 0x000000ffff2a7224 */ /* 0x000fe200078e001f */
[----:B------:R-:W-:-:S07]  /*122b0*/  ISETP.GT.AND P5, PT, R4, 0x15, PT ;  /* 0x000000150400780c */ /* 0x000fce0003fa4270 */
[----:B------:R-:W2:Y:S04]  /*122c0*/  @P6 LDG.E.U16 R93, desc[UR24][R42.64] ;  /* 0x000000182a5d6981 */ /* 0x000ea8000c1e1500 */
[----:B------:R-:W3:Y:S04]  /*122d0*/  @P4 LDG.E.U16 R73, desc[UR24][R66.64] ;  /* 0x0000001842494981 */ /* 0x000ee8000c1e1500 */
[----:B------:R-:W3:Y:S04]  /*122e0*/  @P4 LDG.E.U16 R78, desc[UR24][R38.64] ;  /* 0x00000018264e4981 */ /* 0x000ee8000c1e1500 */
[----:B------:R0:W-:Y:S04]  /*122f0*/  @P3 STL [R1+0x43c], R72 ;  /* 0x00043c4801003387 */ /* 0x0001e80000100800 */
[----:B------:R-:W3:Y:S04]  /*12300*/  @P5 LDG.E.U16 R79, desc[UR24][R56.64] ;  /* 0x00000018384f5981 */ /* 0x000ee8000c1e1500 */
[----:B------:R-:W3:Y:S04]  /*12310*/  @P5 LDG.E.U16 R0, desc[UR24][R32.64] ;  /* 0x0000001820005981 */ /* 0x000ee8000c1e1500 */
[----:B0-----:R-:W3:Y:S04]  /*12320*/  LDL R72, [R1+0x2dc] ;  /* 0x0002dc0001487983 */ /* 0x001ee80000100800 */
[----:B----4-:R-:W4:Y:S04]  /*12330*/  @P6 LDG.E.U16 R91, desc[UR24][R40.64] ;  /* 0x00000018285b6981 */ /* 0x010f28000c1e1500 */
[----:B------:R-:W-:Y:S04]  /*12340*/  STL.64 [R1+0x170], R38 ;  /* 0x0001702601007387 */ /* 0x000fe80000100a00 */
[----:B------:R-:W-:Y:S01]  /*12350*/  STL.64 [R1+0x178], R40 ;  /* 0x0001782801007387 */ /* 0x000fe20000100a00 */
[----:B------:R-:W-:-:S03]  /*12360*/  ISETP.GT.AND P3, PT, R4, 0x20, PT ;  /* 0x000000200400780c */ /* 0x000fc60003f64270 */
[----:B------:R-:W-:Y:S04]  /*12370*/  STL.64 [R1+0x180], R42 ;  /* 0x0001802a01007387 */ /* 0x000fe80000100a00 */
[----:B--2---:R-:W-:Y:S06]  /*12380*/  STL [R1+0xa30], R93 ;  /* 0x000a305d01007387 */ /* 0x004fec0000100800 */
[----:B---3--:R-:W2:Y:S04]  /*12390*/  @P3 LDG.E.U16 R72, desc[UR24][R58.64] ;  /* 0x000000183a483981 */ /* 0x008ea8000c1e1500 */
[----:B----4-:R-:W-:Y:S04]  /*123a0*/  STL [R1+0xa34], R91 ;  /* 0x000a345b01007387 */ /* 0x010fe80000100800 */
[----:B------:R-:W-:Y:S04]  /*123b0*/  @P0 STL [R1+0x2cc], R69 ;  /* 0x0002cc4501000387 */ /* 0x000fe80000100800 */
[----:B------:R0:W-:Y:S04]  /*123c0*/  @P4 STL [R1+0x700], R73 ;  /* 0x0007004901004387 */ /* 0x0001e80000100800 */
[----:B0-----:R-:W3:Y:S04]  /*123d0*/  LDL R73, [R1+0x2e4] ;  /* 0x0002e40001497983 */ /* 0x001ee80000100800 */
[----:B------:R0:W-:Y:S04]  /*123e0*/  @P4 STL [R1+0x704], R78 ;  /* 0x0007044e01004387 */ /* 0x0001e80000100800 */
[----:B------:R-:W4:Y:S04]  /*123f0*/  LDL.LU R43, [R1+0x3c4] ;  /* 0x0003c400012b7983 */ /* 0x000f280000300800 */
[----:B------:R-:W3:Y:S04]  /*12400*/  LDL.LU R48, [R1+0x3a4] ;  /* 0x0003a40001307983 */ /* 0x000ee80000300800 */
[----:B------:R-:W3:Y:S04]  /*12410*/  LDL.LU R41, [R1+0x2e0] ;  /* 0x0002e00001297983 */ /* 0x000ee80000300800 */
[----:B------:R-:W3:Y:S04]  /*12420*/  LDL.LU R40, [R1+0x33c] ;  /* 0x00033c0001287983 */ /* 0x000ee80000300800 */
[----:B------:R-:W3:Y:S04]  /*12430*/  LDL.LU R39, [R1+0x330] ;  /* 0x0003300001277983 */ /* 0x000ee80000300800 */
[----:B------:R-:W3:Y:S04]  /*12440*/  LDL.LU R38, [R1+0x340] ;  /* 0x0003400001267983 */ /* 0x000ee80000300800 */
[----:B------:R-:W3:Y:S04]  /*12450*/  LDL.LU R33, [R1+0x334] ;  /* 0x0003340001217983 */ /* 0x000ee80000300800 */
[----:B------:R-:W3:Y:S04]  /*12460*/  LDL.LU R32, [R1+0x344] ;  /* 0x0003440001207983 */ /* 0x000ee80000300800 */
[----:B------:R-:W3:Y:S04]  /*12470*/  LDL R86, [R1+0x6f4] ;  /* 0x0006f40001567983 */ /* 0x000ee80000100800 */
[----:B------:R-:W3:Y:S04]  /*12480*/  LDL R50, [R1+0x6f0] ;  /* 0x0006f00001327983 */ /* 0x000ee80000100800 */
[----:B------:R-:W3:Y:S04]  /*12490*/  LDL R49, [R1+0x6ec] ;  /* 0x0006ec0001317983 */ /* 0x000ee80000100800 */
[----:B------:R-:W3:Y:S04]  /*124a0*/  LDL R51, [R1+0x6e8] ;  /* 0x0006e80001337983 */ /* 0x000ee80000100800 */
[----:B------:R-:W3:Y:S04]  /*124b0*/  LDL R56, [R1+0x2e8] ;  /* 0x0002e80001387983 */ /* 0x000ee80000100800 */
[----:B------:R-:W3:Y:S04]  /*124c0*/  LDL R57, [R1+0x2ec] ;  /* 0x0002ec0001397983 */ /* 0x000ee80000100800 */
[----:B0-----:R-:W3:Y:S04]  /*124d0*/  LDL R78, [R1+0x324] ;  /* 0x00032400014e7983 */ /* 0x001ee80000100800 */
[----:B------:R0:W-:Y:S04]  /*124e0*/  @P5 STL [R1+0x6fc], R79 ;  /* 0x0006fc4f01005387 */ /* 0x0001e80000100800 */
[----:B0-----:R-:W3:Y:S04]  /*124f0*/  LDL R79, [R1+0x328] ;  /* 0x00032800014f7983 */ /* 0x001ee80000100800 */
[----:B------:R0:W-:Y:S04]  /*12500*/  @P5 STL [R1+0x6f8], R0 ;  /* 0x0006f80001005387 */ /* 0x0001e80000100800 */
[----:B0-----:R-:W3:Y:S04]  /*12510*/  LDL R0, [R1+0x440] ;  /* 0x0004400001007983 */ /* 0x001ee80000100800 */
[----:B------:R-:W3:Y:S04]  /*12520*/  LDL.LU R42, [R1+0x338] ;  /* 0x00033800012a7983 */ /* 0x000ee80000300800 */
[----:B------:R-:W3:Y:S01]  /*12530*/  LDL.LU R31, [R1+0x348] ;  /* 0x00034800011f7983 */ /* 0x000ee20000300800 */
[----:B------:R-:W-:-:S03]  /*12540*/  ISETP.GT.AND P0, PT, R4, 0x16, PT ;  /* 0x000000160400780c */ /* 0x000fc60003f04270 */
[----:B--2---:R0:W-:Y:S04]  /*12550*/  @P3 STL [R1+0x2dc], R72 ;  /* 0x0002dc4801003387 */ /* 0x0041e80000100800 */
[----:B0-----:R-:W2:Y:S01]  /*12560*/  LDL R72, [R1+0x444] ;  /* 0x0004440001487983 */ /* 0x001ea20000100800 */
[----:B------:R-:W-:Y:S01]  /*12570*/  ISETP.GT.AND P4, PT, R4, 0x17, PT ;  /* 0x000000170400780c */ /* 0x000fe20003f84270 */
[----:B----4-:R-:W-:Y:S02]  /*12580*/  IMAD.MOV.U32 R74, RZ, RZ, R43 ;  /* 0x000000ffff4a7224 */ /* 0x010fe400078e002b */
[----:B---3--:R-:W-:Y:S02]  /*12590*/  IMAD.MOV.U32 R75, RZ, RZ, R48 ;  /* 0x000000ffff4b7224 */ /* 0x008fe400078e0030 */
[----:B------:R-:W-:-:S03]  /*125a0*/  IMAD.MOV.U32 R93, RZ, RZ, R41 ;  /* 0x000000ffff5d7224 */ /* 0x000fc600078e0029 */
[----:B------:R0:W-:Y:S01]  /*125b0*/  STL.64 [R1+0xa8], R74 ;  /* 0x0000a84a01007387 */ /* 0x0001e20000100a00 */
[----:B------:R-:W-:-:S03]  /*125c0*/  IMAD.MOV.U32 R92, RZ, RZ, R40 ;  /* 0x000000ffff5c7224 */ /* 0x000fc600078e0028 */
[----:B------:R-:W3:Y:S01]  /*125d0*/  LDL.LU R48, [R1+0x3a8] ;  /* 0x0003a80001307983 */ /* 0x000ee20000300800 */
[----:B------:R-:W-:Y:S02]  /*125e0*/  IMAD.MOV.U32 R59, RZ, RZ, R39 ;  /* 0x000000ffff3b7224 */ /* 0x000fe400078e0027 */
[----:B------:R-:W-:Y:S01]  /*125f0*/  IMAD.MOV.U32 R58, RZ, RZ, R38 ;  /* 0x000000ffff3a7224 */ /* 0x000fe200078e0026 */
[----:B------:R-:W-:Y:S01]  /*12600*/  STL.64 [R1+0x138], R92 ;  /* 0x0001385c01007387 */ /* 0x000fe20000100a00 */
[----:B------:R-:W-:Y:S02]  /*12610*/  IMAD.MOV.U32 R67, RZ, RZ, R33 ;  /* 0x000000ffff437224 */ /* 0x000fe400078e0021 */
[----:B------:R-:W-:Y:S01]  /*12620*/  IMAD.MOV.U32 R66, RZ, RZ, R32 ;  /* 0x000000ffff427224 */ /* 0x000fe200078e0020 */
[----:B------:R-:W-:Y:S04]  /*12630*/  STL.64 [R1+0x140], R58 ;  /* 0x0001403a01007387 */ /* 0x000fe80000100a00 */
[----:B------:R-:W4:Y:S04]  /*12640*/  @P3 LDG.E.U16 R73, desc[UR24][R74.64] ;  /* 0x000000184a493981 */ /* 0x000f28000c1e1500 */
[----:B------:R-:W-:Y:S04]  /*12650*/  STL.64 [R1+0x148], R66 ;  /* 0x0001484201007387 */ /* 0x000fe80000100a00 */
[----:B------:R-:W2:Y:S04]  /*12660*/  LDL.LU R43, [R1+0x3c0] ;  /* 0x0003c000012b7983 */ /* 0x000ea80000300800 */
[----:B------:R-:W2:Y:S04]  /*12670*/  LDL.LU R33, [R1+0x354] ;  /* 0x0003540001217983 */ /* 0x000ea80000300800 */
[----:B------:R-:W2:Y:S04]  /*12680*/  LDL.LU R32, [R1+0x36c] ;  /* 0x00036c0001207983 */ /* 0x000ea80000300800 */
[----:B------:R-:W2:Y:S04]  /*12690*/  @P0 LDG.E.U16 R50, desc[UR24][R66.64] ;  /* 0x0000001842320981 */ /* 0x000ea8000c1e1500 */
[----:B------:R-:W3:Y:S04]  /*126a0*/  LDL.LU R39, [R1+0x358] ;  /* 0x0003580001277983 */ /* 0x000ee80000300800 */
[----:B------:R-:W3:Y:S04]  /*126b0*/  LDL.LU R38, [R1+0x370] ;  /* 0x0003700001267983 */ /* 0x000ee80000300800 */
[----:B------:R-:W3:Y:S04]  /*126c0*/  LDL.LU R41, [R1+0x35c] ;  /* 0x00035c0001297983 */ /* 0x000ee80000300800 */
[----:B------:R-:W3:Y:S04]  /*126d0*/  LDL.LU R40, [R1+0x364] ;  /* 0x0003640001287983 */ /* 0x000ee80000300800 */
[----:B0-----:R-:W3:Y:S04]  /*126e0*/  LDL.LU.64 R74, [R1+0xb20] ;  /* 0x000b2000014a7983 */ /* 0x001ee80000300a00 */
[----:B------:R-:W3:Y:S04]  /*126f0*/  @P4 LDG.E.U16 R51, desc[UR24][R92.64] ;  /* 0x000000185c334981 */ /* 0x000ee8000c1e1500 */
[----:B------:R-:W3:Y:S01]  /*12700*/  @P4 LDG.E.U16 R49, desc[UR24][R58.64] ;  /* 0x000000183a314981 */ /* 0x000ee2000c1e1500 */
[----:B------:R-:W-:-:S03]  /*12710*/  IMAD.MOV.U32 R69, RZ, RZ, R42 ;  /* 0x000000ffff457224 */ /* 0x000fc600078e002a */
[----:B------:R-:W3:Y:S01]  /*12720*/  LDL.LU R42, [R1+0x360] ;  /* 0x00036000012a7983 */ /* 0x000ee20000300800 */
[----:B------:R-:W-:-:S03]  /*12730*/  IMAD.MOV.U32 R68, RZ, RZ, R31 ;  /* 0x000000ffff447224 */ /* 0x000fc600078e001f */
[----:B------:R-:W3:Y:S04]  /*12740*/  LDL.LU R31, [R1+0x368] ;  /* 0x00036800011f7983 */ /* 0x000ee80000300800 */
[----:B------:R-:W3:Y:S01]  /*12750*/  @P0 LDG.E.U16 R86, desc[UR24][R68.64] ;  /* 0x0000001844560981 */ /* 0x000ee2000c1e1500 */
[----:B------:R-:W-:-:S03]  /*12760*/  ISETP.GT.AND P5, PT, R4, 0x28, PT ;  /* 0x000000280400780c */ /* 0x000fc60003fa4270 */
[----:B------:R-:W-:Y:S10]  /*12770*/  STL.64 [R1+0x150], R68 ;  /* 0x0001504401007387 */ /* 0x000ff40000100a00 */
[----:B------:R-:W3:Y:S04]  /*12780*/  @P5 LDG.E.U16 R57, desc[UR24][R2.64] ;  /* 0x0000001802395981 */ /* 0x000ee8000c1e1500 */
[----:B------:R-:W3:Y:S04]  /*12790*/  @P5 LDG.E.U16 R56, desc[UR24][R80.64] ;  /* 0x0000001850385981 */ /* 0x000ee8000c1e1500 */
[----:B----4-:R0:W-:Y:S01]  /*127a0*/  @P3 STL [R1+0x2e4], R73 ;  /* 0x0002e44901003387 */ /* 0x0101e20000100800 */
[----:B------:R-:W-:-:S03]  /*127b0*/  ISETP.GT.AND P3, PT, R4, 0x19, PT ;  /* 0x000000190400780c */ /* 0x000fc60003f64270 */
[----:B0-----:R-:W4:Y:S04]  /*127c0*/  LDL R73, [R1+0x2f0] ;  /* 0x0002f00001497983 */ /* 0x001f280000100800 */
[----:B------:R-:W4:Y:S04]  /*127d0*/  LDL.LU.64 R68, [R1+0xb18] ;  /* 0x000b180001447983 */ /* 0x000f280000300a00 */
[----:B------:R-:W4:Y:S04]  /*127e0*/  LDL.LU.64 R66, [R1+0xb10] ;  /* 0x000b100001427983 */ /* 0x000f280000300a00 */
[----:B--2---:R0:W-:Y:S02]  /*127f0*/  @P0 STL [R1+0x6f0], R50 ;  /* 0x0006f03201000387 */ /* 0x0041e40000100800 */
[----:B0-----:R-:W-:-:S02]  /*12800*/  IMAD.MOV.U32 R50, RZ, RZ, R43 ;  /* 0x000000ffff327224 */ /* 0x001fc400078e002b */
[----:B---3--:R-:W2:Y:S01]  /*12810*/  @P3 LDG.E.U16 R79, desc[UR24][R40.64] ;  /* 0x00000018284f3981 */ /* 0x008ea2000c1e1500 */
[----:B------:R-:W-:-:S03]  /*12820*/  IMAD.MOV.U32 R43, RZ, RZ, R42 ;  /* 0x000000ffff2b7224 */ /* 0x000fc600078e002a */
[----:B------:R-:W-:Y:S01]  /*12830*/  @P0 STL [R1+0x6f4], R86 ;  /* 0x0006f45601000387 */ /* 0x000fe20000100800 */
[----:B------:R-:W-:Y:S01]  /*12840*/  ISETP.GT.AND P0, PT, R4, 0x1a, PT ;  /* 0x0000001a0400780c */ /* 0x000fe20003f04270 */
[----:B------:R-:W-:Y:S02]  /*12850*/  IMAD.MOV.U32 R42, RZ, RZ, R31 ;  /* 0x000000ffff2a7224 */ /* 0x000fe400078e001f */
[----:B------:R-:W3:Y:S04]  /*12860*/  LDL.LU.64 R58, [R1+0xb08] ;  /* 0x000b0800013a7983 */ /* 0x000ee80000300a00 */
[----:B------:R-:W3:Y:S04]  /*12870*/  @P3 LDG.E.U16 R78, desc[UR24][R42.64] ;  /* 0x000000182a4e3981 */ /* 0x000ee8000c1e1500 */
[----:B------:R-:W3:Y:S04]  /*12880*/  LDL.LU.64 R80, [R1+0xb00] ;  /* 0x000b000001507983 */ /* 0x000ee80000300a00 */
[----:B------:R-:W3:Y:S04]  /*12890*/  @P0 LDG.E.U16 R0, desc[UR24][R38.64] ;  /* 0x0000001826000981 */ /* 0x000ee8000c1e1500 */
[----:B------:R0:W-:Y:S04]  /*128a0*/  @P4 STL [R1+0x6e8], R51 ;  /* 0x0006e83301004387 */ /* 0x0001e80000100800 */
[----:B------:R-:W-:Y:S04]  /*128b0*/  @P4 STL [R1+0x6ec], R49 ;  /* 0x0006ec3101004387 */ /* 0x000fe80000100800 */
[----:B------:R-:W3:Y:S01]  /*128c0*/  @P0 LDG.E.U16 R72, desc[UR24][R32.64] ;  /* 0x0000001820480981 */ /* 0x000ee2000c1e1500 */
[----:B0-----:R-:W-:-:S05]  /*128d0*/  IMAD.MOV.U32 R51, RZ, RZ, R48 ;  /* 0x000000ffff337224 */ /* 0x001fca00078e0030 */
[----:B------:R-:W-:Y:S04]  /*128e0*/  STL.64 [R1+0xa0], R50 ;  /* 0x0000a03201007387 */ /* 0x000fe80000100a00 */
[----:B------:R-:W-:Y:S04]  /*128f0*/  STL.64 [R1+0x108], R32 ;  /* 0x0001082001007387 */ /* 0x000fe80000100a00 */
[----:B------:R-:W-:Y:S04]  /*12900*/  STL.64 [R1+0x110], R38 ;  /* 0x0001102601007387 */ /* 0x000fe80000100a00 */
[----:B------:R-:W-:Y:S04]  /*12910*/  STL.64 [R1+0x118], R40 ;  /* 0x0001182801007387 */ /* 0x000fe80000100a00 */
[----:B------:R-:W3:Y:S04]  /*12920*/  LDL.LU.64 R2, [R1+0xaf8] ;  /* 0x000af80001027983 */ /* 0x000ee80000300a00 */
[----:B------:R0:W-:Y:S04]  /*12930*/  @P5 STL [R1+0x2ec], R57 ;  /* 0x0002ec3901005387 */ /* 0x0001e80000100800 */
[----:B------:R1:W-:Y:S01]  /*12940*/  @P5 STL [R1+0x2e8], R56 ;  /* 0x0002e83801005387 */ /* 0x0003e20000100800 */
[----:B------:R-:W-:-:S03]  /*12950*/  ISETP.GT.AND P4, PT, R4, 0x30, PT ;  /* 0x000000300400780c */ /* 0x000fc60003f84270 */
[----:B------:R-:W-:Y:S10]  /*12960*/  STL.64 [R1+0x120], R42 ;  /* 0x0001202a01007387 */ /* 0x000ff40000100a00 */
[----:B----4-:R-:W4:Y:S04]  /*12970*/  @P4 LDG.E.U16 R73, desc[UR24][R84.64] ;  /* 0x0000001854494981 */ /* 0x010f28000c1e1500 */
[----:B--2---:R-:W-:Y:S04]  /*12980*/  @P3 STL [R1+0x328], R79 ;  /* 0x0003284f01003387 */ /* 0x004fe80000100800 */
[----:B---3--:R-:W-:Y:S04]  /*12990*/  @P3 STL [R1+0x324], R78 ;  /* 0x0003244e01003387 */ /* 0x008fe80000100800 */
[----:B0-----:R-:W2:Y:S04]  /*129a0*/  LDL.LU R57, [R1+0x374] ;  /* 0x0003740001397983 */ /* 0x001ea80000300800 */
[----:B-1----:R-:W3:Y:S04]  /*129b0*/  LDL.LU R56, [R1+0x38c] ;  /* 0x00038c0001387983 */ /* 0x002ee80000300800 */
[----:B------:R0:W-:Y:S04]  /*129c0*/  @P0 STL [R1+0x440], R0 ;  /* 0x0004400001000387 */ /* 0x0001e80000100800 */
[----:B0-----:R-:W4:Y:S04]  /*129d0*/  LDL R0, [R1+0x674] ;  /* 0x0006740001007983 */ /* 0x001f280000100800 */
[----:B------:R-:W4:Y:S04]  /*129e0*/  LDL.LU R49, [R1+0x378] ;  /* 0x0003780001317983 */ /* 0x000f280000300800 */
[----:B------:R-:W4:Y:S04]  /*129f0*/  LDL.LU R48, [R1+0x390] ;  /* 0x0003900001307983 */ /* 0x000f280000300800 */
[----:B------:R-:W4:Y:S04]  /*12a00*/  LDL.LU R43, [R1+0x37c] ;  /* 0x00037c00012b7983 */ /* 0x000f280000300800 */
[----:B------:R-:W4:Y:S04]  /*12a10*/  LDL.LU R42, [R1+0x394] ;  /* 0x00039400012a7983 */ /* 0x000f280000300800 */
[----:B------:R-:W4:Y:S04]  /*12a20*/  LDL.LU R39, [R1+0x380] ;  /* 0x0003800001277983 */ /* 0x000f280000300800 */
[----:B------:R-:W4:Y:S04]  /*12a30*/  @P4 LDG.E.U16 R3, desc[UR24][R82.64] ;  /* 0x0000001852034981 */ /* 0x000f28000c1e1500 */
[----:B------:R-:W4:Y:S04]  /*12a40*/  LDL.LU R38, [R1+0x398] ;  /* 0x0003980001267983 */ /* 0x000f280000300800 */
[----:B------:R-:W4:Y:S04]  /*12a50*/  LDL.LU R41, [R1+0x384] ;  /* 0x0003840001297983 */ /* 0x000f280000300800 */
[----:B------:R-:W4:Y:S04]  /*12a60*/  LDL.LU R40, [R1+0x39c] ;  /* 0x00039c0001287983 */ /* 0x000f280000300800 */
[----:B------:R-:W4:Y:S04]  /*12a70*/  LDL.LU R32, [R1+0x388] ;  /* 0x0003880001207983 */ /* 0x000f280000300800 */
[----:B------:R-:W4:Y:S04]  /*12a80*/  LDL.LU R31, [R1+0x3a0] ;  /* 0x0003a000011f7983 */ /* 0x000f280000300800 */
[----:B------:R-:W4:Y:S04]  /*12a90*/  LDL R33, [R1+0x6e4] ;  /* 0x0006e40001217983 */ /* 0x000f280000100800 */
[----:B------:R-:W-:Y:S04]  /*12aa0*/  STL [R1+0x894], R84 ;  /* 0x0008945401007387 */ /* 0x000fe80000100800 */
[----:B------:R-:W-:Y:S04]  /*12ab0*/  STL [R1+0xa40], R84 ;  /* 0x000a405401007387 */ /* 0x000fe80000100800 */
[----:B------:R-:W-:Y:S04]  /*12ac0*/  STL [R1+0x890], R85 ;  /* 0x0008905501007387 */ /* 0x000fe80000100800 */
[----:B------:R-:W-:Y:S04]  /*12ad0*/  STL [R1+0xa44], R85 ;  /* 0x000a445501007387 */ /* 0x000fe80000100800 */
[----:B------:R-:W-:Y:S01]  /*12ae0*/  @P0 STL [R1+0x444], R72 ;  /* 0x0004444801000387 */ /* 0x000fe20000100800 */
[----:B--2---:R-:W-:-:S02]  /*12af0*/  IMAD.MOV.U32 R79, RZ, RZ, R57 ;  /* 0x000000ffff4f7224 */ /* 0x004fc400078e0039 */
[----:B---3--:R-:W-:-:S05]  /*12b00*/  IMAD.MOV.U32 R78, RZ, RZ, R56 ;  /* 0x000000ffff4e7224 */ /* 0x008fca00078e0038 */
[----:B------:R-:W-:Y:S01]  /*12b10*/  STL.64 [R1+0xd8], R78 ;  /* 0x0000d84e01007387 */ /* 0x000fe20000100a00 */
[----:B----4-:R-:W-:Y:S02]  /*12b20*/  IMAD.MOV.U32 R57, RZ, RZ, R49 ;  /* 0x000000ffff397224 */ /* 0x010fe400078e0031 */
[----:B------:R-:W-:Y:S02]  /*12b30*/  IMAD.MOV.U32 R56, RZ, RZ, R48 ;  /* 0x000000ffff387224 */ /* 0x000fe400078e0030 */
[----:B------:R-:W-:Y:S02]  /*12b40*/  IMAD.MOV.U32 R49, RZ, RZ, R43 ;  /* 0x000000ffff317224 */ /* 0x000fe400078e002b */
[----:B------:R-:W-:Y:S01]  /*12b50*/  IMAD.MOV.U32 R48, RZ, RZ, R42 ;  /* 0x000000ffff307224 */ /* 0x000fe200078e002a */
[----:B------:R-:W-:Y:S04]  /*12b60*/  STL.64 [R1+0xe0], R56 ;  /* 0x0000e03801007387 */ /* 0x000fe80000100a00 */
[----:B------:R-:W-:Y:S04]  /*12b70*/  STL.64 [R1+0xe8], R48 ;  /* 0x0000e83001007387 */ /* 0x000fe80000100a00 */
[----:B------:R0:W-:Y:S04]  /*12b80*/  STL [R1+0x2f4], R3 ;  /* 0x0002f40301007387 */ /* 0x0001e80000100800 */
[----:B0-----:R-:W2:Y:S04]  /*12b90*/  LDL.LU R3, [R1+0xaf0] ;  /* 0x000af00001037983 */ /* 0x001ea80000300800 */
[----:B------:R-:W3:Y:S01]  /*12ba0*/  LDL R42, [R1+0x6e0] ;  /* 0x0006e000012a7983 */ /* 0x000ee20000100800 */
[----:B------:R-:W-:-:S03]  /*12bb0*/  ISETP.GT.AND P5, PT, R4, 0x1b, PT ;  /* 0x0000001b0400780c */ /* 0x000fc60003fa4270 */
[----:B------:R-:W-:Y:S01]  /*12bc0*/  STL.64 [R1+0xf0], R38 ;  /* 0x0000f02601007387 */ /* 0x000fe20000100a00 */
[----:B------:R-:W-:-:S03]  /*12bd0*/  ISETP.GT.AND P0, PT, R4, 0x38, PT ;  /* 0x000000380400780c */ /* 0x000fc60003f04270 */
[----:B------:R-:W-:Y:S01]  /*12be0*/  STL [R1+0x89c], R82 ;  /* 0x00089c5201007387 */ /* 0x000fe20000100800 */
[----:B------:R-:W-:-:S03]  /*12bf0*/  IMAD.MOV.U32 R92, RZ, RZ, R31 ;  /* 0x000000ffff5c7224 */ /* 0x000fc600078e001f */
[----:B------:R-:W-:Y:S01]  /*12c00*/  STL [R1+0xa48], R82 ;  /* 0x000a485201007387 */ /* 0x000fe20000100800 */
[----:B------:R-:W-:Y:S01]  /*12c10*/  IMAD.MOV.U32 R93, RZ, RZ, R32 ;  /* 0x000000ffff5d7224 */ /* 0x000fe200078e0020 */
[----:B------:R-:W-:Y:S02]  /*12c20*/  ISETP.GT.AND P3, PT, R4, 0x1c, PT ;  /* 0x0000001c0400780c */ /* 0x000fe40003f64270 */
[----:B------:R-:W-:Y:S01]  /*12c30*/  STL [R1+0x898], R83 ;  /* 0x0008985301007387 */ /* 0x000fe20000100800 */
[----:B------:R-:W-:-:S03]  /*12c40*/  IMAD.MOV.U32 R72, RZ, RZ, R40 ;  /* 0x000000ffff487224 */ /* 0x000fc600078e0028 */
[----:B------:R-:W-:Y:S04]  /*12c50*/  STL [R1+0xa4c], R83 ;  /* 0x000a4c5301007387 */ /* 0x000fe80000100800 */
[----:B------:R0:W-:Y:S04]  /*12c60*/  @P4 STL [R1+0x2f0], R73 ;  /* 0x0002f04901004387 */ /* 0x0001e80000100800 */
[----:B------:R-:W4:Y:S04]  /*12c70*/  @P0 LDG.E.U16 R2, desc[UR24][R80.64] ;  /* 0x0000001850020981 */ /* 0x000f28000c1e1500 */
[----:B------:R-:W4:Y:S01]  /*12c80*/  @P3 LDG.E.U16 R33, desc[UR24][R38.64] ;  /* 0x0000001826213981 */ /* 0x000f22000c1e1500 */
[----:B0-----:R-:W-:-:S03]  /*12c90*/  IMAD.MOV.U32 R73, RZ, RZ, R41 ;  /* 0x000000ffff497224 */ /* 0x001fc600078e0029 */
[----:B------:R-:W4:Y:S04]  /*12ca0*/  LDL R43, [R1+0x6dc] ;  /* 0x0006dc00012b7983 */ /* 0x000f280000100800 */
[----:B------:R-:W4:Y:S04]  /*12cb0*/  @P5 LDG.E.U16 R0, desc[UR24][R72.64] ;  /* 0x0000001848005981 */ /* 0x000f28000c1e1500 */
[----:B------:R-:W4:Y:S04]  /*12cc0*/  LDL R41, [R1+0x6d8] ;  /* 0x0006d80001297983 */ /* 0x000f280000100800 */
[----:B--2---:R-:W2:Y:S04]  /*12cd0*/  @P5 LDG.E.U16 R3, desc[UR24][R92.64] ;  /* 0x000000185c035981 */ /* 0x004ea8000c1e1500 */
[----:B---3--:R-:W3:Y:S04]  /*12ce0*/  @P3 LDG.E.U16 R42, desc[UR24][R48.64] ;  /* 0x00000018302a3981 */ /* 0x008ee8000c1e1500 */
[----:B------:R0:W-:Y:S04]  /*12cf0*/  STL.64 [R1+0xf8], R72 ;  /* 0x0000f84801007387 */ /* 0x0001e80000100a00 */
[----:B------:R-:W-:Y:S04]  /*12d00*/  STL.64 [R1+0x100], R92 ;  /* 0x0001005c01007387 */ /* 0x000fe80000100a00 */
[----:B------:R-:W3:Y:S01]  /*12d10*/  LDL R40, [R1+0x2fc] ;  /* 0x0002fc0001287983 */ /* 0x000ee20000100800 */
[----:B------:R-:W-:-:S13]  /*12d20*/  ISETP.GT.AND P6, PT, R4, 0x1d, PT ;  /* 0x0000001d0400780c */ /* 0x000fda0003fc4270 */
[----:B----4-:R-:W4:Y:S04]  /*12d30*/  @P6 LDG.E.U16 R43, desc[UR24][R56.64] ;  /* 0x00000018382b6981 */ /* 0x010f28000c1e1500 */
[----:B------:R-:W3:Y:S04]  /*12d40*/  @P6 LDG.E.U16 R41, desc[UR24][R78.64] ;  /* 0x000000184e296981 */ /* 0x000ee8000c1e1500 */
[----:B--2---:R-:W-:Y:S04]  /*12d50*/  STL [R1+0xa50], R3 ;  /* 0x000a500301007387 */ /* 0x004fe80000100800 */
[----:B------:R-:W2:Y:S04]  /*12d60*/  LDL R31, [R1+0x6d4] ;  /* 0x0006d400011f7983 */ /* 0x000ea80000100800 */
[----:B0-----:R-:W2:Y:S04]  /*12d70*/  LDL R72, [R1+0x6d0] ;  /* 0x0006d00001487983 */ /* 0x001ea80000100800 */
[----:B------:R-:W2:Y:S04]  /*12d80*/  LDL R73, [R1+0x6cc] ;  /* 0x0006cc0001497983 */ /* 0x000ea80000100800 */
[----:B------:R0:W-:Y:S04]  /*12d90*/  @P5 STL [R1+0x674], R0 ;  /* 0x0006740001005387 */ /* 0x0001e80000100800 */
[----:B0-----:R-:W2:Y:S04]  /*12da0*/  LDL R0, [R1+0x6c8] ;  /* 0x0006c80001007983 */ /* 0x001ea80000100800 */
[----:B------:R-:W2:Y:S04]  /*12db0*/  LDL.LU R91, [R1+0x448] ;  /* 0x00044800015b7983 */ /* 0x000ea80000300800 */
[----:B------:R-:W2:Y:S04]  /*12dc0*/  LDL.LU R93, [R1+0x44c] ;  /* 0x00044c00015d7983 */ /* 0x000ea80000300800 */
[----:B------:R-:W2:Y:S04]  /*12dd0*/  LDL.LU R3, [R1+0x3ac] ;  /* 0x0003ac0001037983 */ /* 0x000ea80000300800 */
[----:B------:R0:W-:Y:S04]  /*12de0*/  STL [R1+0x2f8], R2 ;  /* 0x0002f80201007387 */ /* 0x0001e80000100800 */
[----:B0-----:R-:W2:Y:S04]  /*12df0*/  LDL.LU R2, [R1+0x3cc] ;  /* 0x0003cc0001027983 */ /* 0x001ea80000300800 */
[----:B------:R0:W-:Y:S04]  /*12e00*/  @P3 STL [R1+0x6e4], R33 ;  /* 0x0006e42101003387 */ /* 0x0001e80000100800 */
[----:B0-----:R-:W2:Y:S04]  /*12e10*/  LDL.LU R33, [R1+0x3b0] ;  /* 0x0003b00001217983 */ /* 0x001ea80000300800 */
[----:B------:R-:W2:Y:S04]  /*12e20*/  LDL.LU R32, [R1+0x3d0] ;  /* 0x0003d00001207983 */ /* 0x000ea80000300800 */
[----:B------:R-:W2:Y:S04]  /*12e30*/  LDL.LU R39, [R1+0x3b4] ;  /* 0x0003b40001277983 */ /* 0x000ea80000300800 */
[----:B------:R-:W2:Y:S04]  /*12e40*/  LDL.LU R38, [R1+0x3d4] ;  /* 0x0003d40001267983 */ /* 0x000ea80000300800 */
[----:B------:R-:W-:Y:S04]  /*12e50*/  STL [R1+0x8a4], R80 ;  /* 0x0008a45001007387 */ /* 0x000fe80000100800 */
[----:B------:R0:W-:Y:S04]  /*12e60*/  STL [R1+0xa54], R80 ;  /* 0x000a545001007387 */ /* 0x0001e80000100800 */
[----:B0-----:R-:W2:Y:S04]  /*12e70*/  LDL.LU R80, [R1+0x41c] ;  /* 0x00041c0001507983 */ /* 0x001ea80000300800 */
[----:B------:R-:W-:Y:S04]  /*12e80*/  STL [R1+0x8a0], R81 ;  /* 0x0008a05101007387 */ /* 0x000fe80000100800 */
[----:B------:R0:W-:Y:S04]  /*12e90*/  STL [R1+0xa58], R81 ;  /* 0x000a585101007387 */ /* 0x0001e80000100800 */
[----:B0-----:R-:W2:Y:S04]  /*12ea0*/  LDL.LU R81, [R1+0x32c] ;  /* 0x00032c0001517983 */ /* 0x001ea80000300800 */
[----:B------:R-:W2:Y:S04]  /*12eb0*/  LDL.LU R48, [R1+0x3b8] ;  /* 0x0003b80001307983 */ /* 0x000ea80000300800 */
[----:B---3--:R0:W-:Y:S04]  /*12ec0*/  @P3 STL [R1+0x6e0], R42 ;  /* 0x0006e02a01003387 */ /* 0x0081e80000100800 */
[----:B0-----:R-:W3:Y:S04]  /*12ed0*/  LDL.LU R42, [R1+0x3d8] ;  /* 0x0003d800012a7983 */ /* 0x001ee80000300800 */
[----:B------:R-:W2:Y:S04]  /*12ee0*/  LDL.LU.64 R56, [R1+0xae8] ;  /* 0x000ae80001387983 */ /* 0x000ea80000300a00 */
[----:B------:R-:W2:Y:S01]  /*12ef0*/  LDL.LU.64 R78, [R1+0xae0] ;  /* 0x000ae000014e7983 */ /* 0x000ea20000300a00 */
[----:B------:R-:W-:-:S03]  /*12f00*/  ISETP.GT.AND P4, PT, R4, 0x1e, PT ;  /* 0x0000001e0400780c */ /* 0x000fc60003f84270 */
[----:B--2---:R-:W2:Y:S04]  /*12f10*/  @P0 LDG.E.U16 R40, desc[UR24][R78.64] ;  /* 0x000000184e280981 */ /* 0x004ea8000c1e1500 */
[----:B------:R-:W-:Y:S04]  /*12f20*/  STL [R1+0x8ac], R78 ;  /* 0x0008ac4e01007387 */ /* 0x000fe80000100800 */
[----:B------:R-:W-:Y:S04]  /*12f30*/  STL [R1+0x8a8], R79 ;  /* 0x0008a84f01007387 */ /* 0x000fe80000100800 */
[----:B------:R-:W-:Y:S01]  /*12f40*/  STL.64 [R1+0xb8], R2 ;  /* 0x0000b80201007387 */ /* 0x000fe20000100a00 */
[----:B------:R-:W-:-:S02]  /*12f50*/  IMAD.MOV.U32 R49, RZ, RZ, R48 ;  /* 0x000000ffff317224 */ /* 0x000fc400078e0030 */
[----:B---3--:R-:W-:-:S05]  /*12f60*/  IMAD.MOV.U32 R48, RZ, RZ, R42 ;  /* 0x000000ffff307224 */ /* 0x008fca00078e002a */
[----:B------:R-:W3:Y:S04]  /*12f70*/  @P4 LDG.E.U16 R31, desc[UR24][R48.64] ;  /* 0x00000018301f4981 */ /* 0x000ee8000c1e1500 */
[----:B--2---:R0:W-:Y:S04]  /*12f80*/  @P0 STL [R1+0x2fc], R40 ;  /* 0x0002fc2801000387 */ /* 0x0041e80000100800 */
[----:B----4-:R1:W-:Y:S01]  /*12f90*/  @P6 STL [R1+0x6dc], R43 ;  /* 0x0006dc2b01006387 */ /* 0x0103e20000100800 */
[----:B0-----:R-:W-:-:S03]  /*12fa0*/  IMAD.MOV.U32 R40, RZ, RZ, R38 ;  /* 0x000000ffff287224 */ /* 0x001fc600078e0026 */
[----:B-1----:R-:W2:Y:S04]  /*12fb0*/  LDL R43, [R1+0x678] ;  /* 0x00067800012b7983 */ /* 0x002ea80000100800 */
[----:B------:R0:W-:Y:S02]  /*12fc0*/  @P6 STL [R1+0x6d8], R41 ;  /* 0x0006d82901006387 */ /* 0x0001e40000100800 */
[----:B0-----:R-:W-:Y:S01]  /*12fd0*/  IMAD.MOV.U32 R41, RZ, RZ, R39 ;  /* 0x000000ffff297224 */ /* 0x001fe200078e0027 */
[C---:B------:R-:W-:Y:S01]  /*12fe0*/  ISETP.GT.AND P3, PT, R4.reuse, 0x1f, PT ;  /* 0x0000001f0400780c */ /* 0x040fe20003f64270 */
[----:B------:R-:W4:Y:S04]  /*12ff0*/  LDL R39, [R1+0x67c] ;  /* 0x00067c0001277983 */ /* 0x000f280000100800 */
[----:B------:R-:W2:Y:S04]  /*13000*/  @P4 LDG.E.U16 R72, desc[UR24][R40.64] ;  /* 0x0000001828484981 */ /* 0x000ea8000c1e1500 */
[----:B------:R-:W-:Y:S04]  /*13010*/  STL.64 [R1+0xc0], R32 ;  /* 0x0000c02001007387 */ /* 0x000fe80000100a00 */
[----:B------:R-:W4:Y:S04]  /*13020*/  @P3 LDG.E.U16 R0, desc[UR24][R2.64] ;  /* 0x0000001802003981 */ /* 0x000f28000c1e1500 */
[----:B------:R-:W4:Y:S04]  /*13030*/  LDL R38, [R1+0x6c4] ;  /* 0x0006c40001267983 */ /* 0x000f280000100800 */
[----:B------:R-:W4:Y:S04]  /*13040*/  @P3 LDG.E.U16 R73, desc[UR24][R32.64] ;  /* 0x0000001820493981 */ /* 0x000f28000c1e1500 */
[----:B------:R0:W-:Y:S04]  /*13050*/  STL.64 [R1+0xc8], R40 ;  /* 0x0000c82801007387 */ /* 0x0001e80000100a00 */
[----:B------:R1:W-:Y:S04]  /*13060*/  STL.64 [R1+0xd0], R48 ;  /* 0x0000d03001007387 */ /* 0x0003e80000100a00 */
[----:B--2---:R-:W-:Y:S04]  /*13070*/  @P4 STL [R1+0x6d0], R72 ;  /* 0x0006d04801004387 */ /* 0x004fe80000100800 */
[----:B---3--:R-:W-:Y:S04]  /*13080*/  @P4 STL [R1+0x6d4], R31 ;  /* 0x0006d41f01004387 */ /* 0x008fe80000100800 */
[----:B0-----:R-:W2:Y:S04]  /*13090*/  LDL.LU R41, [R1+0x3dc] ;  /* 0x0003dc0001297983 */ /* 0x001ea80000300800 */
[----:B------:R-:W2:Y:S04]  /*130a0*/  LDL.LU R40, [R1+0x3fc] ;  /* 0x0003fc0001287983 */ /* 0x000ea80000300800 */
[----:B-1----:R-:W3:Y:S04]  /*130b0*/  LDL.LU R49, [R1+0x3e0] ;  /* 0x0003e00001317983 */ /* 0x002ee80000300800 */
[----:B------:R-:W3:Y:S04]  /*130c0*/  LDL.LU R48, [R1+0x400] ;  /* 0x0004000001307983 */ /* 0x000ee80000300800 */
[----:B------:R-:W3:Y:S04]  /*130d0*/  LDL.LU R33, [R1+0x3e4] ;  /* 0x0003e40001217983 */ /* 0x000ee80000300800 */
[----:B------:R-:W3:Y:S01]  /*130e0*/  LDL.LU R32, [R1+0x404] ;  /* 0x0004040001207983 */ /* 0x000ee20000300800 */
[----:B------:R-:W-:-:S03]  /*130f0*/  ISETP.GT.AND P4, PT, R4, 0x23, PT ;  /* 0x000000230400780c */ /* 0x000fc60003f84270 */
[----:B------:R-:W3:Y:S04]  /*13100*/  LDL R2, [R1+0x6c0] ;  /* 0x0006c00001027983 */ /* 0x000ee80000100800 */
[----:B----4-:R0:W-:Y:S04]  /*13110*/  @P3 STL [R1+0x6c8], R0 ;  /* 0x0006c80001003387 */ /* 0x0101e80000100800 */
[----:B0-----:R-:W4:Y:S04]  /*13120*/  LDL R0, [R1+0x6bc] ;  /* 0x0006bc0001007983 */ /* 0x001f280000100800 */
[----:B------:R-:W4:Y:S04]  /*13130*/  LDL.LU R3, [R1+0x420] ;  /* 0x0004200001037983 */ /* 0x000f280000300800 */
[----:B------:R-:W4:Y:S04]  /*13140*/  LDL.LU R83, [R1+0x424] ;  /* 0x0004240001537983 */ /* 0x000f280000300800 */
[----:B------:R0:W-:Y:S01]  /*13150*/  @P3 STL [R1+0x6cc], R73 ;  /* 0x0006cc4901003387 */ /* 0x0001e20000100800 */
[----:B------:R-:W-:-:S02]  /*13160*/  ISETP.GT.AND P3, PT, R4, 0x24, PT ;  /* 0x000000240400780c */ /* 0x000fc40003f64270 */
[C---:B------:R-:W-:Y:S01]  /*13170*/  ISETP.GT.AND P5, PT, R4.reuse, 0x21, PT ;  /* 0x000000210400780c */ /* 0x040fe20003fa4270 */
[----:B------:R-:W4:Y:S01]  /*13180*/  LDL R42, [R1+0x6b8] ;  /* 0x0006b800012a7983 */ /* 0x000f220000100800 */
[----:B------:R-:W-:-:S03]  /*13190*/  ISETP.GT.AND P0, PT, R4, 0x22, PT ;  /* 0x000000220400780c */ /* 0x000fc60003f04270 */
[----:B------:R-:W4:Y:S04]  /*131a0*/  LDL R72, [R1+0x6b4] ;  /* 0x0006b40001487983 */ /* 0x000f280000100800 */
[----:B0-----:R-:W4:Y:S04]  /*131b0*/  LDL R73, [R1+0x6b0] ;  /* 0x0006b00001497983 */ /* 0x001f280000100800 */
[----:B------:R-:W4:Y:S04]  /*131c0*/  LDL.LU R92, [R1+0x450] ;  /* 0x00045000015c7983 */ /* 0x000f280000300800 */
[----:B------:R-:W4:Y:S04]  /*131d0*/  LDL.LU R86, [R1+0x454] ;  /* 0x0004540001567983 */ /* 0x000f280000300800 */
[----:B------:R-:W4:Y:S04]  /*131e0*/  @P5 LDG.E.U16 R80, desc[UR24][R46.64] ;  /* 0x000000182e505981 */ /* 0x000f28000c1e1500 */
[----:B------:R-:W4:Y:S04]  /*131f0*/  @P5 LDG.E.U16 R81, desc[UR24][R50.64] ;  /* 0x0000001832515981 */ /* 0x000f28000c1e1500 */
[----:B------:R-:W4:Y:S04]  /*13200*/  @P0 LDG.E.U16 R91, desc[UR24][R44.64] ;  /* 0x000000182c5b0981 */ /* 0x000f28000c1e1500 */
[----:B------:R-:W4:Y:S04]  /*13210*/  LDL.LU.64 R46, [R1+0xad8] ;  /* 0x000ad800012e7983 */ /* 0x000f280000300a00 */
[----:B------:R-:W4:Y:S04]  /*13220*/  LDL R31, [R1+0x6ac] ;  /* 0x0006ac00011f7983 */ /* 0x000f280000100800 */
[----:B------:R-:W4:Y:S04]  /*13230*/  LDL R51, [R1+0x6a8] ;  /* 0x0006a80001337983 */ /* 0x000f280000100800 */
[----:B------:R-:W4:Y:S04]  /*13240*/  LDL.LU.64 R44, [R1+0xad0] ;  /* 0x000ad000012c7983 */ /* 0x000f280000300a00 */
[----:B------:R-:W4:Y:S04]  /*13250*/  @P0 LDG.E.U16 R93, desc[UR24][R34.64] ;  /* 0x00000018225d0981 */ /* 0x000f28000c1e1500 */
[----:B------:R-:W4:Y:S04]  /*13260*/  LDL.LU.64 R34, [R1+0xac8] ;  /* 0x000ac80001227983 */ /* 0x000f280000300a00 */
[----:B--2---:R-:W2:Y:S04]  /*13270*/  @P3 LDG.E.U16 R38, desc[UR24][R40.64] ;  /* 0x0000001828263981 */ /* 0x004ea8000c1e1500 */
[----:B---3--:R-:W3:Y:S04]  /*13280*/  @P4 LDG.E.U16 R39, desc[UR24][R48.64] ;  /* 0x0000001830274981 */ /* 0x008ee8000c1e1500 */
[----:B------:R-:W2:Y:S04]  /*13290*/  @P4 LDG.E.U16 R43, desc[UR24][R32.64] ;  /* 0x00000018202b4981 */ /* 0x000ea8000c1e1500 */
[----:B------:R0:W-:Y:S04]  /*132a0*/  STL.64 [R1+0x80], R32 ;  /* 0x0000802001007387 */ /* 0x0001e80000100a00 */
[----:B------:R-:W2:Y:S04]  /*132b0*/  @P3 LDG.E.U16 R2, desc[UR24][R22.64] ;  /* 0x0000001816023981 */ /* 0x000ea8000c1e1500 */
[----:B0-----:R-:W2:Y:S04]  /*132c0*/  LDL.LU.64 R32, [R1+0xac0] ;  /* 0x000ac00001207983 */ /* 0x001ea80000300a00 */
[----:B------:R-:W-:Y:S04]  /*132d0*/  STL.64 [R1+0x70], R40 ;  /* 0x0000702801007387 */ /* 0x000fe80000100a00 */
[----:B------:R0:W-:Y:S01]  /*132e0*/  STL.64 [R1+0x78], R48 ;  /* 0x0000783001007387 */ /* 0x0001e20000100a00 */
[----:B------:R-:W-:-:S02]  /*132f0*/  ISETP.GT.AND P5, PT, R4, 0x25, PT ;  /* 0x000000250400780c */ /* 0x000fc40003fa4270 */
[----:B------:R-:W-:-:S11]  /*13300*/  ISETP.GT.AND P0, PT, R4, 0x26, PT ;  /* 0x000000260400780c */ /* 0x000fd60003f04270 */
[----:B----4-:R-:W4:Y:S04]  /*13310*/  @P5 LDG.E.U16 R0, desc[UR24][R52.64] ;  /* 0x0000001834005981 */ /* 0x010f28000c1e1500 */
[----:B------:R-:W4:Y:S04]  /*13320*/  @P5 LDG.E.U16 R42, desc[UR24][R20.64] ;  /* 0x00000018142a5981 */ /* 0x000f28000c1e1500 */
[----:B------:R-:W4:Y:S04]  /*13330*/  @P0 LDG.E.U16 R73, desc[UR24][R8.64] ;  /* 0x0000001808490981 */ /* 0x000f28000c1e1500 */
[----:B------:R-:W4:Y:S04]  /*13340*/  @P0 LDG.E.U16 R72, desc[UR24][R10.64] ;  /* 0x000000180a480981 */ /* 0x000f28000c1e1500 */
[----:B---3--:R1:W-:Y:S04]  /*13350*/  @P4 STL [R1+0x67c], R39 ;  /* 0x00067c2701004387 */ /* 0x0083e80000100800 */
[----:B--2---:R-:W-:Y:S04]  /*13360*/  @P4 STL [R1+0x678], R43 ;  /* 0x0006782b01004387 */ /* 0x004fe80000100800 */
[----:B0-----:R-:W2:Y:S04]  /*13370*/  LDL.LU R49, [R1+0x408] ;  /* 0x0004080001317983 */ /* 0x001ea80000300800 */
[----:B------:R-:W3:Y:S04]  /*13380*/  LDL.LU R41, [R1+0x75c] ;  /* 0x00075c0001297983 */ /* 0x000ee80000300800 */
[----:B-1----:R-:W2:Y:S04]  /*13390*/  LDL.LU R39, [R1+0x40c] ;  /* 0x00040c0001277983 */ /* 0x002ea80000300800 */
[----:B------:R0:W-:Y:S04]  /*133a0*/  @P3 STL [R1+0x6c4], R38 ;  /* 0x0006c42601003387 */ /* 0x0001e80000100800 */
[----:B0-----:R-:W2:Y:S04]  /*133b0*/  LDL.LU R38, [R1+0x768] ;  /* 0x0007680001267983 */ /* 0x001ea80000300800 */
[----:B------:R-:W3:Y:S04]  /*133c0*/  LDL.LU R48, [R1+0x410] ;  /* 0x0004100001307983 */ /* 0x000ee80000300800 */
[----:B------:R-:W3:Y:S01]  /*133d0*/  LDL.LU R40, [R1+0x76c] ;  /* 0x00076c0001287983 */ /* 0x000ee20000300800 */
[----:B------:R-:W-:-:S03]  /*133e0*/  ISETP.GT.AND P4, PT, R4, 0x27, PT ;  /* 0x000000270400780c */ /* 0x000fc60003f84270 */
[----:B------:R-:W3:Y:S04]  /*133f0*/  LDL.LU.64 R22, [R1+0xab8] ;  /* 0x000ab80001167983 */ /* 0x000ee80000300a00 */
[----:B------:R0:W-:Y:S04]  /*13400*/  @P3 STL [R1+0x6c0], R2 ;  /* 0x0006c00201003387 */ /* 0x0001e80000100800 */
[----:B------:R-:W3:Y:S04]  /*13410*/  LDL.LU R52, [R1+0xab0] ;  /* 0x000ab00001347983 */ /* 0x000ee80000300800 */
[----:B------:R-:W3:Y:S04]  /*13420*/  LDL R53, [R1+0x6a4] ;  /* 0x0006a40001357983 */ /* 0x000ee80000100800 */
[----:B0-----:R-:W3:Y:S04]  /*13430*/  LDL R2, [R1+0x6a0] ;  /* 0x0006a00001027983 */ /* 0x001ee80000100800 */
[----:B--2---:R-:W2:Y:S04]  /*13440*/  @P4 LDG.E.U16 R51, desc[UR24][R38.64] ;  /* 0x0000001826334981 */ /* 0x004ea8000c1e1500 */
[----:B----4-:R0:W-:Y:S04]  /*13450*/  @P5 STL [R1+0x6bc], R0 ;  /* 0x0006bc0001005387 */ /* 0x0101e80000100800 */
[----:B0-----:R-:W4:Y:S04]  /*13460*/  LDL R0, [R1+0x69c] ;  /* 0x00069c0001007983 */ /* 0x001f280000100800 */
[----:B------:R-:W4:Y:S04]  /*13470*/  LDL.LU.64 R20, [R1+0xaa8] ;  /* 0x000aa80001147983 */ /* 0x000f280000300a00 */
[----:B------:R-:W4:Y:S04]  /*13480*/  LDL R43, [R1+0x698] ;  /* 0x00069800012b7983 */ /* 0x000f280000100800 */
[----:B------:R0:W-:Y:S04]  /*13490*/  @P5 STL [R1+0x6b8], R42 ;  /* 0x0006b82a01005387 */ /* 0x0001e80000100800 */
[----:B------:R-:W4:Y:S04]  /*134a0*/  LDL.LU.64 R10, [R1+0xaa0] ;  /* 0x000aa000010a7983 */ /* 0x000f280000300a00 */
[----:B------:R-:W4:Y:S04]  /*134b0*/  LDL.LU.64 R8, [R1+0xa98] ;  /* 0x000a980001087983 */ /* 0x000f280000300a00 */
[----:B0-----:R-:W4:Y:S04]  /*134c0*/  LDL R42, [R1+0x694] ;  /* 0x00069400012a7983 */ /* 0x001f280000100800 */
[----:B------:R0:W-:Y:S04]  /*134d0*/  @P0 STL [R1+0x6b0], R73 ;  /* 0x0006b04901000387 */ /* 0x0001e80000100800 */
[----:B------:R1:W-:Y:S01]  /*134e0*/  @P0 STL [R1+0x6b4], R72 ;  /* 0x0006b44801000387 */ /* 0x0003e20000100800 */
[----:B0-----:R-:W-:-:S02]  /*134f0*/  IMAD.MOV.U32 R73, RZ, RZ, R49 ;  /* 0x000000ffff497224 */ /* 0x001fc400078e0031 */
[----:B---3--:R-:W-:Y:S02]  /*13500*/  IMAD.MOV.U32 R49, RZ, RZ, R48 ;  /* 0x000000ffff317224 */ /* 0x008fe400078e0030 */
[----:B------:R-:W-:Y:S02]  /*13510*/  IMAD.MOV.U32 R48, RZ, RZ, R40 ;  /* 0x000000ffff307224 */ /* 0x000fe400078e0028 */
[----:B-1----:R-:W-:Y:S02]  /*13520*/  IMAD.MOV.U32 R72, RZ, RZ, R41 ;  /* 0x000000ffff487224 */ /* 0x002fe400078e0029 */
[----:B------:R-:W3:Y:S04]  /*13530*/  LDL R41, [R1+0x690] ;  /* 0x0006900001297983 */ /* 0x000ee80000100800 */
[----:B------:R-:W3:Y:S04]  /*13540*/  @P4 LDG.E.U16 R31, desc[UR24][R48.64] ;  /* 0x00000018301f4981 */ /* 0x000ee8000c1e1500 */
[----:B------:R-:W-:Y:S04]  /*13550*/  STL.64 [R1+0x20], R72 ;  /* 0x0000204801007387 */ /* 0x000fe80000100a00 */
[----:B------:R0:W-:Y:S04]  /*13560*/  STL.64 [R1+0x38], R38 ;  /* 0x0000382601007387 */ /* 0x0001e80000100a00 */
[----:B------:R1:W-:Y:S04]  /*13570*/  STL.64 [R1+0x40], R48 ;  /* 0x0000403001007387 */ /* 0x0003e80000100a00 */
[----:B0-----:R-:W4:Y:S04]  /*13580*/  LDL.LU R39, [R1+0x770] ;  /* 0x0007700001277983 */ /* 0x001f280000300800 */
[----:B------:R-:W4:Y:S04]  /*13590*/  LDL.LU R38, [R1+0x7f0] ;  /* 0x0007f00001267983 */ /* 0x000f280000300800 */
[----:B-1----:R-:W4:Y:S04]  /*135a0*/  LDL.LU R49, [R1+0x774] ;  /* 0x0007740001317983 */ /* 0x002f280000300800 */
[----:B------:R-:W4:Y:S04]  /*135b0*/  LDL.LU R48, [R1+0x7f4] ;  /* 0x0007f40001307983 */ /* 0x000f280000300800 */
[----:B--2---:R0:W-:Y:S04]  /*135c0*/  @P4 STL [R1+0x6a8], R51 ;  /* 0x0006a83301004387 */ /* 0x0041e80000100800 */
[----:B0-----:R-:W2:Y:S04]  /*135d0*/  LDL.LU R51, [R1+0x778] ;  /* 0x0007780001337983 */ /* 0x001ea80000300800 */
[----:B------:R-:W2:Y:S01]  /*135e0*/  LDL.LU R50, [R1+0x7f8] ;  /* 0x0007f80001327983 */ /* 0x000ea20000300800 */
[----:B------:R-:W-:-:S03]  /*135f0*/  ISETP.GT.AND P0, PT, R4, 0x2b, PT ;  /* 0x0000002b0400780c */ /* 0x000fc60003f04270 */
[----:B------:R-:W2:Y:S01]  /*13600*/  LDL R40, [R1+0x68c] ;  /* 0x00068c0001287983 */ /* 0x000ea20000100800 */
[----:B------:R-:W-:-:S09]  /*13610*/  ISETP.GT.AND P3, PT, R4, 0x29, PT ;  /* 0x000000290400780c */ /* 0x000fd20003f64270 */
[----:B------:R-:W2:Y:S04]  /*13620*/  @P0 LDG.E.U16 R53, desc[UR24][R54.64] ;  /* 0x0000001836350981 */ /* 0x000ea8000c1e1500 */
[----:B------:R-:W2:Y:S04]  /*13630*/  @P0 LDG.E.U16 R2, desc[UR24][R60.64] ;  /* 0x000000183c020981 */ /* 0x000ea8000c1e1500 */
[----:B------:R-:W2:Y:S01]  /*13640*/  @P3 LDG.E.U16 R3, desc[UR24][R72.64] ;  /* 0x0000001848033981 */ /* 0x000ea2000c1e1500 */
[----:B------:R-:W-:-:S03]  /*13650*/  ISETP.GT.AND P5, PT, R4, 0x2a, PT ;  /* 0x0000002a0400780c */ /* 0x000fc60003fa4270 */
[----:B------:R-:W2:Y:S04]  /*13660*/  @P3 LDG.E.U16 R83, desc[UR24][R70.64] ;  /* 0x0000001846533981 */ /* 0x000ea8000c1e1500 */
[----:B---3--:R0:W-:Y:S01]  /*13670*/  @P4 STL [R1+0x6ac], R31 ;  /* 0x0006ac1f01004387 */ /* 0x0081e20000100800 */
[----:B------:R-:W-:-:S03]  /*13680*/  ISETP.GT.AND P4, PT, R4, 0x2c, PT ;  /* 0x0000002c0400780c */ /* 0x000fc60003f84270 */
[----:B------:R-:W3:Y:S04]  /*13690*/  LDL.LU.64 R72, [R1+0xa90] ;  /* 0x000a900001487983 */ /* 0x000ee80000300a00 */
[----:B------:R-:W3:Y:S04]  /*136a0*/  @P5 LDG.E.U16 R92, desc[UR24][R64.64] ;  /* 0x00000018405c5981 */ /* 0x000ee8000c1e1500 */
[----:B0-----:R-:W3:Y:S04]  /*136b0*/  LDL R31, [R1+0x688] ;  /* 0x00068800011f7983 */ /* 0x001ee80000100800 */
[----:B------:R-:W3:Y:S04]  /*136c0*/  LDL.LU.64 R70, [R1+0xa88] ;  /* 0x000a880001467983 */ /* 0x000ee80000300a00 */
[----:B------:R-:W3:Y:S04]  /*136d0*/  LDL.LU.64 R64, [R1+0xa80] ;  /* 0x000a800001407983 */ /* 0x000ee80000300a00 */
[----:B------:R-:W3:Y:S01]  /*136e0*/  @P5 LDG.E.U16 R86, desc[UR24][R62.64] ;  /* 0x000000183e565981 */ /* 0x000ee2000c1e1500 */
[----:B------:R-:W-:-:S03]  /*136f0*/  ISETP.GT.AND P3, PT, R4, 0x2d, PT ;  /* 0x0000002d0400780c */ /* 0x000fc60003f64270 */
[----:B----4-:R-:W4:Y:S04]  /*13700*/  @P4 LDG.E.U16 R43, desc[UR24][R48.64] ;  /* 0x00000018302b4981 */ /* 0x010f28000c1e1500 */
[----:B------:R-:W4:Y:S04]  /*13710*/  LDL.LU.64 R62, [R1+0xa78] ;  /* 0x000a7800013e7983 */ /* 0x000f280000300a00 */
[----:B------:R-:W4:Y:S04]  /*13720*/  LDL.LU.64 R54, [R1+0xa70] ;  /* 0x000a700001367983 */ /* 0x000f280000300a00 */
[----:B--2---:R-:W2:Y:S01]  /*13730*/  @P4 LDG.E.U16 R0, desc[UR24][R50.64] ;  /* 0x0000001832004981 */ /* 0x004ea2000c1e1500 */
[----:B------:R-:W-:-:S03]  /*13740*/  ISETP.GT.AND P5, PT, R4, 0x2e, PT ;  /* 0x0000002e0400780c */ /* 0x000fc60003fa4270 */
[----:B------:R-:W4:Y:S04]  /*13750*/  @P3 LDG.E.U16 R41, desc[UR24][R36.64] ;  /* 0x0000001824293981 */ /* 0x000f28000c1e1500 */
[----:B------:R-:W4:Y:S04]  /*13760*/  @P3 LDG.E.U16 R42, desc[UR24][R38.64] ;  /* 0x00000018262a3981 */ /* 0x000f28000c1e1500 */
[----:B------:R0:W-:Y:S04]  /*13770*/  @P0 STL [R1+0x6a4], R53 ;  /* 0x0006a43501000387 */ /* 0x0001e80000100800 */
[----:B------:R-:W4:Y:S04]  /*13780*/  @P5 LDG.E.U16 R40, desc[UR24][R26.64] ;  /* 0x000000181a285981 */ /* 0x000f28000c1e1500 */
[----:B0-----:R-:W4:Y:S04]  /*13790*/  LDL.LU R53, [R1+0xa6c] ;  /* 0x000a6c0001357983 */ /* 0x001f280000300800 */
[----:B------:R0:W-:Y:S04]  /*137a0*/  @P0 STL [R1+0x6a0], R2 ;  /* 0x0006a00201000387 */ /* 0x0001e80000100800 */
[----:B0-----:R-:W4:Y:S04]  /*137b0*/  LDL.LU R2, [R1+0xa68] ;  /* 0x000a680001027983 */ /* 0x001f280000300800 */
[----:B------:R-:W-:Y:S04]  /*137c0*/  STL [R1+0x8b4], R60 ;  /* 0x0008b43c01007387 */ /* 0x000fe80000100800 */
[----:B------:R-:W-:Y:S04]  /*137d0*/  STL [R1+0x8b0], R61 ;  /* 0x0008b03d01007387 */ /* 0x000fe80000100800 */
[----:B---3--:R-:W3:Y:S04]  /*137e0*/  @P5 LDG.E.U16 R31, desc[UR24][R24.64] ;  /* 0x00000018181f5981 */ /* 0x008ee8000c1e1500 */
[----:B--2---:R0:W-:Y:S04]  /*137f0*/  @P4 STL [R1+0x69c], R0 ;  /* 0x00069c0001004387 */ /* 0x0041e80000100800 */
[----:B0-----:R-:W2:Y:S01]  /*13800*/  LDL.LU R0, [R1+0xa64] ;  /* 0x000a640001007983 */ /* 0x001ea20000300800 */
[----:B------:R-:W-:-:S03]  /*13810*/  ISETP.GT.AND P0, PT, R4, 0x2f, PT ;  /* 0x0000002f0400780c */ /* 0x000fc60003f04270 */
[----:B------:R-:W-:Y:S04]  /*13820*/  STL [R1+0x8bc], R50 ;  /* 0x0008bc3201007387 */ /* 0x000fe80000100800 */
[----:B------:R-:W-:Y:S04]  /*13830*/  STL [R1+0x8b8], R51 ;  /* 0x0008b83301007387 */ /* 0x000fe80000100800 */
[----:B------:R-:W-:Y:S04]  /*13840*/  STL [R1+0x8c4], R48 ;  /* 0x0008c43001007387 */ /* 0x000fe80000100800 */
[----:B------:R-:W-:Y:S04]  /*13850*/  STL [R1+0x8c0], R49 ;  /* 0x0008c03101007387 */ /* 0x000fe80000100800 */
[----:B----4-:R-:W-:Y:S04]  /*13860*/  @P4 STL [R1+0x698], R43 ;  /* 0x0006982b01004387 */ /* 0x010fe80000100800 */
[----:B------:R-:W-:Y:S04]  /*13870*/  STL [R1+0x8cc], R38 ;  /* 0x0008cc2601007387 */ /* 0x000fe80000100800 */
[----:B------:R-:W4:Y:S04]  /*13880*/  @P0 LDG.E.U16 R2, desc[UR24][R12.64] ;  /* 0x000000180c020981 */ /* 0x000f28000c1e1500 */
[----:B------:R-:W-:Y:S04]  /*13890*/  STL [R1+0x8c8], R39 ;  /* 0x0008c82701007387 */ /* 0x000fe80000100800 */
[----:B------:R-:W-:Y:S04]  /*138a0*/  STL [R1+0x8d4], R36 ;  /* 0x0008d42401007387 */ /* 0x000fe80000100800 */
[----:B------:R-:W-:Y:S04]  /*138b0*/  STL [R1+0x8d0], R37 ;  /* 0x0008d02501007387 */ /* 0x000fe80000100800 */
[----:B------:R-:W-:Y:S04]  /*138c0*/  @P3 STL [R1+0x690], R41 ;  /* 0x0006902901003387 */ /* 0x000fe80000100800 */
[----:B------:R-:W-:Y:S04]  /*138d0*/  @P3 STL [R1+0x694], R42 ;  /* 0x0006942a01003387 */ /* 0x000fe80000100800 */
[----:B------:R-:W-:Y:S04]  /*138e0*/  STL [R1+0x8dc], R26 ;  /* 0x0008dc1a01007387 */ /* 0x000fe80000100800 */
[----:B------:R-:W-:Y:S01]  /*138f0*/  STL [R1+0x8d8], R27 ;  /* 0x0008d81b01007387 */ /* 0x000fe20000100800 */
[----:B------:R-:W-:-:S03]  /*13900*/  ISETP.GT.AND P4, PT, R4, 0x31, PT ;  /* 0x000000310400780c */ /* 0x000fc60003f84270 */
[----:B------:R-:W-:Y:S04]  /*13910*/  STL [R1+0x8e4], R24 ;  /* 0x0008e41801007387 */ /* 0x000fe80000100800 */
[----:B------:R-:W-:Y:S04]  /*13920*/  STL [R1+0x8e0], R25 ;  /* 0x0008e01901007387 */ /* 0x000fe80000100800 */
[----:B---3--:R-:W-:Y:S01]  /*13930*/  @P5 STL [R1+0x688], R31 ;  /* 0x0006881f01005387 */ /* 0x008fe20000100800 */
[----:B------:R-:W-:-:S03]  /*13940*/  ISETP.GT.AND P3, PT, R4, 0x32, PT ;  /* 0x000000320400780c */ /* 0x000fc60003f64270 */
[----:B------:R-:W-:Y:S01]  /*13950*/  @P5 STL [R1+0x68c], R40 ;  /* 0x00068c2801005387 */ /* 0x000fe20000100800 */
[----:B------:R-:W-:Y:S02]  /*13960*/  ISETP.GT.AND P5, PT, R4, 0x33, PT ;  /* 0x000000330400780c */ /* 0x000fe40003fa4270 */
[----:B------:R-:W-:Y:S02]  /*13970*/  PRMT R82, RZ, 0x7610, R82 ;  /* 0x00007610ff527816 */ /* 0x000fe40000000052 */
[----:B------:R-:W-:Y:S02]  /*13980*/  PRMT R85, RZ, 0x7610, R85 ;  /* 0x00007610ff557816 */ /* 0x000fe40000000055 */
[----:B------:R-:W-:Y:S02]  /*13990*/  PRMT R30, RZ, 0x7610, R30 ;  /* 0x00007610ff1e7816 */ /* 0x000fe4000000001e */
[----:B------:R-:W-:Y:S01]  /*139a0*/  PRMT R29, RZ, 0x7610, R29 ;  /* 0x00007610ff1d7816 */ /* 0x000fe2000000001d */
[----:B------:R-:W3:Y:S01]  /*139b0*/  @P4 LDG.E.U16 R82, desc[UR24][R76.64] ;  /* 0x000000184c524981 */ /* 0x000ee2000c1e1500 */
[----:B------:R-:W-:-:S02]  /*139c0*/  PRMT R87, RZ, 0x7610, R87 ;  /* 0x00007610ff577816 */ /* 0x000fc40000000057 */
[----:B------:R-:W-:Y:S01]  /*139d0*/  PRMT R88, RZ, 0x7610, R88 ;  /* 0x00007610ff587816 */ /* 0x000fe20000000058 */
[----:B------:R-:W3:Y:S01]  /*139e0*/  @P4 LDG.E.U16 R85, desc[UR24][R74.64] ;  /* 0x000000184a554981 */ /* 0x000ee2000c1e1500 */
[C---:B------:R-:W-:Y:S02]  /*139f0*/  ISETP.GT.AND P4, PT, R4.reuse, 0x35, PT ;  /* 0x000000350400780c */ /* 0x040fe40003f84270 */
[----:B------:R-:W-:Y:S01]  /*13a00*/  PRMT R28, RZ, 0x7610, R28 ;  /* 0x00007610ff1c7816 */ /* 0x000fe2000000001c */
[----:B------:R-:W3:Y:S04]  /*13a10*/  @P5 LDG.E.U16 R30, desc[UR24][R58.64] ;  /* 0x000000183a1e5981 */ /* 0x000ee8000c1e1500 */
[----:B------:R-:W3:Y:S01]  /*13a20*/  @P5 LDG.E.U16 R29, desc[UR24][R56.64] ;  /* 0x00000018381d5981 */ /* 0x000ee2000c1e1500 */
[----:B------:R-:W-:-:S03]  /*13a30*/  ISETP.GT.AND P5, PT, R4, 0x37, PT ;  /* 0x000000370400780c */ /* 0x000fc60003fa4270 */
[----:B------:R-:W3:Y:S01]  /*13a40*/  @P3 LDG.E.U16 R87, desc[UR24][R68.64] ;  /* 0x0000001844573981 */ /* 0x000ee2000c1e1500 */
[----:B------:R-:W-:-:S03]  /*13a50*/  PRMT R19, RZ, 0x7610, R19 ;  /* 0x00007610ff137816 */ /* 0x000fc60000000013 */
[----:B------:R-:W3:Y:S01]  /*13a60*/  @P3 LDG.E.U16 R88, desc[UR24][R66.64] ;  /* 0x0000001842583981 */ /* 0x000ee2000c1e1500 */
[----:B------:R-:W-:Y:S02]  /*13a70*/  ISETP.GT.AND P3, PT, R4, 0x36, PT ;  /* 0x000000360400780c */ /* 0x000fe40003f64270 */
[----:B------:R-:W-:Y:S02]  /*13a80*/  PRMT R18, RZ, 0x7610, R18 ;  /* 0x00007610ff127816 */ /* 0x000fe40000000012 */
[----:B------:R-:W-:Y:S02]  /*13a90*/  PRMT R5, RZ, 0x7610, R5 ;  /* 0x00007610ff057816 */ /* 0x000fe40000000005 */
[----:B------:R-:W-:Y:S02]  /*13aa0*/  PRMT R7, RZ, 0x7610, R7 ;  /* 0x00007610ff077816 */ /* 0x000fe40000000007 */
[----:B------:R-:W-:Y:S01]  /*13ab0*/  PRMT R6, RZ, 0x7610, R6 ;  /* 0x00007610ff067816 */ /* 0x000fe20000000006 */
[----:B------:R-:W3:Y:S01]  /*13ac0*/  @P4 LDG.E.U16 R18, desc[UR24][R34.64] ;  /* 0x0000001822124981 */ /* 0x000ee2000c1e1500 */
[----:B------:R-:W-:-:S03]  /*13ad0*/  PRMT R17, RZ, 0x7610, R17 ;  /* 0x00007610ff117816 */ /* 0x000fc60000000011 */
[----:B------:R-:W3:Y:S01]  /*13ae0*/  @P5 LDG.E.U16 R5, desc[UR24][R8.64] ;  /* 0x0000001808055981 */ /* 0x000ee2000c1e1500 */
[----:B------:R-:W-:-:S03]  /*13af0*/  PRMT R16, RZ, 0x7610, R16 ;  /* 0x00007610ff107816 */ /* 0x000fc60000000010 */
[----:B------:R-:W3:Y:S04]  /*13b00*/  @P3 LDG.E.U16 R7, desc[UR24][R20.64] ;  /* 0x0000001814073981 */ /* 0x000ee8000c1e1500 */
[----:B------:R-:W3:Y:S04]  /*13b10*/  @P5 LDG.E.U16 R6, desc[UR24][R10.64] ;  /* 0x000000180a065981 */ /* 0x000ee8000c1e1500 */
[----:B------:R-:W3:Y:S04]  /*13b20*/  @P4 LDG.E.U16 R17, desc[UR24][R32.64] ;  /* 0x0000001820114981 */ /* 0x000ee8000c1e1500 */
[----:B------:R-:W3:Y:S04]  /*13b30*/  @P3 LDG.E.U16 R16, desc[UR24][R22.64] ;  /* 0x0000001816103981 */ /* 0x000ee8000c1e1500 */
[----:B--2---:R-:W2:Y:S01]  /*13b40*/  @P0 LDG.E.U16 R0, desc[UR24][R14.64] ;  /* 0x000000180e000981 */ /* 0x004ea2000c1e1500 */
[----:B------:R-:W-:-:S13]  /*13b50*/  ISETP.GT.AND P0, PT, R4, 0x34, PT ;  /* 0x000000340400780c */ /* 0x000fda0003f04270 */
[----:B------:R-:W3:Y:S04]  /*13b60*/  @P0 LDG.E.U16 R28, desc[UR24][R46.64] ;  /* 0x000000182e1c0981 */ /* 0x000ee8000c1e1500 */
[----:B------:R-:W3:Y:S04]  /*13b70*/  @P0 LDG.E.U16 R19, desc[UR24][R44.64] ;  /* 0x000000182c130981 */ /* 0x000ee8000c1e1500 */
[----:B--2---:R0:W-:Y:S04]  /*13b80*/  STL [R1+0x684], R0 ;  /* 0x0006840001007387 */ /* 0x0041e80000100800 */
[----:B0-----:R-:W2:Y:S04]  /*13b90*/  LDL.LU R0, [R1+0xa60] ;  /* 0x000a600001007983 */ /* 0x001ea80000300800 */
[----:B------:R-:W-:Y:S04]  /*13ba0*/  STL [R1+0x8ec], R14 ;  /* 0x0008ec0e01007387 */ /* 0x000fe80000100800 */
[----:B------:R-:W-:Y:S04]  /*13bb0*/  STL [R1+0x8e8], R15 ;  /* 0x0008e80f01007387 */ /* 0x000fe80000100800 */
[----:B----4-:R0:W-:Y:S04]  /*13bc0*/  STL [R1+0x680], R2 ;  /* 0x0006800201007387 */ /* 0x0101e80000100800 */
[----:B0-----:R-:W4:Y:S04]  /*13bd0*/  LDL.LU R2, [R1+0xa5c] ;  /* 0x000a5c0001027983 */ /* 0x001f280000300800 */
        /* <DEDUP_REMOVED lines=25> */
[----:B---3--:R-:W-:Y:S04]  /*13d70*/  STL [R1+0x418], R30 ;  /* 0x0004181e01007387 */ /* 0x008fe80000100800 */
        /* <DEDUP_REMOVED lines=11> */
[----:B------:R0:W-:Y:S04]  /*13e30*/  STL [R1+0x3f4], R5 ;  /* 0x0003f40501007387 */ /* 0x0001e80000100800 */
[----:B0-----:R-:W3:Y:S04]  /*13e40*/  LDL.LU R5, [R1+0x81c] ;  /* 0x00081c0001057983 */ /* 0x001ee80000300800 */
[----:B------:R0:W-:Y:S04]  /*13e50*/  STL [R1+0x3fc], R7 ;  /* 0x0003fc0701007387 */ /* 0x0001e80000100800 */
[----:B0-----:R-:W2:Y:S04]  /*13e60*/  LDL.LU R7, [R1+0x800] ;  /* 0x0008000001077983 */ /* 0x001ea80000300800 */
[----:B------:R0:W-:Y:S04]  /*13e70*/  STL [R1+0x3f8], R6 ;  /* 0x0003f80601007387 */ /* 0x0001e80000100800 */
[----:B------:R1:W-:Y:S04]  /*13e80*/  STL [R1+0x404], R17 ;  /* 0x0004041101007387 */ /* 0x0003e80000100800 */
[----:B0-----:R-:W2:Y:S04]  /*13e90*/  LDL.LU R6, [R1+0x820] ;  /* 0x0008200001067983 */ /* 0x001ea80000300800 */
[----:B-1----:R-:W2:Y:S04]  /*13ea0*/  LDL.LU R17, [R1+0x804] ;  /* 0x0008040001117983 */ /* 0x002ea80000300800 */
[----:B------:R0:W-:Y:S04]  /*13eb0*/  STL [R1+0x400], R16 ;  /* 0x0004001001007387 */ /* 0x0001e80000100800 */
[----:B0-----:R-:W2:Y:S04]  /*13ec0*/  LDL.LU R16, [R1+0x824] ;  /* 0x0008240001107983 */ /* 0x001ea80000300800 */
[----:B------:R-:W2:Y:S04]  /*13ed0*/  LDL.LU R19, [R1+0x808] ;  /* 0x0008080001137983 */ /* 0x000ea80000300800 */
[----:B------:R-:W2:Y:S04]  /*13ee0*/  LDL.LU R18, [R1+0x828] ;  /* 0x0008280001127983 */ /* 0x000ea80000300800 */
[----:B------:R-:W2:Y:S04]  /*13ef0*/  LDL.LU R29, [R1+0x80c] ;  /* 0x00080c00011d7983 */ /* 0x000ea80000300800 */
[----:B------:R-:W2:Y:S04]  /*13f00*/  LDL.LU R28, [R1+0x82c] ;  /* 0x00082c00011c7983 */ /* 0x000ea80000300800 */
[----:B------:R-:W3:Y:S04]  /*13f10*/  LDL.LU R31, [R1+0x810] ;  /* 0x00081000011f7983 */ /* 0x000ee80000300800 */
[----:B------:R-:W3:Y:S01]  /*13f20*/  LDL.LU R30, [R1+0x830] ;  /* 0x00083000011e7983 */ /* 0x000ee20000300800 */
[----:B------:R-:W-:-:S02]  /*13f30*/  ISETP.GT.AND P4, PT, R4, 0x3a, PT ;  /* 0x0000003a0400780c */ /* 0x000fc40003f84270 */
[----:B------:R-:W-:Y:S01]  /*13f40*/  ISETP.GT.AND P0, PT, R4, 0x39, PT ;  /* 0x000000390400780c */ /* 0x000fe20003f04270 */
[----:B------:R-:W4:Y:S01]  /*13f50*/  LDL.LU R41, [R1+0x814] ;  /* 0x0008140001297983 */ /* 0x000f220000300800 */
[----:B------:R-:W-:-:S03]  /*13f60*/  PRMT R89, RZ, 0x7610, R89 ;  /* 0x00007610ff597816 */ /* 0x000fc60000000059 */
[----:B------:R-:W4:Y:S04]  /*13f70*/  LDL.LU R40, [R1+0x834] ;  /* 0x0008340001287983 */ /* 0x000f280000300800 */
[----:B------:R-:W4:Y:S01]  /*13f80*/  LDL.LU R43, [R1+0x818] ;  /* 0x00081800012b7983 */ /* 0x000f220000300800 */
[----:B------:R-:W-:-:S03]  /*13f90*/  ISETP.GT.AND P6, PT, R4, 0x3b, PT ;  /* 0x0000003b0400780c */ /* 0x000fc60003fc4270 */
[----:B------:R-:W4:Y:S01]  /*13fa0*/  LDL.LU R42, [R1+0x838] ;  /* 0x00083800012a7983 */ /* 0x000f220000300800 */
[----:B------:R-:W-:-:S03]  /*13fb0*/  PRMT R90, RZ, 0x7610, R90 ;  /* 0x00007610ff5a7816 */ /* 0x000fc6000000005a */
[----:B------:R-:W-:Y:S04]  /*13fc0*/  STL [R1+0x978], R8 ;  /* 0x0009780801007387 */ /* 0x000fe80000100800 */
[----:B------:R-:W-:Y:S04]  /*13fd0*/  STL [R1+0x974], R9 ;  /* 0x0009740901007387 */ /* 0x000fe80000100800 */
[----:B------:R-:W-:Y:S04]  /*13fe0*/  STL [R1+0x980], R64 ;  /* 0x0009804001007387 */ /* 0x000fe80000100800 */
[----:B------:R0:W4:Y:S04]  /*13ff0*/  @P4 LDG.E.U16 R89, desc[UR24][R64.64] ;  /* 0x0000001840594981 */ /* 0x000128000c1e1500 */
[----:B------:R0:W-:Y:S01]  /*14000*/  STL [R1+0x97c], R65 ;  /* 0x00097c4101007387 */ /* 0x0001e20000100800 */
[----:B------:R-:W-:-:S03]  /*14010*/  ISETP.GT.AND P5, PT, R4, 0x3d, PT ;  /* 0x0000003d0400780c */ /* 0x000fc60003fa4270 */
[----:B------:R1:W4:Y:S01]  /*14020*/  @P0 LDG.E.U16 R90, desc[UR24][R70.64] ;  /* 0x00000018465a0981 */ /* 0x000322000c1e1500 */
[----:B0-----:R-:W-:-:S03]  /*14030*/  PRMT R65, RZ, 0x7610, R65 ;  /* 0x00007610ff417816 */ /* 0x001fc60000000041 */
[----:B------:R0:W-:Y:S01]  /*14040*/  STL [R1+0x988], R62 ;  /* 0x0009883e01007387 */ /* 0x0001e20000100800 */
[----:B-1----:R-:W-:-:S03]  /*14050*/  PRMT R70, RZ, 0x7610, R70 ;  /* 0x00007610ff467816 */ /* 0x002fc60000000046 */
[----:B------:R-:W4:Y:S04]  /*14060*/  @P4 LDG.E.U16 R65, desc[UR24][R62.64] ;  /* 0x000000183e414981 */ /* 0x000f28000c1e1500 */
[----:B------:R1:W4:Y:S04]  /*14070*/  @P6 LDG.E.U16 R70, desc[UR24][R52.64] ;  /* 0x0000001834466981 */ /* 0x000328000c1e1500 */
[----:B0-----:R-:W4:Y:S04]  /*14080*/  LDL.LU R62, [R1+0x7fc] ;  /* 0x0007fc00013e7983 */ /* 0x001f280000300800 */
[----:B------:R-:W-:Y:S04]  /*14090*/  STL [R1+0x984], R63 ;  /* 0x0009843f01007387 */ /* 0x000fe80000100800 */
[----:B------:R-:W-:Y:S04]  /*140a0*/  STL [R1+0x990], R54 ;  /* 0x0009903601007387 */ /* 0x000fe80000100800 */
[----:B------:R-:W-:Y:S04]  /*140b0*/  STL [R1+0x98c], R55 ;  /* 0x00098c3701007387 */ /* 0x000fe80000100800 */
[----:B------:R1:W-:Y:S01]  /*140c0*/  STL [R1+0x998], R52 ;  /* 0x0009983401007387 */ /* 0x0003e20000100800 */
[----:B------:R-:W-:-:S02]  /*140d0*/  PRMT R8, RZ, 0x7610, R8 ;  /* 0x00007610ff087816 */ /* 0x000fc40000000008 */
[----:B-1----:R-:W-:-:S04]  /*140e0*/  PRMT R52, RZ, 0x7610, R52 ;  /* 0x00007610ff347816 */ /* 0x002fc80000000034 */
[----:B--2---:R-:W2:Y:S04]  /*140f0*/  @P5 LDG.E.U16 R8, desc[UR24][R28.64] ;  /* 0x000000181c085981 */ /* 0x004ea8000c1e1500 */
[----:B---3--:R-:W3:Y:S01]  /*14100*/  @P5 LDG.E.U16 R52, desc[UR24][R30.64] ;  /* 0x000000181e345981 */ /* 0x008ee2000c1e1500 */
[----:B------:R-:W-:Y:S02]  /*14110*/  ISETP.GT.AND P3, PT, R4, 0x3c, PT ;  /* 0x0000003c0400780c */ /* 0x000fe40003f64270 */
[----:B------:R-:W-:Y:S01]  /*14120*/  PRMT R64, RZ, 0x7610, R64 ;  /* 0x00007610ff407816 */ /* 0x000fe20000000040 */
[----:B------:R0:W-:Y:S05]  /*14130*/  STL [R1+0x994], R53 ;  /* 0x0009943501007387 */ /* 0x0001ea0000100800 */
[----:B------:R1:W2:Y:S01]  /*14140*/  @P6 LDG.E.U16 R64, desc[UR24][R54.64] ;  /* 0x0000001836406981 */ /* 0x0002a2000c1e1500 */
[----:B0-----:R-:W-:-:S02]  /*14150*/  PRMT R53, RZ, 0x7610, R53 ;  /* 0x00007610ff357816 */ /* 0x001fc40000000035 */
[----:B-1----:R-:W-:Y:S01]  /*14160*/  PRMT R54, RZ, 0x7610, R54 ;  /* 0x00007610ff367816 */ /* 0x002fe20000000036 */
[----:B----4-:R-:W-:Y:S04]  /*14170*/  STL [R1+0x9a0], R42 ;  /* 0x0009a02a01007387 */ /* 0x010fe80000100800 */
[----:B------:R0:W-:Y:S04]  /*14180*/  STL [R1+0x99c], R43 ;  /* 0x00099c2b01007387 */ /* 0x0001e80000100800 */
[----:B------:R-:W4:Y:S04]  /*14190*/  @P3 LDG.E.U16 R54, desc[UR24][R42.64] ;  /* 0x000000182a363981 */ /* 0x000f28000c1e1500 */
[----:B------:R1:W4:Y:S04]  /*141a0*/  @P3 LDG.E.U16 R53, desc[UR24][R40.64] ;  /* 0x0000001828353981 */ /* 0x000328000c1e1500 */
[----:B0-----:R-:W4:Y:S04]  /*141b0*/  LDL R43, [R1+0x464] ;  /* 0x00046400012b7983 */ /* 0x001f280000100800 */
[----:B------:R-:W4:Y:S04]  /*141c0*/  LDL R42, [R1+0x468] ;  /* 0x00046800012a7983 */ /* 0x000f280000100800 */
[----:B------:R-:W-:Y:S04]  /*141d0*/  STL [R1+0x9a8], R40 ;  /* 0x0009a82801007387 */ /* 0x000fe80000100800 */
[----:B------:R1:W-:Y:S02]  /*141e0*/  STL [R1+0x9a4], R41 ;  /* 0x0009a42901007387 */ /* 0x0003e40000100800 */
[----:B-1----:R-:W-:-:S02]  /*141f0*/  PRMT R41, RZ, 0x7610, R41 ;  /* 0x00007610ff297816 */ /* 0x002fc40000000029 */
[----:B---3--:R-:W-:Y:S04]  /*14200*/  STL [R1+0x9f0], R52 ;  /* 0x0009f03401007387 */ /* 0x008fe80000100800 */
[----:B------:R-:W-:Y:S04]  /*14210*/  STL [R1+0x9b0], R30 ;  /* 0x0009b01e01007387 */ /* 0x000fe80000100800 */
[----:B------:R0:W-:Y:S04]  /*14220*/  STL [R1+0x9ac], R31 ;  /* 0x0009ac1f01007387 */ /* 0x0001e80000100800 */
[----:B------:R-:W3:Y:S04]  /*14230*/  LDL R40, [R1+0x484] ;  /* 0x0004840001287983 */ /* 0x000ee80000100800 */
[----:B0-----:R-:W3:Y:S04]  /*14240*/  LDL R31, [R1+0x488] ;  /* 0x00048800011f7983 */ /* 0x001ee80000100800 */
[----:B------:R-:W-:Y:S04]  /*14250*/  STL.S16 [R1+0x3d8], R41 ;  /* 0x0003d82901007387 */ /* 0x000fe80000100600 */
[----:B--2---:R-:W-:Y:S04]  /*14260*/  STL [R1+0x9f4], R8 ;  /* 0x0009f40801007387 */ /* 0x004fe80000100800 */
[----:B------:R0:W-:Y:S04]  /*14270*/  STL [R1+0x9b8], R28 ;  /* 0x0009b81c01007387 */ /* 0x0001e80000100800 */
[----:B0-----:R-:W2:Y:S01]  /*14280*/  LDL.LU R28, [R1+0x3d8] ;  /* 0x0003d800011c7983 */ /* 0x001ea20000300800 */
[----:B------:R-:W0:Y:S01]  /*14290*/  S2R R63, SR_TID.X ;  /* 0x00000000003f7919 */ /* 0x000e220000002100 */
[----:B------:R-:W-:-:S06]  /*142a0*/  PRMT R84, RZ, 0x7610, R84 ;  /* 0x00007610ff547816 */ /* 0x000fcc0000000054 */
[----:B------:R-:W3:Y:S01]  /*142b0*/  @P0 LDG.E.U16 R84, desc[UR24][R72.64] ;  /* 0x0000001848540981 */ /* 0x000ee2000c1e1500 */
[C---:B------:R-:W-:Y:S02]  /*142c0*/  ISETP.GT.AND P0, PT, R4.reuse, 0x3e, PT ;  /* 0x0000003e0400780c */ /* 0x040fe40003f04270 */
[----:B------:R-:W-:Y:S02]  /*142d0*/  ISETP.GT.AND P4, PT, R4, 0x3f, PT ;  /* 0x0000003f0400780c */ /* 0x000fe40003f84270 */
[----:B------:R-:W-:Y:S02]  /*142e0*/  PRMT R30, RZ, 0x7610, R30 ;  /* 0x00007610ff1e7816 */ /* 0x000fe4000000001e */
[----:B------:R-:W-:Y:S02]  /*142f0*/  PRMT R9, RZ, 0x7610, R9 ;  /* 0x00007610ff097816 */ /* 0x000fe40000000009 */
[----:B------:R-:W-:-:S05]  /*14300*/  PRMT R0, RZ, 0x7610, R0 ;  /* 0x00007610ff007816 */ /* 0x000fca0000000000 */
[----:B------:R-:W3:Y:S04]  /*14310*/  @P0 LDG.E.U16 R30, desc[UR24][R16.64] ;  /* 0x00000018101e0981 */ /* 0x000ee8000c1e1500 */
[----:B------:R-:W3:Y:S01]  /*14320*/  @P4 LDG.E.U16 R9, desc[UR24][R6.64] ;  /* 0x0000001806094981 */ /* 0x000ee2000c1e1500 */
[----:B0-----:R-:W-:-:S04]  /*14330*/  LOP3.LUT R63, R63, 0x3f, RZ, 0xc0, !PT ;  /* 0x0000003f3f3f7812 */ /* 0x001fc800078ec0ff */
[----:B------:R-:W-:Y:S01]  /*14340*/  ISETP.GE.AND P6, PT, R63, R4, PT ;  /* 0x000000043f00720c */ /* 0x000fe20003fc6270 */
[----:B------:R-:W-:Y:S02]  /*14350*/  IMAD.MOV.U32 R4, RZ, RZ, R5 ;  /* 0x000000ffff047224 */ /* 0x000fe400078e0005 */
[----:B------:R-:W-:-:S05]  /*14360*/  IMAD.MOV.U32 R5, RZ, RZ, R62 ;  /* 0x000000ffff057224 */ /* 0x000fca00078e003e */
[----:B------:R-:W3:Y:S04]  /*14370*/  @P4 LDG.E.U16 R0, desc[UR24][R4.64] ;  /* 0x0000001804004981 */ /* 0x000ee8000c1e1500 */
[----:B--2---:R-:W2:Y:S04]  /*14380*/  @P0 LDG.E.U16 R28, desc[UR24][R18.64] ;  /* 0x00000018121c0981 */ /* 0x004ea8000c1e1500 */
[----:B------:R-:W-:Y:S01]  /*14390*/  STL [R1+0x9b4], R29 ;  /* 0x0009b41d01007387 */ /* 0x000fe20000100800 */
[----:B------:R-:W-:Y:S01]  /*143a0*/  PRMT R71, RZ, 0x7610, R71 ;  /* 0x00007610ff477816 */ /* 0x000fe20000000047 */
[----:B----4-:R-:W-:Y:S01]  /*143b0*/  @!P6 IMAD.MOV.U32 R52, RZ, RZ, R42 ;  /* 0x000000ffff34e224 */ /* 0x010fe200078e002a */
[----:B------:R-:W-:Y:S06]  /*143c0*/  BAR.SYNC.DEFER_BLOCKING 0x0 ;  /* 0x0000000000007b1d */ /* 0x000fec0000010000 */
[----:B--2---:R-:W-:Y:S04]  /*143d0*/  STL [R1+0x9c4], R28 ;  /* 0x0009c41c01007387 */ /* 0x004fe80000100800 */
[----:B------:R-:W-:Y:S04]  /*143e0*/  STL [R1+0x9c0], R18 ;  /* 0x0009c01201007387 */ /* 0x000fe80000100800 */
[----:B------:R-:W-:Y:S04]  /*143f0*/  STL [R1+0x9bc], R19 ;  /* 0x0009bc1301007387 */ /* 0x000fe80000100800 */
[----:B---3--:R-:W-:Y:S04]  /*14400*/  STL [R1+0x9d0], R30 ;  /* 0x0009d01e01007387 */ /* 0x008fe80000100800 */
[----:B------:R-:W-:Y:S04]  /*14410*/  STL [R1+0x9cc], R16 ;  /* 0x0009cc1001007387 */ /* 0x000fe80000100800 */
[----:B------:R-:W-:Y:S04]  /*14420*/  STL [R1+0x3e8], R54 ;  /* 0x0003e83601007387 */ /* 0x000fe80000100800 */
[----:B------:R-:W-:Y:S04]  /*14430*/  STL [R1+0x9c8], R17 ;  /* 0x0009c81101007387 */ /* 0x000fe80000100800 */
[----:B------:R-:W-:Y:S04]  /*14440*/  STL [R1+0x9dc], R9 ;  /* 0x0009dc0901007387 */ /* 0x000fe80000100800 */
[----:B------:R0:W-:Y:S04]  /*14450*/  STL [R1+0x3e4], R53 ;  /* 0x0003e43501007387 */ /* 0x0001e80000100800 */
[----:B------:R-:W-:Y:S04]  /*14460*/  STL [R1+0x9d8], R6 ;  /* 0x0009d80601007387 */ /* 0x000fe80000100800 */
[----:B------:R1:W-:Y:S04]  /*14470*/  STL [R1+0x9d4], R7 ;  /* 0x0009d40701007387 */ /* 0x0003e80000100800 */
[----:B------:R-:W-:Y:S01]  /*14480*/  STL [R1+0x9e8], R0 ;  /* 0x0009e80001007387 */ /* 0x000fe20000100800 */
[----:B0-----:R-:W-:-:S03]  /*14490*/  @!P6 IMAD.MOV.U32 R53, RZ, RZ, R43 ;  /* 0x000000ffff35e224 */ /* 0x001fc600078e002b */
[----:B------:R-:W-:Y:S04]  /*144a0*/  STL [R1+0x9e4], R4 ;  /* 0x0009e40401007387 */ /* 0x000fe80000100800 */
[----:B------:R0:W-:Y:S04]  /*144b0*/  STL [R1+0x9e0], R5 ;  /* 0x0009e00501007387 */ /* 0x0001e80000100800 */
[----:B-1----:R-:W2:Y:S04]  /*144c0*/  LDL R7, [R1+0x4a4] ;  /* 0x0004a40001077983 */ /* 0x002ea80000100800 */
[----:B------:R-:W3:Y:S04]  /*144d0*/  LDL R6, [R1+0x4a8] ;  /* 0x0004a80001067983 */ /* 0x000ee80000100800 */
[----:B------:R-:W4:Y:S01]  /*144e0*/  @!P6 LDG.E.U16 R71, desc[UR24][R52.64] ;  /* 0x000000183447e981 */ /* 0x000f22000c1e1500 */
[----:B------:R-:W-:Y:S01]  /*144f0*/  PRMT R10, RZ, 0x7610, R10 ;  /* 0x00007610ff0a7816 */ /* 0x000fe2000000000a */
[----:B------:R-:W-:-:S02]  /*14500*/  @!P6 IMAD.MOV.U32 R18, RZ, RZ, R31 ;  /* 0x000000ffff12e224 */ /* 0x000fc400078e001f */
[----:B------:R-:W-:Y:S01]  /*14510*/  @!P6 IMAD.MOV.U32 R19, RZ, RZ, R40 ;  /* 0x000000ffff13e224 */ /* 0x000fe200078e0028 */
[----:B------:R-:W-:Y:S01]  /*14520*/  PRMT R11, RZ, 0x7610, R11 ;  /* 0x00007610ff0b7816 */ /* 0x000fe2000000000b */
[----:B------:R-:W4:Y:S04]  /*14530*/  LDL R16, [R1+0x4c4] ;  /* 0x0004c40001107983 */ /* 0x000f280000100800 */
[----:B------:R2:W4:Y:S04]  /*14540*/  @!P6 LDG.E.U16 R10, desc[UR24][R18.64] ;  /* 0x00000018120ae981 */ /* 0x000528000c1e1500 */
[----:B------:R-:W4:Y:S04]  /*14550*/  LDL R9, [R1+0x4c8] ;  /* 0x0004c80001097983 */ /* 0x000f280000100800 */
[----:B------:R-:W4:Y:S04]  /*14560*/  LDL.LU R42, [R1+0x2b0] ;  /* 0x0002b000012a7983 */ /* 0x000f280000300800 */
[----:B------:R-:W4:Y:S01]  /*14570*/  LDL.LU R62, [R1+0x2b4] ;  /* 0x0002b400013e7983 */ /* 0x000f220000300800 */
[----:B--2---:R-:W-:-:S02]  /*14580*/  @!P6 IMAD.MOV.U32 R19, RZ, RZ, R7 ;  /* 0x000000ffff13e224 */ /* 0x004fc400078e0007 */
[----:B---3--:R-:W-:Y:S01]  /*14590*/  @!P6 IMAD.MOV.U32 R18, RZ, RZ, R6 ;  /* 0x000000ffff12e224 */ /* 0x008fe200078e0006 */
[----:B----4-:R-:W-:Y:S04]  /*145a0*/  STL [R1+0x9ec], R71 ;  /* 0x0009ec4701007387 */ /* 0x010fe80000100800 */
[----:B------:R-:W2:Y:S04]  /*145b0*/  @!P6 LDG.E.U16 R11, desc[UR24][R18.64] ;  /* 0x00000018120be981 */ /* 0x000ea8000c1e1500 */
[----:B0-----:R-:W3:Y:S04]  /*145c0*/  LDL R5, [R1+0x4e4] ;  /* 0x0004e40001057983 */ /* 0x001ee80000100800 */
[----:B------:R-:W4:Y:S04]  /*145d0*/  LDL R4, [R1+0x4e8] ;  /* 0x0004e80001047983 */ /* 0x000f280000100800 */
[----:B------:R-:W3:Y:S04]  /*145e0*/  LDL R8, [R1+0x504] ;  /* 0x0005040001087983 */ /* 0x000ee80000100800 */
[----:B------:R-:W3:Y:S04]  /*145f0*/  LDL R0, [R1+0x508] ;  /* 0x0005080001007983 */ /* 0x000ee80000100800 */
[----:B------:R-:W3:Y:S04]  /*14600*/  LDL.LU R53, [R1+0x2b8] ;  /* 0x0002b80001357983 */ /* 0x000ee80000300800 */
[----:B------:R4:W-:Y:S04]  /*14610*/  STL [R1+0x9f8], R10 ;  /* 0x0009f80a01007387 */ /* 0x0009e80000100800 */
[----:B------:R-:W3:Y:S04]  /*14620*/  LDL R7, [R1+0x524] ;  /* 0x0005240001077983 */ /* 0x000ee80000100800 */
[----:B------:R-:W3:Y:S04]  /*14630*/  LDL R6, [R1+0x528] ;  /* 0x0005280001067983 */ /* 0x000ee80000100800 */
[----:B------:R-:W3:Y:S04]  /*14640*/  LDL.LU R55, [R1+0x2bc] ;  /* 0x0002bc0001377983 */ /* 0x000ee80000300800 */
[----:B--2---:R3:W-:Y:S01]  /*14650*/  STL [R1+0x9fc], R11 ;  /* 0x0009fc0b01007387 */ /* 0x0047e20000100800 */
[----:B----4-:R-:W-:-:S02]  /*14660*/  @!P6 IMAD.MOV.U32 R10, RZ, RZ, R4 ;  /* 0x000000ffff0ae224 */ /* 0x010fc400078e0004 */
[----:B---3--:R-:W-:Y:S01]  /*14670*/  @!P6 IMAD.MOV.U32 R11, RZ, RZ, R5 ;  /* 0x000000ffff0be224 */ /* 0x008fe200078e0005 */
[----:B------:R-:W2:Y:S04]  /*14680*/  LDL R4, [R1+0x548] ;  /* 0x0005480001047983 */ /* 0x000ea80000100800 */
[----:B------:R-:W3:Y:S01]  /*14690*/  LDL R5, [R1+0x544] ;  /* 0x0005440001057983 */ /* 0x000ee20000100800 */
[----:B------:R-:W-:Y:S02]  /*146a0*/  PRMT R73, RZ, 0x7610, R73 ;  /* 0x00007610ff497816 */ /* 0x000fe40000000049 */
[----:B------:R-:W-:Y:S01]  /*146b0*/  PRMT R20, RZ, 0x7610, R20 ;  /* 0x00007610ff147816 */ /* 0x000fe20000000014 */
[----:B------:R-:W4:Y:S04]  /*146c0*/  LDL.LU R54, [R1+0x2c0] ;  /* 0x0002c00001367983 */ /* 0x000f280000300800 */
[----:B------:R0:W4:Y:S01]  /*146d0*/  @!P6 LDG.E.U16 R73, desc[UR24][R10.64] ;  /* 0x000000180a49e981 */ /* 0x000122000c1e1500 */
[----:B------:R-:W-:Y:S01]  /*146e0*/  PRMT R21, RZ, 0x7610, R21 ;  /* 0x00007610ff157816 */ /* 0x000fe20000000015 */
[----:B0-----:R-:W-:-:S02]  /*146f0*/  @!P6 IMAD.MOV.U32 R11, RZ, RZ, R8 ;  /* 0x000000ffff0be224 */ /* 0x001fc400078e0008 */
[----:B------:R-:W-:Y:S01]  /*14700*/  @!P6 IMAD.MOV.U32 R10, RZ, RZ, R0 ;  /* 0x000000ffff0ae224 */ /* 0x000fe200078e0000 */
[----:B------:R-:W4:Y:S04]  /*14710*/  LDL R8, [R1+0x564] ;  /* 0x0005640001087983 */ /* 0x000f280000100800 */
[----:B------:R-:W4:Y:S04]  /*14720*/  LDL R0, [R1+0x568] ;  /* 0x0005680001007983 */ /* 0x000f280000100800 */
[----:B------:R0:W4:Y:S04]  /*14730*/  @!P6 LDG.E.U16 R20, desc[UR24][R10.64] ;  /* 0x000000180a14e981 */ /* 0x000128000c1e1500 */
[----:B------:R-:W4:Y:S01]  /*14740*/  LDL.LU R63, [R1+0x2c4] ;  /* 0x0002c400013f7983 */ /* 0x000f220000300800 */
[----:B0-----:R-:W-:-:S02]  /*14750*/  @!P6 IMAD.MOV.U32 R10, RZ, RZ, R6 ;  /* 0x000000ffff0ae224 */ /* 0x001fc400078e0006 */
[----:B------:R-:W-:Y:S01]  /*14760*/  @!P6 IMAD.MOV.U32 R11, RZ, RZ, R7 ;  /* 0x000000ffff0be224 */ /* 0x000fe200078e0007 */
[----:B------:R-:W4:Y:S04]  /*14770*/  LDL R6, [R1+0x588] ;  /* 0x0005880001067983 */ /* 0x000f280000100800 */
[----:B------:R-:W4:Y:S04]  /*14780*/  LDL R7, [R1+0x584] ;  /* 0x0005840001077983 */ /* 0x000f280000100800 */
[----:B------:R2:W4:Y:S04]  /*14790*/  @!P6 LDG.E.U16 R21, desc[UR24][R10.64] ;  /* 0x000000180a15e981 */ /* 0x000528000c1e1500 */
[----:B------:R0:W-:Y:S04]  /*147a0*/  STS.U16 [R2+UR10+0xc000], R62 ;  /* 0x00c0003e02007988 */ /* 0x0001e8000800040a */
[----:B0-----:R-:W4:Y:S01]  /*147b0*/  LDL.LU R62, [R1+0x2c8] ;  /* 0x0002c800013e7983 */ /* 0x001f220000300800 */
[----:B--2---:R-:W-:-:S03]  /*147c0*/  @!P6 IMAD.MOV.U32 R10, RZ, RZ, R4 ;  /* 0x000000ffff0ae224 */ /* 0x004fc600078e0004 */
[----:B------:R-:W2:Y:S01]  /*147d0*/  LDL R4, [R1+0x5a8] ;  /* 0x0005a80001047983 */ /* 0x000ea20000100800 */
[----:B---3--:R-:W-:-:S03]  /*147e0*/  @!P6 IMAD.MOV.U32 R11, RZ, RZ, R5 ;  /* 0x000000ffff0be224 */ /* 0x008fc600078e0005 */
[----:B------:R-:W3:Y:S01]  /*147f0*/  LDL R5, [R1+0x5a4] ;  /* 0x0005a40001057983 */ /* 0x000ee20000100800 */
[----:B------:R-:W-:Y:S02]  /*14800*/  PRMT R22, RZ, 0x7610, R22 ;  /* 0x00007610ff167816 */ /* 0x000fe40000000016 */
[----:B------:R-:W-:Y:S01]  /*14810*/  PRMT R23, RZ, 0x7610, R23 ;  /* 0x00007610ff177816 */ /* 0x000fe20000000017 */
[----:B------:R0:W-:Y:S04]  /*14820*/  STS.U16 [R2+UR10+0x8400], R53 ;  /* 0x0084003502007988 */ /* 0x0001e8000800040a */
[----:B------:R4:W3:Y:S04]  /*14830*/  @!P6 LDG.E.U16 R22, desc[UR24][R10.64] ;  /* 0x000000180a16e981 */ /* 0x0008e8000c1e1500 */
[----:B0-----:R-:W3:Y:S01]  /*14840*/  LDL.LU R53, [R1+0x2cc] ;  /* 0x0002cc0001357983 */ /* 0x001ee20000300800 */
[----:B----4-:R-:W-:-:S03]  /*14850*/  @!P6 IMAD.MOV.U32 R11, RZ, RZ, R8 ;  /* 0x000000ffff0be224 */ /* 0x010fc600078e0008 */
[----:B------:R-:W4:Y:S01]  /*14860*/  LDL R8, [R1+0x5c4] ;  /* 0x0005c40001087983 */ /* 0x000f220000100800 */
[----:B------:R-:W-:-:S03]  /*14870*/  @!P6 IMAD.MOV.U32 R10, RZ, RZ, R0 ;  /* 0x000000ffff0ae224 */ /* 0x000fc600078e0000 */
[----:B------:R-:W4:Y:S01]  /*14880*/  LDL R0, [R1+0x5c8] ;  /* 0x0005c80001007983 */ /* 0x000f220000100800 */
[----:B------:R-:W-:-:S03]  /*14890*/  PRMT R32, RZ, 0x7610, R32 ;  /* 0x00007610ff207816 */ /* 0x000fc60000000020 */
[----:B------:R0:W4:Y:S04]  /*148a0*/  @!P6 LDG.E.U16 R23, desc[UR24][R10.64] ;  /* 0x000000180a17e981 */ /* 0x000128000c1e1500 */
[----:B------:R1:W-:Y:S01]  /*148b0*/  STS.U16 [R2+UR10+0xc400], R55 ;  /* 0x00c4003702007988 */ /* 0x0003e2000800040a */
[----:B0-----:R-:W-:-:S03]  /*148c0*/  @!P6 IMAD.MOV.U32 R10, RZ, RZ, R6 ;  /* 0x000000ffff0ae224 */ /* 0x001fc600078e0006 */
[----:B-1----:R-:W4:Y:S01]  /*148d0*/  LDL.LU R55, [R1+0x2dc] ;  /* 0x0002dc0001377983 */ /* 0x002f220000300800 */
[----:B------:R-:W-:-:S03]  /*148e0*/  @!P6 IMAD.MOV.U32 R11, RZ, RZ, R7 ;  /* 0x000000ffff0be224 */ /* 0x000fc600078e0007 */
        /* <DEDUP_REMOVED lines=19> */
[----:B------:R0:W-:Y:S04]  /*14a20*/  STS.U16 [R2+UR10+0xc800], R63 ;  /* 0x00c8003f02007988 */ /* 0x0001e8000800040a */
[----:B------:R1:W4:Y:S04]  /*14a30*/  @!P6 LDG.E.U16 R34, desc[UR24][R10.64] ;  /* 0x000000180a22e981 */ /* 0x000328000c1e1500 */
[----:B0-----:R-:W4:Y:S01]  /*14a40*/  LDL.LU R63, [R1+0x2ec] ;  /* 0x0002ec00013f7983 */ /* 0x001f220000300800 */
[----:B-1----:R-:W-:-:S03]  /*14a50*/  @!P6 IMAD.MOV.U32 R11, RZ, RZ, R7 ;  /* 0x000000ffff0be224 */ /* 0x002fc600078e0007 */
[----:B------:R-:W4:Y:S01]  /*14a60*/  LDL R7, [R1+0x644] ;  /* 0x0006440001077983 */ /* 0x000f220000100800 */
[----:B------:R-:W-:-:S03]  /*14a70*/  @!P6 IMAD.MOV.U32 R10, RZ, RZ, R6 ;  /* 0x000000ffff0ae224 */ /* 0x000fc600078e0006 */
[----:B------:R-:W4:Y:S04]  /*14a80*/  LDL R6, [R1+0x648] ;  /* 0x0006480001067983 */ /* 0x000f280000100800 */
[----:B------:R0:W-:Y:S04]  /*14a90*/  STS.U16 [R2+UR10+0x8c00], R62 ;  /* 0x008c003e02007988 */ /* 0x0001e8000800040a */
[----:B------:R2:W4:Y:S04]  /*14aa0*/  @!P6 LDG.E.U16 R12, desc[UR24][R10.64] ;  /* 0x000000180a0ce981 */ /* 0x000528000c1e1500 */
        /* <DEDUP_REMOVED lines=40> */
[----:B------:R1:W-:Y:S04]  /*14d30*/  STS.U16 [R2+UR10+0x9800], R62 ;  /* 0x0098003e02007988 */ /* 0x0003e8000800040a */
[----:B------:R1:W-:Y:S01]  /*14d40*/  STS.U16 [R2+UR10+0x9400], R42 ;  /* 0x0094002a02007988 */ /* 0x0003e2000800040a */
[----:B0-----:R-:W-:-:S03]  /*14d50*/  @!P6 IMAD.MOV.U32 R11, RZ, RZ, R7 ;  /* 0x000000ffff0be224 */ /* 0x001fc600078e0007 */
[----:B------:R-:W4:Y:S01]  /*14d60*/  LDL R7, [R1+0x50c] ;  /* 0x00050c0001077983 */ /* 0x000f220000100800 */
[----:B------:R-:W-:-:S03]  /*14d70*/  @!P6 IMAD.MOV.U32 R10, RZ, RZ, R6 ;  /* 0x000000ffff0ae224 */ /* 0x000fc600078e0006 */
[----:B------:R-:W4:Y:S04]  /*14d80*/  LDL R6, [R1+0x510] ;  /* 0x0005100001067983 */ /* 0x000f280000100800 */
[----:B------:R2:W4:Y:S04]  /*14d90*/  @!P6 LDG.E.U16 R56, desc[UR24][R10.64] ;  /* 0x000000180a38e981 */ /* 0x000528000c1e1500 */
[----:B-1----:R-:W4:Y:S04]  /*14da0*/  LDL.LU R62, [R1+0x310] ;  /* 0x00031000013e7983 */ /* 0x002f280000300800 */
[----:B------:R-:W4:Y:S01]  /*14db0*/  LDL.LU R42, [R1+0x314] ;  /* 0x00031400012a7983 */ /* 0x000f220000300800 */
[----:B--2---:R-:W-:-:S03]  /*14dc0*/  @!P6 IMAD.MOV.U32 R10, RZ, RZ, R4 ;  /* 0x000000ffff0ae224 */ /* 0x004fc600078e0004 */
[----:B------:R-:W2:Y:S01]  /*14dd0*/  LDL R4, [R1+0x530] ;  /* 0x0005300001047983 */ /* 0x000ea20000100800 */
[----:B---3--:R-:W-:-:S03]  /*14de0*/  @!P6 IMAD.MOV.U32 R11, RZ, RZ, R5 ;  /* 0x000000ffff0be224 */ /* 0x008fc600078e0005 */
[----:B------:R-:W3:Y:S01]  /*14df0*/  LDL R5, [R1+0x52c] ;  /* 0x00052c0001057983 */ /* 0x000ee20000100800 */
[----:B------:R-:W-:Y:S01]  /*14e00*/  @!P6 IMAD.MOV.U32 R17, RZ, RZ, R16 ;  /* 0x000000ffff11e224 */ /* 0x000fe200078e0010 */
[----:B------:R-:W-:Y:S01]  /*14e10*/  PRMT R57, RZ, 0x7610, R57 ;  /* 0x00007610ff397816 */ /* 0x000fe20000000039 */
[----:B------:R-:W-:Y:S01]  /*14e20*/  @!P6 IMAD.MOV.U32 R16, RZ, RZ, R9 ;  /* 0x000000ffff10e224 */ /* 0x000fe200078e0009 */
[----:B------:R-:W-:Y:S01]  /*14e30*/  PRMT R58, RZ, 0x7610, R58 ;  /* 0x00007610ff3a7816 */ /* 0x000fe2000000003a */
[----:B------:R0:W-:Y:S01]  /*14e40*/  STS.U16 [R2+UR10+0xd800], R53 ;  /* 0x00d8003502007988 */ /* 0x0001e2000800040a */
[----:B------:R-:W-:-:S03]  /*14e50*/  PRMT R72, RZ, 0x7610, R72 ;  /* 0x00007610ff487816 */ /* 0x000fc60000000048 */
[----:B------:R1:W-:Y:S04]  /*14e60*/  STS.U16 [R2+UR10+0x9c00], R55 ;  /* 0x009c003702007988 */ /* 0x0003e8000800040a */
[----:B------:R-:W3:Y:S04]  /*14e70*/  @!P6 LDG.E.U16 R57, desc[UR24][R10.64] ;  /* 0x000000180a39e981 */ /* 0x000ee8000c1e1500 */
[----:B0-----:R-:W3:Y:S01]  /*14e80*/  LDL.LU R53, [R1+0x318] ;  /* 0x0003180001357983 */ /* 0x001ee20000300800 */
[----:B----4-:R-:W-:-:S03]  /*14e90*/  @!P6 IMAD.MOV.U32 R9, RZ, RZ, R8 ;  /* 0x000000ffff09e224 */ /* 0x010fc600078e0008 */
[----:B-1----:R-:W4:Y:S01]  /*14ea0*/  LDL.LU R55, [R1+0x31c] ;  /* 0x00031c0001377983 */ /* 0x002f220000300800 */
[----:B------:R-:W-:-:S03]  /*14eb0*/  @!P6 IMAD.MOV.U32 R8, RZ, RZ, R0 ;  /* 0x000000ffff08e224 */ /* 0x000fc600078e0000 */
[----:B------:R-:W4:Y:S04]  /*14ec0*/  LDL R11, [R1+0x54c] ;  /* 0x00054c00010b7983 */ /* 0x000f280000100800 */
[----:B------:R0:W4:Y:S04]  /*14ed0*/  @!P6 LDG.E.U16 R58, desc[UR24][R8.64] ;  /* 0x00000018083ae981 */ /* 0x000128000c1e1500 */
[----:B------:R-:W4:Y:S04]  /*14ee0*/  LDL R10, [R1+0x550] ;  /* 0x00055000010a7983 */ /* 0x000f280000100800 */
[----:B------:R2:W4:Y:S01]  /*14ef0*/  @!P6 LDG.E.U16 R72, desc[UR24][R16.64] ;  /* 0x000000181048e981 */ /* 0x000522000c1e1500 */
[----:B0-----:R-:W-:-:S03]  /*14f00*/  @!P6 IMAD.MOV.U32 R9, RZ, RZ, R7 ;  /* 0x000000ffff09e224 */ /* 0x001fc600078e0007 */
[----:B------:R-:W4:Y:S01]  /*14f10*/  LDL R7, [R1+0x56c] ;  /* 0x00056c0001077983 */ /* 0x000f220000100800 */
[----:B------:R-:W-:-:S03]  /*14f20*/  @!P6 IMAD.MOV.U32 R8, RZ, RZ, R6 ;  /* 0x000000ffff08e224 */ /* 0x000fc600078e0006 */
[----:B------:R-:W4:Y:S04]  /*14f30*/  LDL R6, [R1+0x570] ;  /* 0x0005700001067983 */ /* 0x000f280000100800 */
[----:B------:R0:W-:Y:S04]  /*14f40*/  STS.U16 [R2+UR10+0xdc00], R54 ;  /* 0x00dc003602007988 */ /* 0x0001e8000800040a */
[----:B0-----:R-:W4:Y:S01]  /*14f50*/  LDL.LU R54, [R1+0x320] ;  /* 0x0003200001367983 */ /* 0x001f220000300800 */
[----:B--2---:R-:W-:-:S03]  /*14f60*/  @!P6 IMAD.MOV.U32 R16, RZ, RZ, R4 ;  /* 0x000000ffff10e224 */ /* 0x004fc600078e0004 */
[----:B------:R-:W2:Y:S01]  /*14f70*/  LDL R4, [R1+0x590] ;  /* 0x0005900001047983 */ /* 0x000ea20000100800 */
[----:B---3--:R-:W-:-:S03]  /*14f80*/  @!P6 IMAD.MOV.U32 R17, RZ, RZ, R5 ;  /* 0x000000ffff11e224 */ /* 0x008fc600078e0005 */
[----:B------:R-:W3:Y:S01]  /*14f90*/  LDL R5, [R1+0x58c] ;  /* 0x00058c0001057983 */ /* 0x000ee20000100800 */
[----:B------:R-:W-:Y:S02]  /*14fa0*/  PRMT R59, RZ, 0x7610, R59 ;  /* 0x00007610ff3b7816 */ /* 0x000fe4000000003b */
[----:B------:R-:W-:Y:S02]  /*14fb0*/  LOP3.LUT R0, R2, 0x10, RZ, 0x3c, !PT ;  /* 0x0000001002007812 */ /* 0x000fe400078e3cff */
[----:B------:R-:W-:Y:S02]  /*14fc0*/  PRMT R67, RZ, 0x7610, R67 ;  /* 0x00007610ff437816 */ /* 0x000fe40000000043 */
[----:B------:R-:W3:Y:S01]  /*14fd0*/  @!P6 LDG.E.U16 R59, desc[UR24][R8.64] ;  /* 0x00000018083be981 */ /* 0x000ee2000c1e1500 */
[----:B------:R-:W-:-:S03]  /*14fe0*/  PRMT R68, RZ, 0x7610, R68 ;  /* 0x00007610ff447816 */ /* 0x000fc60000000044 */
[----:B------:R0:W-:Y:S04]  /*14ff0*/  STS.U16 [R0+UR10+0x8080], R63 ;  /* 0x0080803f00007988 */ /* 0x0001e8000800040a */
[----:B------:R-:W3:Y:S04]  /*15000*/  LDL R9, [R1+0x5ac] ;  /* 0x0005ac0001097983 */ /* 0x000ee80000100800 */
[----:B------:R-:W3:Y:S04]  /*15010*/  LDL R8, [R1+0x5b0] ;  /* 0x0005b00001087983 */ /* 0x000ee80000100800 */
[----:B0-----:R-:W3:Y:S04]  /*15020*/  LDL.LU R63, [R1+0x324] ;  /* 0x00032400013f7983 */ /* 0x001ee80000300800 */
[----:B------:R0:W-:Y:S04]  /*15030*/  STS.U16 [R0+UR10+0xc080], R62 ;  /* 0x00c0803e00007988 */ /* 0x0001e8000800040a */
[----:B----4-:R1:W4:Y:S04]  /*15040*/  @!P6 LDG.E.U16 R67, desc[UR24][R10.64] ;  /* 0x000000180a43e981 */ /* 0x010328000c1e1500 */
[----:B0-----:R-:W4:Y:S01]  /*15050*/  LDL.LU R62, [R1+0x328] ;  /* 0x00032800013e7983 */ /* 0x001f220000300800 */
[----:B-1----:R-:W-:-:S03]  /*15060*/  @!P6 IMAD.MOV.U32 R11, RZ, RZ, R7 ;  /* 0x000000ffff0be224 */ /* 0x002fc600078e0007 */
[----:B------:R-:W4:Y:S01]  /*15070*/  LDL R7, [R1+0x5cc] ;  /* 0x0005cc0001077983 */ /* 0x000f220000100800 */
[----:B------:R-:W-:-:S03]  /*15080*/  @!P6 IMAD.MOV.U32 R10, RZ, RZ, R6 ;  /* 0x000000ffff0ae224 */ /* 0x000fc600078e0006 */
[----:B------:R-:W4:Y:S04]  /*15090*/  LDL R6, [R1+0x5d0] ;  /* 0x0005d00001067983 */ /* 0x000f280000100800 */
[----:B------:R2:W4:Y:S02]  /*150a0*/  @!P6 LDG.E.U16 R68, desc[UR24][R10.64] ;  /* 0x000000180a44e981 */ /* 0x000524000c1e1500 */
[----:B--2---:R-:W-:Y:S02]  /*150b0*/  @!P6 IMAD.MOV.U32 R10, RZ, RZ, R4 ;  /* 0x000000ffff0ae224 */ /* 0x004fe400078e0004 */
[----:B------:R-:W2:Y:S01]  /*150c0*/  LDL R4, [R1+0x5f0] ;  /* 0x0005f00001047983 */ /* 0x000ea20000100800 */
[----:B---3--:R-:W-:-:S03]  /*150d0*/  @!P6 IMAD.MOV.U32 R11, RZ, RZ, R5 ;  /* 0x000000ffff0be224 */ /* 0x008fc600078e0005 */
[----:B------:R-:W3:Y:S01]  /*150e0*/  LDL R5, [R1+0x5ec] ;  /* 0x0005ec0001057983 */ /* 0x000ee20000100800 */
[----:B------:R-:W-:Y:S02]  /*150f0*/  PRMT R66, RZ, 0x7610, R66 ;  /* 0x00007610ff427816 */ /* 0x000fe40000000042 */
[----:B------:R-:W-:Y:S02]  /*15100*/  PRMT R69, RZ, 0x7610, R69 ;  /* 0x00007610ff457816 */ /* 0x000fe40000000045 */
[----:B------:R-:W-:Y:S02]  /*15110*/  PRMT R74, RZ, 0x7610, R74 ;  /* 0x00007610ff4a7816 */ /* 0x000fe4000000004a */
[----:B------:R0:W3:Y:S04]  /*15120*/  @!P6 LDG.E.U16 R66, desc[UR24][R16.64] ;  /* 0x000000181042e981 */ /* 0x0000e8000c1e1500 */
[----:B------:R-:W3:Y:S01]  /*15130*/  @!P6 LDG.E.U16 R69, desc[UR24][R10.64] ;  /* 0x000000180a45e981 */ /* 0x000ee2000c1e1500 */
[----:B------:R-:W-:Y:S01]  /*15140*/  PRMT R75, RZ, 0x7610, R75 ;  /* 0x00007610ff4b7816 */ /* 0x000fe2000000004b */
[----:B0-----:R-:W-:-:S02]  /*15150*/  @!P6 IMAD.MOV.U32 R17, RZ, RZ, R9 ;  /* 0x000000ffff11e224 */ /* 0x001fc400078e0009 */
[----:B------:R-:W-:Y:S01]  /*15160*/  @!P6 IMAD.MOV.U32 R16, RZ, RZ, R8 ;  /* 0x000000ffff10e224 */ /* 0x000fe200078e0008 */
[----:B------:R-:W3:Y:S04]  /*15170*/  LDL R9, [R1+0x62c] ;  /* 0x00062c0001097983 */ /* 0x000ee80000100800 */
[----:B------:R-:W3:Y:S04]  /*15180*/  LDL R11, [R1+0x60c] ;  /* 0x00060c00010b7983 */ /* 0x000ee80000100800 */
[----:B------:R-:W3:Y:S04]  /*15190*/  LDL R10, [R1+0x610] ;  /* 0x00061000010a7983 */ /* 0x000ee80000100800 */
[----:B------:R-:W3:Y:S04]  /*151a0*/  LDL R8, [R1+0x630] ;  /* 0x0006300001087983 */ /* 0x000ee80000100800 */
[----:B------:R4:W3:Y:S02]  /*151b0*/  @!P6 LDG.E.U16 R74, desc[UR24][R16.64] ;  /* 0x00000018104ae981 */ /* 0x0008e4000c1e1500 */
[----:B----4-:R-:W-:-:S02]  /*151c0*/  @!P6 IMAD.MOV.U32 R17, RZ, RZ, R7 ;  /* 0x000000ffff11e224 */ /* 0x010fc400078e0007 */
        /* <DEDUP_REMOVED lines=8> */
[----:B------:R-:W-:-:S03]  /*15250*/  PRMT R76, RZ, 0x7610, R76 ;  /* 0x00007610ff4c7816 */ /* 0x000fc6000000004c */
[----:B------:R-:W-:Y:S04]  /*15260*/  STS.U16 [R0+UR10+0x8480], R42 ;  /* 0x0084802a00007988 */ /* 0x000fe8000800040a */
[----:B------:R-:W-:Y:S04]  /*15270*/  STS.U16 [R0+UR10+0xc480], R53 ;  /* 0x00c4803500007988 */ /* 0x000fe8000800040a */
[----:B------:R-:W-:Y:S01]  /*15280*/  STS.U16 [R0+UR10+0x8880], R55 ;  /* 0x0088803700007988 */ /* 0x000fe2000800040a */
[----:B------:R-:W-:-:S03]  /*15290*/  PRMT R77, RZ, 0x7610, R77 ;  /* 0x00007610ff4d7816 */ /* 0x000fc6000000004d */
[----:B------:R-:W-:Y:S04]  /*152a0*/  STS.U16 [R0+UR10+0xc880], R54 ;  /* 0x00c8803600007988 */ /* 0x000fe8000800040a */
[----:B------:R-:W-:Y:S04]  /*152b0*/  STS.U16 [R0+UR10+0x8c80], R63 ;  /* 0x008c803f00007988 */ /* 0x000fe8000800040a */
[----:B------:R-:W-:Y:S04]  /*152c0*/  STS.U16 [R0+UR10+0xcc80], R62 ;  /* 0x00cc803e00007988 */ /* 0x000fe8000800040a */
[----:B------:R0:W3:Y:S04]  /*152d0*/  @!P6 LDG.E.U16 R76, desc[UR24][R10.64] ;  /* 0x000000180a4ce981 */ /* 0x0000e8000c1e1500 */
[----:B------:R1:W-:Y:S01]  /*152e0*/  STS.U16 [R0+UR10+0x9080], R81 ;  /* 0x0090805100007988 */ /* 0x0003e2000800040a */
[----:B------:R-:W-:Y:S01]  /*152f0*/  PRMT R13, RZ, 0x7610, R13 ;  /* 0x00007610ff0d7816 */ /* 0x000fe2000000000d */
[----:B0-----:R-:W-:-:S02]  /*15300*/  @!P6 IMAD.MOV.U32 R10, RZ, RZ, R8 ;  /* 0x000000ffff0ae224 */ /* 0x001fc400078e0008 */
[----:B------:R-:W-:Y:S01]  /*15310*/  @!P6 IMAD.MOV.U32 R11, RZ, RZ, R9 ;  /* 0x000000ffff0be224 */ /* 0x000fe200078e0009 */
[----:B-1----:R-:W3:Y:S04]  /*15320*/  LDL.LU R81, [R1+0xa58] ;  /* 0x000a580001517983 */ /* 0x002ee80000300800 */
[----:B------:R-:W3:Y:S04]  /*15330*/  LDL R9, [R1+0x494] ;  /* 0x0004940001097983 */ /* 0x000ee80000100800 */
[----:B------:R-:W3:Y:S04]  /*15340*/  LDL R8, [R1+0x498] ;  /* 0x0004980001087983 */ /* 0x000ee80000100800 */
[----:B------:R4:W3:Y:S04]  /*15350*/  @!P6 LDG.E.U16 R77, desc[UR24][R10.64] ;  /* 0x000000180a4de981 */ /* 0x0008e8000c1e1500 */
[----:B------:R0:W-:Y:S01]  /*15360*/  STS.U16 [R0+UR10+0xd080], R80 ;  /* 0x00d0805000007988 */ /* 0x0001e2000800040a */
[----:B----4-:R-:W-:-:S02]  /*15370*/  @!P6 IMAD.MOV.U32 R10, RZ, RZ, R6 ;  /* 0x000000ffff0ae224 */ /* 0x010fc400078e0006 */
[----:B------:R-:W-:Y:S01]  /*15380*/  @!P6 IMAD.MOV.U32 R11, RZ, RZ, R7 ;  /* 0x000000ffff0be224 */ /* 0x000fe200078e0007 */
[----:B0-----:R-:W4:Y:S04]  /*15390*/  LDL.LU R80, [R1+0xa54] ;  /* 0x000a540001507983 */ /* 0x001f280000300800 */
        /* <DEDUP_REMOVED lines=13> */
[----:B0-----:R-:W3:Y:S04]  /*15470*/  LDL.LU R83, [R1+0xa4c] ;  /* 0x000a4c0001537983 */ /* 0x001ee80000300800 */
[----:B------:R-:W3:Y:S01]  /*15480*/  LDL.LU R62, [R1+0x428] ;  /* 0x00042800013e7983 */ /* 0x000ee20000300800 */
[----:B------:R-:W-:-:S03]  /*15490*/  PRMT R24, RZ, 0x7610, R24 ;  /* 0x00007610ff187816 */ /* 0x000fc60000000018 */
[----:B------:R0:W-:Y:S04]  /*154a0*/  STS.U16 [R0+UR10+0x9880], R82 ;  /* 0x0098805200007988 */ /* 0x0001e8000800040a */
[----:B------:R0:W-:Y:S01]  /*154b0*/  STS.U16 [R0+UR10+0xd880], R85 ;  /* 0x00d8805500007988 */ /* 0x0001e2000800040a */
[----:B-1----:R-:W-:-:S03]  /*154c0*/  @!P6 IMAD.MOV.U32 R11, RZ, RZ, R9 ;  /* 0x000000ffff0be224 */ /* 0x002fc600078e0009 */
[----:B------:R-:W3:Y:S01]  /*154d0*/  LDL R9, [R1+0x4f4] ;  /* 0x0004f40001097983 */ /* 0x000ee20000100800 */
[----:B------:R-:W-:-:S03]  /*154e0*/  @!P6 IMAD.MOV.U32 R10, RZ, RZ, R8 ;  /* 0x000000ffff0ae224 */ /* 0x000fc600078e0008 */
[----:B------:R-:W3:Y:S04]  /*154f0*/  LDL R8, [R1+0x4f8] ;  /* 0x0004f80001087983 */ /* 0x000ee80000100800 */
[----:B------:R4:W3:Y:S04]  /*15500*/  @!P6 LDG.E.U16 R15, desc[UR24][R10.64] ;  /* 0x000000180a0fe981 */ /* 0x0008e8000c1e1500 */
[----:B0-----:R-:W3:Y:S04]  /*15510*/  LDL.LU R82, [R1+0xa48] ;  /* 0x000a480001527983 */ /* 0x001ee80000300800 */
[----:B------:R-:W3:Y:S01]  /*15520*/  LDL.LU R42, [R1+0x42c] ;  /* 0x00042c00012a7983 */ /* 0x000ee20000300800 */
[----:B----4-:R-:W-:-:S03]  /*15530*/  @!P6 IMAD.MOV.U32 R11, RZ, RZ, R7 ;  /* 0x000000ffff0be224 */ /* 0x010fc600078e0007 */
[----:B------:R-:W4:Y:S01]  /*15540*/  LDL R7, [R1+0x514] ;  /* 0x0005140001077983 */ /* 0x000f220000100800 */
[----:B------:R-:W-:-:S03]  /*15550*/  @!P6 IMAD.MOV.U32 R10, RZ, RZ, R6 ;  /* 0x000000ffff0ae224 */ /* 0x000fc600078e0006 */
[----:B------:R-:W4:Y:S04]  /*15560*/  LDL R6, [R1+0x518] ;  /* 0x0005180001067983 */ /* 0x000f280000100800 */
[----:B------:R2:W4:Y:S04]  /*15570*/  @!P6 LDG.E.U16 R24, desc[UR24][R10.64] ;  /* 0x000000180a18e981 */ /* 0x000528000c1e1500 */
[----:B------:R-:W4:Y:S01]  /*15580*/  LDL.LU R85, [R1+0xa44] ;  /* 0x000a440001557983 */ /* 0x000f220000300800 */
[----:B--2---:R-:W-:-:S03]  /*15590*/  @!P6 IMAD.MOV.U32 R10, RZ, RZ, R4 ;  /* 0x000000ffff0ae224 */ /* 0x004fc600078e0004 */
[----:B------:R-:W2:Y:S01]  /*155a0*/  LDL R4, [R1+0x538] ;  /* 0x0005380001047983 */ /* 0x000ea20000100800 */
[----:B---3--:R-:W-:-:S03]  /*155b0*/  @!P6 IMAD.MOV.U32 R11, RZ, RZ, R5 ;  /* 0x000000ffff0be224 */ /* 0x008fc600078e0005 */
[----:B------:R-:W3:Y:S01]  /*155c0*/  LDL R5, [R1+0x534] ;  /* 0x0005340001057983 */ /* 0x000ee20000100800 */
[----:B------:R-:W-:-:S03]  /*155d0*/  PRMT R26, RZ, 0x7610, R26 ;  /* 0x00007610ff1a7816 */ /* 0x000fc6000000001a */
[----:B------:R-:W3:Y:S01]  /*155e0*/  LDL.LU R53, [R1+0x430] ;  /* 0x0004300001357983 */ /* 0x000ee20000300800 */
[----:B------:R-:W-:-:S03]  /*155f0*/  PRMT R25, RZ, 0x7610, R25 ;  /* 0x00007610ff197816 */ /* 0x000fc60000000019 */
[----:B------:R0:W-:Y:S04]  /*15600*/  STS.U16 [R0+UR10+0x9c80], R84 ;  /* 0x009c805400007988 */ /* 0x0001e8000800040a */
[----:B------:R1:W-:Y:S01]  /*15610*/  STS.U16 [R0+UR10+0xdc80], R90 ;  /* 0x00dc805a00007988 */ /* 0x0003e2000800040a */
[----:B------:R-:W-:-:S03]  /*15620*/  PRMT R27, RZ, 0x7610, R27 ;  /* 0x00007610ff1b7816 */ /* 0x000fc6000000001b */
[----:B------:R4:W3:Y:S04]  /*15630*/  @!P6 LDG.E.U16 R25, desc[UR24][R10.64] ;  /* 0x000000180a19e981 */ /* 0x0008e8000c1e1500 */
[----:B0-----:R-:W3:Y:S04]  /*15640*/  LDL.LU R84, [R1+0xa40] ;  /* 0x000a400001547983 */ /* 0x001ee80000300800 */
[----:B------:R-:W3:Y:S04]  /*15650*/  LDL.LU R55, [R1+0x434] ;  /* 0x0004340001377983 */ /* 0x000ee80000300800 */
[----:B-1----:R-:W3:Y:S04]  /*15660*/  LDL.LU R90, [R1+0xa3c] ;  /* 0x000a3c00015a7983 */ /* 0x002ee80000300800 */
[----:B------:R-:W3:Y:S04]  /*15670*/  @!P6 LDG.E.U16 R26, desc[UR24][R8.64] ;  /* 0x00000018081ae981 */ /* 0x000ee8000c1e1500 */
[----:B------:R-:W3:Y:S04]  /*15680*/  LDL R9, [R1+0x554] ;  /* 0x0005540001097983 */ /* 0x000ee80000100800 */
[----:B------:R-:W3:Y:S04]  /*15690*/  LDL R8, [R1+0x558] ;  /* 0x0005580001087983 */ /* 0x000ee80000100800 */
        /* <DEDUP_REMOVED lines=11> */
[----:B------:R-:W-:Y:S02]  /*15750*/  PRMT R60, RZ, 0x7610, R60 ;  /* 0x00007610ff3c7816 */ /* 0x000fe4000000003c */
[----:B------:R-:W-:Y:S02]  /*15760*/  PRMT R37, RZ, 0x7610, R37 ;  /* 0x00007610ff257816 */ /* 0x000fe40000000025 */
[----:B------:R-:W-:Y:S02]  /*15770*/  LOP3.LUT R0, R2, 0x20, RZ, 0x3c, !PT ;  /* 0x0000002002007812 */ /* 0x000fe400078e3cff */
[----:B------:R0:W3:Y:S01]  /*15780*/  @!P6 LDG.E.U16 R60, desc[UR24][R16.64] ;  /* 0x00000018103ce981 */ /* 0x0000e2000c1e1500 */
[----:B------:R-:W-:Y:S02]  /*15790*/  PRMT R36, RZ, 0x7610, R36 ;  /* 0x00007610ff247816 */ /* 0x000fe40000000024 */
[----:B------:R-:W-:Y:S01]  /*157a0*/  PRMT R38, RZ, 0x7610, R38 ;  /* 0x00007610ff267816 */ /* 0x000fe20000000026 */
[----:B------:R1:W-:Y:S04]  /*157b0*/  STS.U16 [R0+UR10+0x8100], R62 ;  /* 0x0081003e00007988 */ /* 0x0003e8000800040a */
[----:B------:R-:W3:Y:S04]  /*157c0*/  @!P6 LDG.E.U16 R36, desc[UR24][R10.64] ;  /* 0x000000180a24e981 */ /* 0x000ee8000c1e1500 */
[----:B-1----:R-:W3:Y:S04]  /*157d0*/  LDL.LU R62, [R1+0x444] ;  /* 0x00044400013e7983 */ /* 0x002ee80000300800 */
[----:B------:R-:W3:Y:S04]  /*157e0*/  LDL R11, [R1+0x5b4] ;  /* 0x0005b400010b7983 */ /* 0x000ee80000100800 */
[----:B------:R-:W3:Y:S04]  /*157f0*/  LDL R10, [R1+0x5b8] ;  /* 0x0005b800010a7983 */ /* 0x000ee80000100800 */
[----:B------:R-:W-:Y:S04]  /*15800*/  STS.U16 [R0+UR10+0xc100], R42 ;  /* 0x00c1002a00007988 */ /* 0x000fe8000800040a */
[----:B------:R-:W-:Y:S04]  /*15810*/  STS.U16 [R0+UR10+0x8500], R53 ;  /* 0x0085003500007988 */ /* 0x000fe8000800040a */
[----:B------:R-:W-:Y:S01]  /*15820*/  STS.U16 [R0+UR10+0xc500], R55 ;  /* 0x00c5003700007988 */ /* 0x000fe2000800040a */
[----:B0-----:R-:W-:-:S03]  /*15830*/  @!P6 IMAD.MOV.U32 R17, RZ, RZ, R9 ;  /* 0x000000ffff11e224 */ /* 0x001fc600078e0009 */
[----:B------:R-:W3:Y:S01]  /*15840*/  LDL R9, [R1+0x5d4] ;  /* 0x0005d40001097983 */ /* 0x000ee20000100800 */
[----:B------:R-:W-:-:S03]  /*15850*/  @!P6 IMAD.MOV.U32 R16, RZ, RZ, R8 ;  /* 0x000000ffff10e224 */ /* 0x000fc600078e0008 */
[----:B------:R-:W3:Y:S04]  /*15860*/  LDL R8, [R1+0x5d8] ;  /* 0x0005d80001087983 */ /* 0x000ee80000100800 */
[----:B------:R4:W3:Y:S02]  /*15870*/  @!P6 LDG.E.U16 R37, desc[UR24][R16.64] ;  /* 0x000000181025e981 */ /* 0x0008e4000c1e1500 */
[----:B----4-:R-:W-:Y:S02]  /*15880*/  @!P6 IMAD.MOV.U32 R16, RZ, RZ, R6 ;  /* 0x000000ffff10e224 */ /* 0x010fe400078e0006 */
[----:B------:R-:W-:Y:S01]  /*15890*/  @!P6 IMAD.MOV.U32 R17, RZ, RZ, R7 ;  /* 0x000000ffff11e224 */ /* 0x000fe200078e0007 */
[----:B------:R-:W4:Y:S04]  /*158a0*/  LDL R6, [R1+0x5f8] ;  /* 0x0005f80001067983 */ /* 0x000f280000100800 */
[----:B------:R2:W4:Y:S04]  /*158b0*/  @!P6 LDG.E.U16 R38, desc[UR24][R16.64] ;  /* 0x000000181026e981 */ /* 0x000528000c1e1500 */
[----:B------:R-:W4:Y:S04]  /*158c0*/  LDL R7, [R1+0x5f4] ;  /* 0x0005f40001077983 */ /* 0x000f280000100800 */
[----:B------:R0:W-:Y:S01]  /*158d0*/  STS.U16 [R0+UR10+0x8900], R90 ;  /* 0x0089005a00007988 */ /* 0x0001e2000800040a */
[----:B--2---:R-:W-:-:S03]  /*158e0*/  @!P6 IMAD.MOV.U32 R16, RZ, RZ, R4 ;  /* 0x000000ffff10e224 */ /* 0x004fc600078e0004 */
[----:B------:R-:W2:Y:S01]  /*158f0*/  LDL R4, [R1+0x618] ;  /* 0x0006180001047983 */ /* 0x000ea20000100800 */
[----:B---3--:R-:W-:-:S03]  /*15900*/  @!P6 IMAD.MOV.U32 R17, RZ, RZ, R5 ;  /* 0x000000ffff11e224 */ /* 0x008fc600078e0005 */
[----:B------:R-:W3:Y:S04]  /*15910*/  LDL R5, [R1+0x614] ;  /* 0x0006140001057983 */ /* 0x000ee80000100800 */
[----:B0-----:R-:W3:Y:S01]  /*15920*/  LDL.LU R90, [R1+0xa38] ;  /* 0x000a3800015a7983 */ /* 0x001ee20000300800 */
[----:B------:R-:W-:Y:S02]  /*15930*/  PRMT R48, RZ, 0x7610, R48 ;  /* 0x00007610ff307816 */ /* 0x000fe40000000030 */
[----:B------:R-:W-:Y:S02]  /*15940*/  PRMT R49, RZ, 0x7610, R49 ;  /* 0x00007610ff317816 */ /* 0x000fe40000000031 */
[----:B------:R-:W-:-:S06]  /*15950*/  PRMT R39, RZ, 0x7610, R39 ;  /* 0x00007610ff277816 */ /* 0x000fcc0000000027 */
[----:B------:R-:W3:Y:S04]  /*15960*/  @!P6 LDG.E.U16 R39, desc[UR24][R16.64] ;  /* 0x000000181027e981 */ /* 0x000ee8000c1e1500 */
[----:B------:R0:W3:Y:S02]  /*15970*/  @!P6 LDG.E.U16 R48, desc[UR24][R10.64] ;  /* 0x000000180a30e981 */ /* 0x0000e4000c1e1500 */
[----:B0-----:R-:W-:Y:S02]  /*15980*/  @!P6 IMAD.MOV.U32 R11, RZ, RZ, R9 ;  /* 0x000000ffff0be224 */ /* 0x001fe400078e0009 */
[----:B------:R-:W3:Y:S01]  /*15990*/  LDL R9, [R1+0x634] ;  /* 0x0006340001097983 */ /* 0x000ee20000100800 */
[----:B------:R-:W-:-:S03]  /*159a0*/  @!P6 IMAD.MOV.U32 R10, RZ, RZ, R8 ;  /* 0x000000ffff0ae224 */ /* 0x000fc600078e0008 */
[----:B------:R-:W3:Y:S04]  /*159b0*/  LDL R8, [R1+0x638] ;  /* 0x0006380001087983 */ /* 0x000ee80000100800 */
[----:B------:R4:W3:Y:S02]  /*159c0*/  @!P6 LDG.E.U16 R49, desc[UR24][R10.64] ;  /* 0x000000180a31e981 */ /* 0x0008e4000c1e1500 */
[----:B----4-:R-:W-:Y:S02]  /*159d0*/  @!P6 IMAD.MOV.U32 R10, RZ, RZ, R6 ;  /* 0x000000ffff0ae224 */ /* 0x010fe400078e0006 */
[----:B------:R-:W4:Y:S01]  /*159e0*/  LDL R6, [R1+0x654] ;  /* 0x0006540001067983 */ /* 0x000f220000100800 */
[----:B------:R-:W-:-:S03]  /*159f0*/  @!P6 IMAD.MOV.U32 R11, RZ, RZ, R7 ;  /* 0x000000ffff0be224 */ /* 0x000fc600078e0007 */
[----:B------:R-:W4:Y:S01]  /*15a00*/  LDL R7, [R1+0x45c] ;  /* 0x00045c0001077983 */ /* 0x000f220000100800 */
[----:B--2---:R-:W-:-:S03]  /*15a10*/  @!P6 IMAD.MOV.U32 R16, RZ, RZ, R4 ;  /* 0x000000ffff10e224 */ /* 0x004fc600078e0004 */
[----:B------:R-:W2:Y:S01]  /*15a20*/  LDL R4, [R1+0x4a0] ;  /* 0x0004a00001047983 */ /* 0x000ea20000100800 */
[----:B---3--:R-:W-:Y:S01]  /*15a30*/  PRMT R90, RZ, 0x7610, R90 ;  /* 0x00007610ff5a7816 */ /* 0x008fe2000000005a */
[----:B------:R-:W-:Y:S02]  /*15a40*/  @!P6 IMAD.MOV.U32 R17, RZ, RZ, R5 ;  /* 0x000000ffff11e224 */ /* 0x000fe400078e0005 */
[----:B------:R-:W3:Y:S04]  /*15a50*/  LDL R5, [R1+0x49c] ;  /* 0x00049c0001057983 */ /* 0x000ee80000100800 */
[----:B------:R-:W2:Y:S04]  /*15a60*/  @!P6 LDG.E.U16 R90, desc[UR24][R10.64] ;  /* 0x000000180a5ae981 */ /* 0x000ea8000c1e1500 */
[----:B------:R-:W2:Y:S04]  /*15a70*/  LDL R11, [R1+0x47c] ;  /* 0x00047c00010b7983 */ /* 0x000ea80000100800 */
[----:B------:R-:W2:Y:S01]  /*15a80*/  LDL R10, [R1+0x480] ;  /* 0x00048000010a7983 */ /* 0x000ea20000100800 */
[----:B------:R-:W-:-:S02]  /*15a90*/  PRMT R50, RZ, 0x7610, R50 ;  /* 0x00007610ff327816 */ /* 0x000fc40000000032 */
[----:B------:R-:W-:Y:S01]  /*15aa0*/  PRMT R51, RZ, 0x7610, R51 ;  /* 0x00007610ff337816 */ /* 0x000fe20000000033 */
[----:B------:R-:W-:Y:S04]  /*15ab0*/  STS.U16 [R0+UR10+0xc900], R54 ;  /* 0x00c9003600007988 */ /* 0x000fe8000800040a */
[----:B------:R0:W3:Y:S04]  /*15ac0*/  @!P6 LDG.E.U16 R50, desc[UR24][R16.64] ;  /* 0x000000181032e981 */ /* 0x0000e8000c1e1500 */
[----:B------:R-:W-:Y:S01]  /*15ad0*/  STS.U16 [R0+UR10+0x8d00], R63 ;  /* 0x008d003f00007988 */ /* 0x000fe2000800040a */
[----:B------:R-:W-:-:S03]  /*15ae0*/  PRMT R78, RZ, 0x7610, R78 ;  /* 0x00007610ff4e7816 */ /* 0x000fc6000000004e */
[----:B------:R-:W-:Y:S04]  /*15af0*/  STS.U16 [R0+UR10+0xcd00], R62 ;  /* 0x00cd003e00007988 */ /* 0x000fe8000800040a */
[----:B------:R1:W-:Y:S04]  /*15b00*/  STS.U16 [R0+UR10+0x9100], R91 ;  /* 0x0091005b00007988 */ /* 0x0003e8000800040a */
[----:B------:R0:W-:Y:S04]  /*15b10*/  STS.U16 [R0+UR10+0xd100], R93 ;  /* 0x00d1005d00007988 */ /* 0x0001e8000800040a */
[----:B-1----:R-:W3:Y:S01]  /*15b20*/  LDL.LU R91, [R1+0xa34] ;  /* 0x000a3400015b7983 */ /* 0x002ee20000300800 */
[----:B0-----:R-:W-:-:S03]  /*15b30*/  @!P6 IMAD.MOV.U32 R17, RZ, RZ, R9 ;  /* 0x000000ffff11e224 */ /* 0x001fc600078e0009 */
[----:B------:R-:W3:Y:S01]  /*15b40*/  LDL R9, [R1+0x4bc] ;  /* 0x0004bc0001097983 */ /* 0x000ee20000100800 */
[----:B------:R-:W-:-:S03]  /*15b50*/  @!P6 IMAD.MOV.U32 R16, RZ, RZ, R8 ;  /* 0x000000ffff10e224 */ /* 0x000fc600078e0008 */
[----:B------:R-:W3:Y:S04]  /*15b60*/  LDL R8, [R1+0x4c0] ;  /* 0x0004c00001087983 */ /* 0x000ee80000100800 */
[----:B------:R4:W3:Y:S04]  /*15b70*/  @!P6 LDG.E.U16 R51, desc[UR24][R16.64] ;  /* 0x000000181033e981 */ /* 0x0008e8000c1e1500 */
[----:B------:R-:W3:Y:S01]  /*15b80*/  LDL.LU R93, [R1+0xa30] ;  /* 0x000a3000015d7983 */ /* 0x000ee20000300800 */
[----:B----4-:R-:W-:-:S03]  /*15b90*/  @!P6 IMAD.MOV.U32 R16, RZ, RZ, R6 ;  /* 0x000000ffff10e224 */ /* 0x010fc600078e0006 */
[----:B------:R-:W4:Y:S01]  /*15ba0*/  LDL R6, [R1+0x4e0] ;  /* 0x0004e00001067983 */ /* 0x000f220000100800 */
[----:B------:R-:W-:-:S03]  /*15bb0*/  @!P6 IMAD.MOV.U32 R17, RZ, RZ, R7 ;  /* 0x000000ffff11e224 */ /* 0x000fc600078e0007 */
[----:B------:R-:W4:Y:S04]  /*15bc0*/  LDL R7, [R1+0x4dc] ;  /* 0x0004dc0001077983 */ /* 0x000f280000100800 */
[----:B------:R0:W-:Y:S04]  /*15bd0*/  STS.U16 [R0+UR10+0x9500], R92 ;  /* 0x0095005c00007988 */ /* 0x0001e8000800040a */
[----:B------:R1:W-:Y:S04]  /*15be0*/  STS.U16 [R0+UR10+0xd500], R86 ;  /* 0x00d5005600007988 */ /* 0x0003e8000800040a */
[----:B0-----:R-:W4:Y:S04]  /*15bf0*/  LDL.LU R92, [R1+0xa2c] ;  /* 0x000a2c00015c7983 */ /* 0x001f280000300800 */
[----:B-1----:R-:W4:Y:S04]  /*15c00*/  LDL.LU R86, [R1+0xa28] ;  /* 0x000a280001567983 */ /* 0x002f280000300800 */
[----:B--2---:R0:W2:Y:S02]  /*15c10*/  @!P6 LDG.E.U16 R78, desc[UR24][R10.64] ;  /* 0x000000180a4ee981 */ /* 0x0040a4000c1e1500 */
[----:B0-----:R-:W-:-:S02]  /*15c20*/  @!P6 IMAD.MOV.U32 R10, RZ, RZ, R4 ;  /* 0x000000ffff0ae224 */ /* 0x001fc400078e0004 */
[----:B---3--:R-:W-:Y:S01]  /*15c30*/  @!P6 IMAD.MOV.U32 R11, RZ, RZ, R5 ;  /* 0x000000ffff0be224 */ /* 0x008fe200078e0005 */
[----:B------:R-:W3:Y:S04]  /*15c40*/  LDL R4, [R1+0x500] ;  /* 0x0005000001047983 */ /* 0x000ee80000100800 */
[----:B------:R-:W3:Y:S01]  /*15c50*/  LDL R5, [R1+0x4fc] ;  /* 0x0004fc0001057983 */ /* 0x000ee20000100800 */
[----:B------:R-:W-:Y:S02]  /*15c60*/  PRMT R79, RZ, 0x7610, R79 ;  /* 0x00007610ff4f7816 */ /* 0x000fe4000000004f */
[----:B------:R-:W-:Y:S01]  /*15c70*/  PRMT R61, RZ, 0x7610, R61 ;  /* 0x00007610ff3d7816 */ /* 0x000fe2000000003d */
[----:B------:R0:W-:Y:S01]  /*15c80*/  STS.U16 [R0+UR10+0x9900], R87 ;  /* 0x0099005700007988 */ /* 0x0001e2000800040a */
[----:B------:R-:W-:-:S03]  /*15c90*/  PRMT R80, RZ, 0x7610, R80 ;  /* 0x00007610ff507816 */ /* 0x000fc60000000050 */
[----:B------:R-:W2:Y:S04]  /*15ca0*/  @!P6 LDG.E.U16 R79, desc[UR24][R10.64] ;  /* 0x000000180a4fe981 */ /* 0x000ea8000c1e1500 */
[----:B------:R1:W-:Y:S04]  /*15cb0*/  STS.U16 [R0+UR10+0xd900], R88 ;  /* 0x00d9005800007988 */ /* 0x0003e8000800040a */
[----:B0-----:R-:W2:Y:S04]  /*15cc0*/  LDL.LU R87, [R1+0xa24] ;  /* 0x000a240001577983 */ /* 0x001ea80000300800 */
[----:B------:R-:W2:Y:S04]  /*15cd0*/  LDL R11, [R1+0x51c] ;  /* 0x00051c00010b7983 */ /* 0x000ea80000100800 */
[----:B------:R-:W2:Y:S01]  /*15ce0*/  LDL R10, [R1+0x520] ;  /* 0x00052000010a7983 */ /* 0x000ea20000100800 */
[----:B------:R-:W-:-:S03]  /*15cf0*/  PRMT R82, RZ, 0x7610, R82 ;  /* 0x00007610ff527816 */ /* 0x000fc60000000052 */
[----:B-1----:R-:W2:Y:S04]  /*15d00*/  LDL.LU R88, [R1+0xa20] ;  /* 0x000a200001587983 */ /* 0x002ea80000300800 */
[----:B------:R4:W2:Y:S04]  /*15d10*/  @!P6 LDG.E.U16 R61, desc[UR24][R16.64] ;  /* 0x00000018103de981 */ /* 0x0008a8000c1e1500 */
[----:B------:R-:W2:Y:S01]  /*15d20*/  @!P6 LDG.E.U16 R80, desc[UR24][R8.64] ;  /* 0x000000180850e981 */ /* 0x000ea2000c1e1500 */
[----:B----4-:R-:W-:-:S03]  /*15d30*/  @!P6 IMAD.MOV.U32 R16, RZ, RZ, R6 ;  /* 0x000000ffff10e224 */ /* 0x010fc600078e0006 */
[----:B------:R-:W4:Y:S01]  /*15d40*/  LDL R6, [R1+0x560] ;  /* 0x0005600001067983 */ /* 0x000f220000100800 */
[----:B------:R-:W-:-:S03]  /*15d50*/  @!P6 IMAD.MOV.U32 R17, RZ, RZ, R7 ;  /* 0x000000ffff11e224 */ /* 0x000fc600078e0007 */
[----:B------:R-:W4:Y:S04]  /*15d60*/  LDL R9, [R1+0x53c] ;  /* 0x00053c0001097983 */ /* 0x000f280000100800 */
[----:B------:R-:W4:Y:S04]  /*15d70*/  LDL R8, [R1+0x540] ;  /* 0x0005400001087983 */ /* 0x000f280000100800 */
[----:B------:R-:W4:Y:S04]  /*15d80*/  LDL R7, [R1+0x55c] ;  /* 0x00055c0001077983 */ /* 0x000f280000100800 */
[----:B------:R0:W-:Y:S04]  /*15d90*/  STS.U16 [R0+UR10+0x9d00], R89 ;  /* 0x009d005900007988 */ /* 0x0001e8000800040a */
[----:B0-----:R-:W4:Y:S04]  /*15da0*/  LDL.LU R89, [R1+0xa1c] ;  /* 0x000a1c0001597983 */ /* 0x001f280000300800 */
[----:B---3--:R-:W3:Y:S04]  /*15db0*/  @!P6 LDG.E.U16 R82, desc[UR24][R4.64] ;  /* 0x000000180452e981 */ /* 0x008ee8000c1e1500 */
[----:B------:R-:W3:Y:S04]  /*15dc0*/  LDL R5, [R1+0x57c] ;  /* 0x00057c0001057983 */ /* 0x000ee80000100800 */
[----:B------:R-:W3:Y:S01]  /*15dd0*/  LDL R4, [R1+0x580] ;  /* 0x0005800001047983 */ /* 0x000ee20000100800 */
[----:B------:R-:W-:-:S03]  /*15de0*/  PRMT R84, RZ, 0x7610, R84 ;  /* 0x00007610ff547816 */ /* 0x000fc60000000054 */
[----:B------:R0:W-:Y:S01]  /*15df0*/  STS.U16 [R0+UR10+0xdd00], R65 ;  /* 0x00dd004100007988 */ /* 0x0001e2000800040a */
[----:B------:R-:W-:Y:S02]  /*15e00*/  PRMT R85, RZ, 0x7610, R85 ;  /* 0x00007610ff557816 */ /* 0x000fe40000000055 */
[----:B0-----:R-:W-:-:S05]  /*15e10*/  LOP3.LUT R0, R2, 0x30, RZ, 0x3c, !PT ;  /* 0x0000003002007812 */ /* 0x001fca00078e3cff */
[----:B--2---:R0:W-:Y:S04]  /*15e20*/  STS.U16 [R0+UR10+0x8180], R88 ;  /* 0x0081805800007988 */ /* 0x0041e8000800040a */
[----:B------:R1:W-:Y:S04]  /*15e30*/  STS.U16 [R0+UR10+0xc180], R87 ;  /* 0x00c1805700007988 */ /* 0x0003e8000800040a */
[----:B0-----:R-:W2:Y:S04]  /*15e40*/  LDL.LU R88, [R1+0xa18] ;  /* 0x000a180001587983 */ /* 0x001ea80000300800 */
[----:B-1----:R-:W2:Y:S04]  /*15e50*/  LDL.LU R87, [R1+0xa14] ;  /* 0x000a140001577983 */ /* 0x002ea80000300800 */
[----:B----4-:R0:W4:Y:S04]  /*15e60*/  @!P6 LDG.E.U16 R84, desc[UR24][R8.64] ;  /* 0x000000180854e981 */ /* 0x010128000c1e1500 */
[----:B------:R1:W-:Y:S01]  /*15e70*/  STS.U16 [R0+UR10+0x8580], R86 ;  /* 0x0085805600007988 */ /* 0x0003e2000800040a */
[----:B0-----:R-:W-:-:S02]  /*15e80*/  @!P6 IMAD.MOV.U32 R8, RZ, RZ, R6 ;  /* 0x000000ffff08e224 */ /* 0x001fc400078e0006 */
[----:B------:R-:W-:Y:S01]  /*15e90*/  @!P6 IMAD.MOV.U32 R9, RZ, RZ, R7 ;  /* 0x000000ffff09e224 */ /* 0x000fe200078e0007 */
[----:B------:R-:W4:Y:S04]  /*15ea0*/  LDL R6, [R1+0x5a0] ;  /* 0x0005a00001067983 */ /* 0x000f280000100800 */
[----:B------:R-:W4:Y:S04]  /*15eb0*/  LDL R7, [R1+0x59c] ;  /* 0x00059c0001077983 */ /* 0x000f280000100800 */
[----:B------:R3:W4:Y:S04]  /*15ec0*/  @!P6 LDG.E.U16 R85, desc[UR24][R8.64] ;  /* 0x000000180855e981 */ /* 0x000728000c1e1500 */
[----:B-1----:R-:W4:Y:S04]  /*15ed0*/  LDL.LU R86, [R1+0xa10] ;  /* 0x000a100001567983 */ /* 0x002f280000300800 */
[----:B------:R-:W4:Y:S01]  /*15ee0*/  LDL.LU R42, [R1+0x674] ;  /* 0x00067400012a7983 */ /* 0x000f220000300800 */
[----:B---3--:R-:W-:-:S03]  /*15ef0*/  @!P6 IMAD.MOV.U32 R9, RZ, RZ, R5 ;  /* 0x000000ffff09e224 */ /* 0x008fc600078e0005 */
[----:B------:R-:W3:Y:S01]  /*15f00*/  LDL R5, [R1+0x5bc] ;  /* 0x0005bc0001057983 */ /* 0x000ee20000100800 */
[----:B------:R-:W-:-:S03]  /*15f10*/  @!P6 IMAD.MOV.U32 R8, RZ, RZ, R4 ;  /* 0x000000ffff08e224 */ /* 0x000fc600078e0004 */
[----:B------:R-:W3:Y:S01]  /*15f20*/  LDL R4, [R1+0x5c0] ;  /* 0x0005c00001047983 */ /* 0x000ee20000100800 */
[----:B------:R-:W-:Y:S02]  /*15f30*/  PRMT R81, RZ, 0x7610, R81 ;  /* 0x00007610ff517816 */ /* 0x000fe40000000051 */
[----:B------:R-:W-:Y:S01]  /*15f40*/  PRMT R83, RZ, 0x7610, R83 ;  /* 0x00007610ff537816 */ /* 0x000fe20000000053 */
[----:B------:R-:W3:Y:S04]  /*15f50*/  LDL.LU R53, [R1+0x678] ;  /* 0x0006780001357983 */ /* 0x000ee80000300800 */
[----:B------:R-:W3:Y:S01]  /*15f60*/  @!P6 LDG.E.U16 R81, desc[UR24][R16.64] ;  /* 0x000000181051e981 */ /* 0x000ee2000c1e1500 */
[----:B------:R-:W-:-:S03]  /*15f70*/  PRMT R89, RZ, 0x7610, R89 ;  /* 0x00007610ff597816 */ /* 0x000fc60000000059 */
[----:B------:R0:W-:Y:S04]  /*15f80*/  STS.U16 [R0+UR10+0xc580], R92 ;  /* 0x00c5805c00007988 */ /* 0x0001e8000800040a */
[----:B------:R-:W3:Y:S04]  /*15f90*/  @!P6 LDG.E.U16 R83, desc[UR24][R10.64] ;  /* 0x000000180a53e981 */ /* 0x000ee8000c1e1500 */
[----:B------:R-:W3:Y:S04]  /*15fa0*/  LDL R17, [R1+0x5dc] ;  /* 0x0005dc0001117983 */ /* 0x000ee80000100800 */
[----:B------:R-:W3:Y:S01]  /*15fb0*/  LDL R16, [R1+0x5e0] ;  /* 0x0005e00001107983 */ /* 0x000ee20000100800 */
[----:B--2---:R-:W-:-:S03]  /*15fc0*/  PRMT R88, RZ, 0x7610, R88 ;  /* 0x00007610ff587816 */ /* 0x004fc60000000058 */
[----:B------:R-:W2:Y:S04]  /*15fd0*/  LDL.LU R55, [R1+0x67c] ;  /* 0x00067c0001377983 */ /* 0x000ea80000300800 */
[----:B0-----:R-:W2:Y:S04]  /*15fe0*/  LDL.LU R92, [R1+0xa0c] ;  /* 0x000a0c00015c7983 */ /* 0x001ea80000300800 */
[----:B------:R-:W2:Y:S04]  /*15ff0*/  LDL.LU R54, [R1+0x6a4] ;  /* 0x0006a40001367983 */ /* 0x000ea80000300800 */
[----:B------:R-:W2:Y:S04]  /*16000*/  LDL.LU R63, [R1+0x6a0] ;  /* 0x0006a000013f7983 */ /* 0x000ea80000300800 */
[----:B------:R-:W2:Y:S04]  /*16010*/  LDL.LU R62, [R1+0x418] ;  /* 0x00041800013e7983 */ /* 0x000ea80000300800 */
[----:B------:R-:W2:Y:S04]  /*16020*/  @!P6 LDG.E.U16 R88, desc[UR24][R8.64] ;  /* 0x000000180858e981 */ /* 0x000ea8000c1e1500 */
[----:B------:R-:W2:Y:S04]  /*16030*/  LDL.LU R65, [R1+0x414] ;  /* 0x0004140001417983 */ /* 0x000ea80000300800 */
[----:B------:R-:W2:Y:S04]  /*16040*/  LDL R11, [R1+0x5fc] ;  /* 0x0005fc00010b7983 */ /* 0x000ea80000100800 */
[----:B------:R-:W2:Y:S04]  /*16050*/  LDL R10, [R1+0x600] ;  /* 0x00060000010a7983 */ /* 0x000ea80000100800 */
[----:B------:R-:W2:Y:S04]  /*16060*/  LDL R9, [R1+0x61c] ;  /* 0x00061c0001097983 */ /* 0x000ea80000100800 */
[----:B------:R-:W2:Y:S04]  /*16070*/  LDL R8, [R1+0x620] ;  /* 0x0006200001087983 */ /* 0x000ea80000100800 */
[----:B------:R0:W-:Y:S04]  /*16080*/  STS.U16 [R0+UR10+0x8980], R93 ;  /* 0x0089805d00007988 */ /* 0x0001e8000800040a */
[----:B----4-:R-:W4:Y:S04]  /*16090*/  @!P6 LDG.E.U16 R89, desc[UR24][R6.64] ;  /* 0x000000180659e981 */ /* 0x010f28000c1e1500 */
[----:B0-----:R-:W4:Y:S04]  /*160a0*/  LDL.LU R93, [R1+0xa08] ;  /* 0x000a0800015d7983 */ /* 0x001f280000300800 */
[----:B------:R-:W4:Y:S04]  /*160b0*/  LDL R7, [R1+0x63c] ;  /* 0x00063c0001077983 */ /* 0x000f280000100800 */
[----:B------:R-:W4:Y:S04]  /*160c0*/  LDL R6, [R1+0x640] ;  /* 0x0006400001067983 */ /* 0x000f280000100800 */
[----:B------:R0:W-:Y:S04]  /*160d0*/  STS.U16 [R0+UR10+0xc980], R91 ;  /* 0x00c9805b00007988 */ /* 0x0001e8000800040a */
[----:B------:R1:W-:Y:S01]  /*160e0*/  STS.U16 [R0+UR10+0x8d80], R3 ;  /* 0x008d800300007988 */ /* 0x0003e2000800040a */
[----:B---3--:R-:W-:-:S03]  /*160f0*/  @!P6 IMAD.MOV.U32 R19, RZ, RZ, R5 ;  /* 0x000000ffff13e224 */ /* 0x008fc600078e0005 */
[----:B------:R-:W3:Y:S01]  /*16100*/  LDL R5, [R1+0x458] ;  /* 0x0004580001057983 */ /* 0x000ee20000100800 */
[----:B------:R-:W-:-:S03]  /*16110*/  @!P6 IMAD.MOV.U32 R18, RZ, RZ, R4 ;  /* 0x000000ffff12e224 */ /* 0x000fc600078e0004 */
[----:B------:R-:W3:Y:S04]  /*16120*/  LDL R4, [R1+0x460] ;  /* 0x0004600001047983 */ /* 0x000ee80000100800 */
[----:B0-----:R-:W3:Y:S04]  /*16130*/  LDL.LU R91, [R1+0xa04] ;  /* 0x000a0400015b7983 */ /* 0x001ee80000300800 */
[----:B-1----:R-:W3:Y:S01]  /*16140*/  LDL.LU R3, [R1+0xa00] ;  /* 0x000a000001037983 */ /* 0x002ee20000300800 */
[----:B------:R-:W-:Y:S02]  /*16150*/  PRMT R87, RZ, 0x7610, R87 ;  /* 0x00007610ff577816 */ /* 0x000fe40000000057 */
[----:B------:R-:W-:-:S06]  /*16160*/  PRMT R86, RZ, 0x7610, R86 ;  /* 0x00007610ff567816 */ /* 0x000fcc0000000056 */
[----:B------:R-:W3:Y:S04]  /*16170*/  @!P6 LDG.E.U16 R86, desc[UR24][R18.64] ;  /* 0x000000181256e981 */ /* 0x000ee8000c1e1500 */
[----:B------:R-:W3:Y:S01]  /*16180*/  @!P6 LDG.E.U16 R87, desc[UR24][R16.64] ;  /* 0x000000181057e981 */ /* 0x000ee2000c1e1500 */
[----:B--2---:R-:W-:-:S06]  /*16190*/  PRMT R92, RZ, 0x7610, R92 ;  /* 0x00007610ff5c7816 */ /* 0x004fcc000000005c */
[----:B------:R-:W2:Y:S01]  /*161a0*/  @!P6 LDG.E.U16 R92, desc[UR24][R8.64] ;  /* 0x00000018085ce981 */ /* 0x000ea2000c1e1500 */
[----:B----4-:R-:W-:-:S06]  /*161b0*/  PRMT R93, RZ, 0x7610, R93 ;  /* 0x00007610ff5d7816 */ /* 0x010fcc000000005d */
[----:B------:R-:W4:Y:S04]  /*161c0*/  @!P6 LDG.E.U16 R93, desc[UR24][R10.64] ;  /* 0x000000180a5de981 */ /* 0x000f28000c1e1500 */
[----:B------:R-:W2:Y:S04]  /*161d0*/  LDL.LU R11, [R1+0x744] ;  /* 0x00074400010b7983 */ /* 0x000ea80000300800 */
[----:B------:R-:W2:Y:S04]  /*161e0*/  LDL.LU R10, [R1+0x740] ;  /* 0x00074000010a7983 */ /* 0x000ea80000300800 */
[----:B------:R-:W2:Y:S04]  /*161f0*/  LDL.LU R8, [R1+0x724] ;  /* 0x0007240001087983 */ /* 0x000ea80000300800 */
[----:B------:R-:W2:Y:S04]  /*16200*/  LDL.LU R52, [R1+0x720] ;  /* 0x0007200001347983 */ /* 0x000ea80000300800 */
[----:B------:R-:W2:Y:S01]  /*16210*/  LDL.LU R71, [R1+0x704] ;  /* 0x0007040001477983 */ /* 0x000ea20000300800 */
[----:B---3--:R-:W-:-:S02]  /*16220*/  PRMT R91, RZ, 0x7610, R91 ;  /* 0x00007610ff5b7816 */ /* 0x008fc4000000005b */
[----:B------:R-:W-:-:S04]  /*16230*/  PRMT R3, RZ, 0x7610, R3 ;  /* 0x00007610ff037816 */ /* 0x000fc80000000003 */
[----:B------:R-:W3:Y:S04]  /*16240*/  @!P6 LDG.E.U16 R91, desc[UR24][R6.64] ;  /* 0x00000018065be981 */ /* 0x000ee8000c1e1500 */
[----:B------:R-:W3:Y:S04]  /*16250*/  @!P6 LDG.E.U16 R3, desc[UR24][R4.64] ;  /* 0x000000180403e981 */ /* 0x000ee8000c1e1500 */
[----:B------:R-:W3:Y:S04]  /*16260*/  LDL.LU R5, [R1+0x700] ;  /* 0x0007000001057983 */ /* 0x000ee80000300800 */
        /* <DEDUP_REMOVED lines=11> */
[----:B------:R0:W-:Y:S04]  /*16320*/  STS.U16 [R0+UR10+0xcd80], R42 ;  /* 0x00cd802a00007988 */ /* 0x0001e8000800040a */
[----:B------:R1:W-:Y:S04]  /*16330*/  STS.U16 [R0+UR10+0x9180], R53 ;  /* 0x0091803500007988 */ /* 0x0003e8000800040a */
[----:B------:R-:W4:Y:S04]  /*16340*/  LDL.LU R31, [R1+0x738] ;  /* 0x00073800011f7983 */ /* 0x000f280000300800 */
[----:B------:R0:W-:Y:S04]  /*16350*/  STS.U16 [R0+UR10+0xd180], R55 ;  /* 0x00d1803700007988 */ /* 0x0001e8000800040a */
[----:B------:R-:W4:Y:S04]  /*16360*/  LDL.LU R41, [R1+0x71c] ;  /* 0x00071c0001297983 */ /* 0x000f280000300800 */
[----:B------:R0:W-:Y:S04]  /*16370*/  STS.U16 [R0+UR10+0x9580], R54 ;  /* 0x0095803600007988 */ /* 0x0001e8000800040a */
[----:B------:R-:W4:Y:S04]  /*16380*/  LDL.LU R40, [R1+0x718] ;  /* 0x0007180001287983 */ /* 0x000f280000300800 */
[----:B------:R0:W-:Y:S04]  /*16390*/  STS.U16 [R0+UR10+0xd580], R63 ;  /* 0x00d5803f00007988 */ /* 0x0001e8000800040a */
[----:B------:R-:W4:Y:S04]  /*163a0*/  LDL.LU R43, [R1+0x6fc] ;  /* 0x0006fc00012b7983 */ /* 0x000f280000300800 */
[----:B------:R-:W-:Y:S04]  /*163b0*/  STS.U16 [R0+UR10+0x9980], R62 ;  /* 0x0099803e00007988 */ /* 0x000fe8000800040a */
[----:B0-----:R-:W4:Y:S04]  /*163c0*/  LDL.LU R42, [R1+0x6f8] ;  /* 0x0006f800012a7983 */ /* 0x001f280000300800 */
[----:B------:R-:W-:Y:S04]  /*163d0*/  STS.U16 [R0+UR10+0xd980], R65 ;  /* 0x00d9804100007988 */ /* 0x000fe8000800040a */
[----:B-1----:R-:W4:Y:S04]  /*163e0*/  LDL.LU R53, [R1+0x6dc] ;  /* 0x0006dc0001357983 */ /* 0x002f280000300800 */
[----:B------:R-:W-:Y:S04]  /*163f0*/  STS.U16 [R0+UR10+0x9d80], R64 ;  /* 0x009d804000007988 */ /* 0x000fe8000800040a */
[----:B------:R-:W4:Y:S04]  /*16400*/  LDL.LU R55, [R1+0x6d8] ;  /* 0x0006d80001377983 */ /* 0x000f280000300800 */
[----:B------:R0:W-:Y:S04]  /*16410*/  STS.U16 [R0+UR10+0xdd80], R70 ;  /* 0x00dd804600007988 */ /* 0x0001e8000800040a */
[----:B------:R-:W4:Y:S04]  /*16420*/  LDL.LU R54, [R1+0x6bc] ;  /* 0x0006bc0001367983 */ /* 0x000f280000300800 */
[----:B------:R-:W4:Y:S01]  /*16430*/  LDL.LU R63, [R1+0x6b8] ;  /* 0x0006b800013f7983 */ /* 0x000f220000300800 */
[----:B0-----:R-:W-:-:S03]  /*16440*/  LOP3.LUT R0, R2, 0x40, RZ, 0x3c, !PT ;  /* 0x0000004002007812 */ /* 0x001fc600078e3cff */
[----:B------:R-:W4:Y:S04]  /*16450*/  LDL.LU R62, [R1+0x694] ;  /* 0x00069400013e7983 */ /* 0x000f280000300800 */
[----:B------:R-:W4:Y:S04]  /*16460*/  LDL.LU R65, [R1+0x690] ;  /* 0x0006900001417983 */ /* 0x000f280000300800 */
[----:B------:R-:W4:Y:S04]  /*16470*/  LDL.LU R64, [R1+0x408] ;  /* 0x0004080001407983 */ /* 0x000f280000300800 */
[----:B------:R-:W4:Y:S04]  /*16480*/  LDL.LU R70, [R1+0x404] ;  /* 0x0004040001467983 */ /* 0x000f280000300800 */
[----:B--2---:R0:W-:Y:S04]  /*16490*/  STS.U16 [R0+UR10+0x8200], R11 ;  /* 0x0082000b00007988 */ /* 0x0041e8000800040a */
[----:B------:R1:W-:Y:S04]  /*164a0*/  STS.U16 [R0+UR10+0xc200], R10 ;  /* 0x00c2000a00007988 */ /* 0x0003e8000800040a */
[----:B------:R2:W-:Y:S04]  /*164b0*/  STS.U16 [R0+UR10+0x8600], R8 ;  /* 0x0086000800007988 */ /* 0x0005e8000800040a */
[----:B0-----:R-:W4:Y:S04]  /*164c0*/  LDL.LU R11, [R1+0x9fc] ;  /* 0x0009fc00010b7983 */ /* 0x001f280000300800 */
[----:B------:R0:W-:Y:S04]  /*164d0*/  STS.U16 [R0+UR10+0xc600], R52 ;  /* 0x00c6003400007988 */ /* 0x0001e8000800040a */
[----:B-1----:R-:W4:Y:S04]  /*164e0*/  LDL.LU R10, [R1+0x9f8] ;  /* 0x0009f800010a7983 */ /* 0x002f280000300800 */
[----:B------:R1:W-:Y:S04]  /*164f0*/  STS.U16 [R0+UR10+0x8a00], R71 ;  /* 0x008a004700007988 */ /* 0x0003e8000800040a */
[----:B--2---:R-:W2:Y:S04]  /*16500*/  LDL.LU R8, [R1+0x9f4] ;  /* 0x0009f40001087983 */ /* 0x004ea80000300800 */
[----:B0-----:R-:W2:Y:S04]  /*16510*/  LDL.LU R52, [R1+0x9f0] ;  /* 0x0009f00001347983 */ /* 0x001ea80000300800 */
[----:B-1----:R-:W2:Y:S04]  /*16520*/  LDL.LU R71, [R1+0x734] ;  /* 0x0007340001477983 */ /* 0x002ea80000300800 */
[----:B---3--:R-:W-:Y:S04]  /*16530*/  STS.U16 [R0+UR10+0xca00], R5 ;  /* 0x00ca000500007988 */ /* 0x008fe8000800040a */
[----:B----4-:R-:W-:Y:S04]  /*16540*/  STS.U16 [R0+UR10+0x8e00], R4 ;  /* 0x008e000400007988 */ /* 0x010fe8000800040a */
[----:B------:R-:W-:Y:S04]  /*16550*/  STS.U16 [R0+UR10+0xce00], R7 ;  /* 0x00ce000700007988 */ /* 0x000fe8000800040a */
[----:B------:R-:W-:Y:S04]  /*16560*/  STS.U16 [R0+UR10+0x9200], R6 ;  /* 0x0092000600007988 */ /* 0x000fe8000800040a */
[----:B------:R-:W-:Y:S04]  /*16570*/  STS.U16 [R0+UR10+0xd200], R9 ;  /* 0x00d2000900007988 */ /* 0x000fe8000800040a */
[----:B------:R-:W-:Y:S04]  /*16580*/  STS.U16 [R0+UR10+0x9600], R17 ;  /* 0x0096001100007988 */ /* 0x000fe8000800040a */
[----:B------:R-:W-:Y:S04]  /*16590*/  STS.U16 [R0+UR10+0xd600], R16 ;  /* 0x00d6001000007988 */ /* 0x000fe8000800040a */
[----:B------:R0:W-:Y:S04]  /*165a0*/  STS.U16 [R0+UR10+0x9a00], R29 ;  /* 0x009a001d00007988 */ /* 0x0001e8000800040a */
[----:B------:R-:W-:Y:S04]  /*165b0*/  STS.U16 [R0+UR10+0xda00], R30 ;  /* 0x00da001e00007988 */ /* 0x000fe8000800040a */
[----:B------:R-:W-:Y:S04]  /*165c0*/  STS.U16 [R0+UR10+0x9e00], R19 ;  /* 0x009e001300007988 */ /* 0x000fe8000800040a */
[----:B------:R1:W-:Y:S01]  /*165d0*/  STS.U16 [R0+UR10+0xde00], R18 ;  /* 0x00de001200007988 */ /* 0x0003e2000800040a */
[----:B0-----:R-:W-:-:S03]  /*165e0*/  LOP3.LUT R29, R2, 0x50, RZ, 0x3c, !PT ;  /* 0x00000050021d7812 */ /* 0x001fc600078e3cff */
[----:B-1----:R-:W3:Y:S04]  /*165f0*/  LDL.LU R0, [R1+0x730] ;  /* 0x0007300001007983 */ /* 0x002ee80000300800 */
        /* <DEDUP_REMOVED lines=8> */
[----:B------:R-:W4:Y:S04]  /*16680*/  LDL.LU R17, [R1+0x6b0] ;  /* 0x0006b00001117983 */ /* 0x000f280000300800 */
[----:B0-----:R-:W4:Y:S04]  /*16690*/  LDL.LU R28, [R1+0x68c] ;  /* 0x00068c00011c7983 */ /* 0x001f280000300800 */
        /* <DEDUP_REMOVED lines=13> */
[----:B------:R-:W4:Y:S04]  /*16770*/  LDL.LU R18, [R1+0x688] ;  /* 0x0006880001127983 */ /* 0x000f280000300800 */
[----:B0-----:R-:W4:Y:S04]  /*16780*/  LDL.LU R70, [R1+0x400] ;  /* 0x0004000001467983 */ /* 0x001f280000300800 */
[----:B------:R-:W4:Y:S04]  /*16790*/  LDL.LU R19, [R1+0x3fc] ;  /* 0x0003fc0001137983 */ /* 0x000f280000300800 */
[----:B------:R-:W4:Y:S04]  /*167a0*/  LDL.LU R31, [R1+0x72c] ;  /* 0x00072c00011f7983 */ /* 0x000f280000300800 */
[----:B------:R-:W4:Y:S04]  /*167b0*/  LDL.LU R40, [R1+0x728] ;  /* 0x0007280001287983 */ /* 0x000f280000300800 */
[----:B------:R-:W4:Y:S04]  /*167c0*/  LDL.LU R41, [R1+0x70c] ;  /* 0x00070c0001297983 */ /* 0x000f280000300800 */
[----:B------:R-:W4:Y:S04]  /*167d0*/  LDL.LU R42, [R1+0x708] ;  /* 0x00070800012a7983 */ /* 0x000f280000300800 */
[----:B--2---:R0:W-:Y:S04]  /*167e0*/  STS.U16 [R29+UR10+0x9e80], R52 ;  /* 0x009e80341d007988 */ /* 0x0041e8000800040a */
[----:B------:R-:W2:Y:S04]  /*167f0*/  LDL.LU R43, [R1+0x6ec] ;  /* 0x0006ec00012b7983 */ /* 0x000ea80000300800 */
[----:B------:R1:W-:Y:S04]  /*16800*/  STS.U16 [R29+UR10+0xde80], R8 ;  /* 0x00de80081d007988 */ /* 0x0003e8000800040a */
[----:B0-----:R-:W2:Y:S04]  /*16810*/  LDL.LU R52, [R1+0x6e8] ;  /* 0x0006e80001347983 */ /* 0x001ea80000300800 */
[----:B------:R-:W2:Y:S01]  /*16820*/  LDL.LU R53, [R1+0x6cc] ;  /* 0x0006cc0001357983 */ /* 0x000ea20000300800 */
[----:B-1----:R-:W-:-:S03]  /*16830*/  LOP3.LUT R29, R2, 0x60, RZ, 0x3c, !PT ;  /* 0x00000060021d7812 */ /* 0x002fc600078e3cff */
[----:B------:R-:W2:Y:S04]  /*16840*/  LDL.LU R54, [R1+0x6c8] ;  /* 0x0006c80001367983 */ /* 0x000ea80000300800 */
[----:B------:R-:W2:Y:S04]  /*16850*/  LDL.LU R55, [R1+0x6ac] ;  /* 0x0006ac0001377983 */ /* 0x000ea80000300800 */
[----:B------:R-:W2:Y:S04]  /*16860*/  LDL.LU R62, [R1+0x6a8] ;  /* 0x0006a800013e7983 */ /* 0x000ea80000300800 */
[----:B------:R-:W2:Y:S04]  /*16870*/  LDL.LU R63, [R1+0x684] ;  /* 0x00068400013f7983 */ /* 0x000ea80000300800 */
[----:B------:R-:W2:Y:S04]  /*16880*/  LDL.LU R64, [R1+0x680] ;  /* 0x0006800001407983 */ /* 0x000ea80000300800 */
[----:B------:R-:W2:Y:S04]  /*16890*/  LDL.LU R65, [R1+0x3f8] ;  /* 0x0003f80001417983 */ /* 0x000ea80000300800 */
[----:B------:R-:W2:Y:S04]  /*168a0*/  LDL.LU R8, [R1+0x3f4] ;  /* 0x0003f40001087983 */ /* 0x000ea80000300800 */
[----:B------:R0:W-:Y:S04]  /*168b0*/  STS.U16 [R29+UR10+0x8300], R71 ;  /* 0x008300471d007988 */ /* 0x0001e8000800040a */
[----:B0-----:R-:W2:Y:S04]  /*168c0*/  LDL.LU R71, [R1+0x9ec] ;  /* 0x0009ec0001477983 */ /* 0x001ea80000300800 */
[----:B---3--:R0:W-:Y:S04]  /*168d0*/  STS.U16 [R29+UR10+0xc300], R0 ;  /* 0x00c300001d007988 */ /* 0x0081e8000800040a */
[----:B----4-:R1:W-:Y:S04]  /*168e0*/  STS.U16 [R29+UR10+0x8700], R4 ;  /* 0x008700041d007988 */ /* 0x0103e8000800040a */
[----:B------:R3:W-:Y:S04]  /*168f0*/  STS.U16 [R29+UR10+0xc700], R5 ;  /* 0x00c700051d007988 */ /* 0x0007e8000800040a */
[----:B0-----:R-:W4:Y:S04]  /*16900*/  LDL.LU R0, [R1+0x9e8] ;  /* 0x0009e80001007983 */ /* 0x001f280000300800 */
[----:B-1----:R0:W5:Y:S04]  /*16910*/  LDL.LU R4, [R1+0x9e4] ;  /* 0x0009e40001047983 */ /* 0x0021680000300800 */
[----:B---3--:R0:W5:Y:S04]  /*16920*/  LDL.LU R5, [R1+0x9e0] ;  /* 0x0009e00001057983 */ /* 0x0081680000300800 */
[----:B------:R1:W-:Y:S04]  /*16930*/  STS.U16 [R29+UR10+0x8b00], R9 ;  /* 0x008b00091d007988 */ /* 0x0003e8000800040a */
[----:B------:R3:W-:Y:S04]  /*16940*/  STS.U16 [R29+UR10+0xcb00], R6 ;  /* 0x00cb00061d007988 */ /* 0x0007e8000800040a */
[----:B------:R0:W-:Y:S04]  /*16950*/  STS.U16 [R29+UR10+0x8f00], R7 ;  /* 0x008f00071d007988 */ /* 0x0001e8000800040a */
[----:B-1----:R-:W2:Y:S04]  /*16960*/  LDL.LU R9, [R1+0x9dc] ;  /* 0x0009dc0001097983 */ /* 0x002ea80000300800 */
[----:B---3--:R1:W5:Y:S04]  /*16970*/  LDL.LU R6, [R1+0x9d8] ;  /* 0x0009d80001067983 */ /* 0x0083680000300800 */
[----:B0-----:R1:W5:Y:S04]  /*16980*/  LDL.LU R7, [R1+0x9d4] ;  /* 0x0009d40001077983 */ /* 0x0013680000300800 */
[----:B------:R0:W-:Y:S04]  /*16990*/  STS.U16 [R29+UR10+0xcf00], R30 ;  /* 0x00cf001e1d007988 */ /* 0x0001e8000800040a */
[----:B------:R3:W-:Y:S04]  /*169a0*/  STS.U16 [R29+UR10+0x9300], R16 ;  /* 0x009300101d007988 */ /* 0x0007e8000800040a */
[----:B------:R1:W-:Y:S04]  /*169b0*/  STS.U16 [R29+UR10+0xd300], R17 ;  /* 0x00d300111d007988 */ /* 0x0003e8000800040a */
[----:B0-----:R-:W2:Y:S04]  /*169c0*/  LDL.LU R30, [R1+0x9d0] ;  /* 0x0009d000011e7983 */ /* 0x001ea80000300800 */
[----:B---3--:R0:W5:Y:S04]  /*169d0*/  LDL.LU R16, [R1+0x9cc] ;  /* 0x0009cc0001107983 */ /* 0x0081680000300800 */
[----:B-1----:R0:W5:Y:S04]  /*169e0*/  LDL.LU R17, [R1+0x9c8] ;  /* 0x0009c80001117983 */ /* 0x0021680000300800 */
[----:B------:R1:W-:Y:S04]  /*169f0*/  STS.U16 [R29+UR10+0x9700], R28 ;  /* 0x0097001c1d007988 */ /* 0x0003e8000800040a */
[----:B-1----:R-:W3:Y:S04]  /*16a00*/  LDL.LU R28, [R1+0x9c4] ;  /* 0x0009c400011c7983 */ /* 0x002ee80000300800 */
[----:B------:R1:W-:Y:S04]  /*16a10*/  STS.U16 [R29+UR10+0xd700], R18 ;  /* 0x00d700121d007988 */ /* 0x0003e8000800040a */
[----:B------:R0:W-:Y:S04]  /*16a20*/  STS.U16 [R29+UR10+0x9b00], R70 ;  /* 0x009b00461d007988 */ /* 0x0001e8000800040a */
[----:B-1----:R1:W5:Y:S04]  /*16a30*/  LDL.LU R18, [R1+0x9c0] ;  /* 0x0009c00001127983 */ /* 0x0023680000300800 */
[----:B------:R1:W-:Y:S01]  /*16a40*/  STS.U16 [R29+UR10+0xdb00], R19 ;  /* 0x00db00131d007988 */ /* 0x0003e2000800040a */
[----:B0-----:R-:W-:-:S03]  /*16a50*/  LOP3.LUT R70, R2, 0x70, RZ, 0x3c, !PT ;  /* 0x0000007002467812 */ /* 0x001fc600078e3cff */
[----:B-1----:R0:W5:Y:S04]  /*16a60*/  LDL.LU R19, [R1+0x9bc] ;  /* 0x0009bc0001137983 */ /* 0x0021680000300800 */
[----:B---3--:R1:W-:Y:S04]  /*16a70*/  STS.U16 [R29+UR10+0x9f00], R28 ;  /* 0x009f001c1d007988 */ /* 0x0083e8000800040a */
[----:B--2---:R2:W-:Y:S04]  /*16a80*/  STS.U16 [R29+UR10+0xdf00], R30 ;  /* 0x00df001e1d007988 */ /* 0x0045e8000800040a */
[----:B------:R3:W-:Y:S04]  /*16a90*/  STS.U16 [R70+UR10+0x8380], R31 ;  /* 0x0083801f46007988 */ /* 0x0007e8000800040a */
[----:B-1----:R0:W5:Y:S04]  /*16aa0*/  LDL.LU R28, [R1+0x9b8] ;  /* 0x0009b800011c7983 */ /* 0x0021680000300800 */
[----:B--2---:R0:W5:Y:S04]  /*16ab0*/  LDL.LU R29, [R1+0x9b4] ;  /* 0x0009b400011d7983 */ /* 0x0041680000300800 */
[----:B------:R0:W5:Y:S04]  /*16ac0*/  LDL.LU R30, [R1+0x9b0] ;  /* 0x0009b000011e7983 */ /* 0x0001680000300800 */
[----:B---3--:R0:W5:Y:S04]  /*16ad0*/  LDL.LU R31, [R1+0x9ac] ;  /* 0x0009ac00011f7983 */ /* 0x0081680000300800 */
[----:B------:R1:W-:Y:S04]  /*16ae0*/  STS.U16 [R70+UR10+0xc380], R40 ;  /* 0x00c3802846007988 */ /* 0x0003e8000800040a */
[----:B------:R2:W-:Y:S04]  /*16af0*/  STS.U16 [R70+UR10+0x8780], R41 ;  /* 0x0087802946007988 */ /* 0x0005e8000800040a */
[----:B------:R3:W-:Y:S04]  /*16b00*/  STS.U16 [R70+UR10+0xc780], R42 ;  /* 0x00c7802a46007988 */ /* 0x0007e8000800040a */
[----:B-1----:R0:W5:Y:S04]  /*16b10*/  LDL.LU R40, [R1+0x9a8] ;  /* 0x0009a80001287983 */ /* 0x0021680000300800 */
[----:B--2---:R0:W5:Y:S04]  /*16b20*/  LDL.LU R41, [R1+0x9a4] ;  /* 0x0009a40001297983 */ /* 0x0041680000300800 */
        /* <DEDUP_REMOVED lines=21> */
[----:B----4-:R3:W-:Y:S04]  /*16c80*/  STS.U16 [R70+UR10+0xdf80], R0 ;  /* 0x00df800046007988 */ /* 0x0107e8000800040a */
[----:B-1----:R0:W5:Y:S04]  /*16c90*/  LDL.LU R8, [R1+0x978] ;  /* 0x0009780001087983 */ /* 0x0021680000300800 */
[----:B--2---:R0:W5:Y:S04]  /*16ca0*/  LDL.LU R9, [R1+0x974] ;  /* 0x0009740001097983 */ /* 0x0041680000300800 */
[----:B---3--:R0:W5:Y:S04]  /*16cb0*/  LDL.LU R70, [R1+0x970] ;  /* 0x0009700001467983 */ /* 0x0081680000300800 */
[----:B------:R-:W2:Y:S04]  /*16cc0*/  LDL.LU R0, [R1+0x96c] ;  /* 0x00096c0001007983 */ /* 0x000ea80000300800 */
[----:B--2---:R1:W-:Y:S04]  /*16cd0*/  STS.U16 [R0+UR10+0x14000], R71 ;  /* 0x0140004700007988 */ /* 0x0043e8000800040a */
        /* <DEDUP_REMOVED lines=10> */
[----:B------:R1:W-:Y:S04]  /*16d80*/  STS.U16 [R0+UR10+0x17000], R12 ;  /* 0x0170000c00007988 */ /* 0x0003e8000800040a */
[----:B---3--:R0:W5:Y:S04]  /*16d90*/  LDL.LU R20, [R1+0x954] ;  /* 0x0009540001147983 */ /* 0x0081680000300800 */
[----:B------:R2:W-:Y:S01]  /*16da0*/  STS.U16 [R0+UR10+0x15800], R21 ;  /* 0x0158001500007988 */ /* 0x0005e2000800040a */
[----:B-1----:R-:W-:-:S03]  /*16db0*/  LOP3.LUT R12, R0, 0x20, RZ, 0x3c, !PT ;  /* 0x00000020000c7812 */ /* 0x002fc600078e3cff */
[----:B------:R1:W-:Y:S04]  /*16dc0*/  STS.U16 [R0+UR10+0x15c00], R22 ;  /* 0x015c001600007988 */ /* 0x0003e8000800040a */
[----:B------:R3:W-:Y:S04]  /*16dd0*/  STS.U16 [R0+UR10+0x16000], R23 ;  /* 0x0160001700007988 */ /* 0x0007e8000800040a */
[----:B--2---:R0:W5:Y:S04]  /*16de0*/  LDL.LU R21, [R1+0x950] ;  /* 0x0009500001157983 */ /* 0x0041680000300800 */
[----:B-1----:R0:W5:Y:S04]  /*16df0*/  LDL.LU R22, [R1+0x94c] ;  /* 0x00094c0001167983 */ /* 0x0021680000300800 */
[----:B---3--:R0:W5:Y:S04]  /*16e00*/  LDL.LU R23, [R1+0x948] ;  /* 0x0009480001177983 */ /* 0x0081680000300800 */
[----:B------:R1:W-:Y:S04]  /*16e10*/  STS.U16 [R0+UR10+0x16400], R32 ;  /* 0x0164002000007988 */ /* 0x0003e8000800040a */
[----:B------:R2:W-:Y:S04]  /*16e20*/  STS.U16 [R0+UR10+0x16800], R33 ;  /* 0x0168002100007988 */ /* 0x0005e8000800040a */
[----:B------:R3:W-:Y:S04]  /*16e30*/  STS.U16 [R0+UR10+0x16c00], R34 ;  /* 0x016c002200007988 */ /* 0x0007e8000800040a */
[----:B-1----:R0:W5:Y:S04]  /*16e40*/  LDL.LU R32, [R1+0x944] ;  /* 0x0009440001207983 */ /* 0x0021680000300800 */
[----:B------:R1:W-:Y:S04]  /*16e50*/  STS.U16 [R0+UR10+0x17400], R35 ;  /* 0x0174002300007988 */ /* 0x0003e8000800040a */
[----:B------:R4:W-:Y:S04]  /*16e60*/  STS.U16 [R0+UR10+0x17800], R44 ;  /* 0x0178002c00007988 */ /* 0x0009e8000800040a */
[----:B------:R0:W-:Y:S04]  /*16e70*/  STS.U16 [R0+UR10+0x17c00], R45 ;  /* 0x017c002d00007988 */ /* 0x0001e8000800040a */
[----:B--2---:R2:W5:Y:S04]  /*16e80*/  LDL.LU R33, [R1+0x940] ;  /* 0x0009400001217983 */ /* 0x0045680000300800 */
[----:B------:R0:W-:Y:S04]  /*16e90*/  STS.U16 [R12+UR10+0x14100], R46 ;  /* 0x0141002e0c007988 */ /* 0x0001e8000800040a */
[----:B---3--:R2:W5:Y:S04]  /*16ea0*/  LDL.LU R34, [R1+0x93c] ;  /* 0x00093c0001227983 */ /* 0x0085680000300800 */
[----:B------:R3:W-:Y:S04]  /*16eb0*/  STS.U16 [R12+UR10+0x14500], R47 ;  /* 0x0145002f0c007988 */ /* 0x0007e8000800040a */
[----:B-1----:R2:W5:Y:S04]  /*16ec0*/  LDL.LU R35, [R1+0x938] ;  /* 0x0009380001237983 */ /* 0x0025680000300800 */
[----:B------:R1:W-:Y:S04]  /*16ed0*/  STS.U16 [R12+UR10+0x14900], R56 ;  /* 0x014900380c007988 */ /* 0x0003e8000800040a */
[----:B----4-:R2:W5:Y:S04]  /*16ee0*/  LDL.LU R44, [R1+0x934] ;  /* 0x00093400012c7983 */ /* 0x0105680000300800 */
[----:B------:R4:W-:Y:S04]  /*16ef0*/  STS.U16 [R12+UR10+0x14d00], R57 ;  /* 0x014d00390c007988 */ /* 0x0009e8000800040a */
[----:B0-----:R2:W5:Y:S04]  /*16f00*/  LDL.LU R45, [R1+0x930] ;  /* 0x00093000012d7983 */ /* 0x0015680000300800 */
[----:B------:R0:W-:Y:S04]  /*16f10*/  STS.U16 [R12+UR10+0x15100], R58 ;  /* 0x0151003a0c007988 */ /* 0x0001e8000800040a */
[----:B------:R2:W5:Y:S04]  /*16f20*/  LDL.LU R46, [R1+0x92c] ;  /* 0x00092c00012e7983 */ /* 0x0005680000300800 */
        /* <DEDUP_REMOVED lines=10> */
[----:B------:R-:W-:Y:S04]  /*16fd0*/  STS.U16 [R12+UR10+0x16900], R74 ;  /* 0x0169004a0c007988 */ /* 0x000fe8000800040a */
[----:B---3--:R2:W5:Y:S04]  /*16fe0*/  LDL.LU R66, [R1+0x914] ;  /* 0x0009140001427983 */ /* 0x0085680000300800 */
[----:B------:R-:W-:Y:S04]  /*16ff0*/  STS.U16 [R12+UR10+0x16d00], R75 ;  /* 0x016d004b0c007988 */ /* 0x000fe8000800040a */
[----:B-1----:R2:W5:Y:S04]  /*17000*/  LDL.LU R67, [R1+0x910] ;  /* 0x0009100001437983 */ /* 0x0025680000300800 */
[----:B------:R1:W-:Y:S04]  /*17010*/  STS.U16 [R12+UR10+0x17100], R60 ;  /* 0x0171003c0c007988 */ /* 0x0003e8000800040a */
[----:B----4-:R2:W5:Y:S04]  /*17020*/  LDL.LU R68, [R1+0x90c] ;  /* 0x00090c0001447983 */ /* 0x0105680000300800 */
[----:B0-----:R2:W5:Y:S01]  /*17030*/  LDL.LU R69, [R1+0x908] ;  /* 0x0009080001457983 */ /* 0x0015620000300800 */
[----:B-1----:R-:W-:-:S03]  /*17040*/  LOP3.LUT R60, R0, 0x40, RZ, 0x3c, !PT ;  /* 0x00000040003c7812 */ /* 0x002fc600078e3cff */
[----:B------:R2:W5:Y:S04]  /*17050*/  LDL.LU R74, [R1+0x904] ;  /* 0x00090400014a7983 */ /* 0x0005680000300800 */
[----:B------:R0:W-:Y:S04]  /*17060*/  STS.U16 [R12+UR10+0x17500], R76 ;  /* 0x0175004c0c007988 */ /* 0x0001e8000800040a */
[----:B------:R2:W5:Y:S04]  /*17070*/  LDL.LU R75, [R1+0x900] ;  /* 0x00090000014b7983 */ /* 0x0005680000300800 */
[----:B------:R1:W-:Y:S04]  /*17080*/  STS.U16 [R12+UR10+0x17900], R77 ;  /* 0x0179004d0c007988 */ /* 0x0003e8000800040a */
[----:B0-----:R2:W5:Y:S04]  /*17090*/  LDL.LU R76, [R1+0x8fc] ;  /* 0x0008fc00014c7983 */ /* 0x0015680000300800 */
[----:B------:R0:W-:Y:S04]  /*170a0*/  STS.U16 [R12+UR10+0x17d00], R13 ;  /* 0x017d000d0c007988 */ /* 0x0001e8000800040a */
[----:B-1----:R2:W5:Y:S04]  /*170b0*/  LDL.LU R77, [R1+0x8f8] ;  /* 0x0008f800014d7983 */ /* 0x0025680000300800 */
[----:B------:R1:W-:Y:S04]  /*170c0*/  STS.U16 [R60+UR10+0x14200], R14 ;  /* 0x0142000e3c007988 */ /* 0x0003e8000800040a */
[----:B0-----:R2:W5:Y:S04]  /*170d0*/  LDL.LU R12, [R1+0x8f4] ;  /* 0x0008f400010c7983 */ /* 0x0015680000300800 */
[----:B------:R0:W-:Y:S04]  /*170e0*/  STS.U16 [R60+UR10+0x14600], R15 ;  /* 0x0146000f3c007988 */ /* 0x0001e8000800040a */
[----:B------:R2:W5:Y:S04]  /*170f0*/  LDL.LU R13, [R1+0x8f0] ;  /* 0x0008f000010d7983 */ /* 0x0005680000300800 */
[----:B------:R3:W-:Y:S04]  /*17100*/  STS.U16 [R60+UR10+0x14a00], R24 ;  /* 0x014a00183c007988 */ /* 0x0007e8000800040a */
[----:B-1----:R2:W5:Y:S04]  /*17110*/  LDL.LU R14, [R1+0x8ec] ;  /* 0x0008ec00010e7983 */ /* 0x0025680000300800 */
[----:B------:R1:W-:Y:S04]  /*17120*/  STS.U16 [R60+UR10+0x14e00], R25 ;  /* 0x014e00193c007988 */ /* 0x0003e8000800040a */
[----:B0-----:R2:W5:Y:S04]  /*17130*/  LDL.LU R15, [R1+0x8e8] ;  /* 0x0008e800010f7983 */ /* 0x0015680000300800 */
[----:B------:R0:W-:Y:S04]  /*17140*/  STS.U16 [R60+UR10+0x15200], R26 ;  /* 0x0152001a3c007988 */ /* 0x0001e8000800040a */
[----:B---3--:R2:W5:Y:S04]  /*17150*/  LDL.LU R24, [R1+0x8e4] ;  /* 0x0008e40001187983 */ /* 0x0085680000300800 */
        /* <DEDUP_REMOVED lines=16> */
[----:B---3--:R2:W5:Y:S01]  /*17260*/  LDL.LU R49, [R1+0x8c0] ;  /* 0x0008c00001317983 */ /* 0x0085620000300800 */
[----:B-1----:R-:W-:-:S03]  /*17270*/  LOP3.LUT R90, R0, 0x60, RZ, 0x3c, !PT ;  /* 0x00000060005a7812 */ /* 0x002fc600078e3cff */
[----:B------:R0:W-:Y:S04]  /*17280*/  STS.U16 [R60+UR10+0x17600], R50 ;  /* 0x017600323c007988 */ /* 0x0001e8000800040a */
[----:B------:R1:W-:Y:S04]  /*17290*/  STS.U16 [R60+UR10+0x17a00], R51 ;  /* 0x017a00333c007988 */ /* 0x0003e8000800040a */
[----:B------:R3:W-:Y:S04]  /*172a0*/  STS.U16 [R60+UR10+0x17e00], R61 ;  /* 0x017e003d3c007988 */ /* 0x0007e8000800040a */
[----:B0-----:R2:W5:Y:S04]  /*172b0*/  LDL.LU R50, [R1+0x8bc] ;  /* 0x0008bc0001327983 */ /* 0x0015680000300800 */
[----:B-1----:R2:W5:Y:S04]  /*172c0*/  LDL.LU R51, [R1+0x8b8] ;  /* 0x0008b80001337983 */ /* 0x0025680000300800 */
[----:B---3--:R2:W5:Y:S04]  /*172d0*/  LDL.LU R60, [R1+0x8b4] ;  /* 0x0008b400013c7983 */ /* 0x0085680000300800 */
[----:B------:R2:W5:Y:S04]  /*172e0*/  LDL.LU R61, [R1+0x8b0] ;  /* 0x0008b000013d7983 */ /* 0x0005680000300800 */
[----:B------:R0:W-:Y:S04]  /*172f0*/  STS.U16 [R90+UR10+0x14300], R78 ;  /* 0x0143004e5a007988 */ /* 0x0001e8000800040a */
[----:B------:R1:W-:Y:S04]  /*17300*/  STS.U16 [R90+UR10+0x14700], R79 ;  /* 0x0147004f5a007988 */ /* 0x0003e8000800040a */
[----:B------:R3:W-:Y:S04]  /*17310*/  STS.U16 [R90+UR10+0x14b00], R80 ;  /* 0x014b00505a007988 */ /* 0x0007e8000800040a */
[----:B0-----:R2:W5:Y:S04]  /*17320*/  LDL.LU R78, [R1+0x8ac] ;  /* 0x0008ac00014e7983 */ /* 0x0015680000300800 */
[----:B-1----:R2:W5:Y:S04]  /*17330*/  LDL.LU R79, [R1+0x8a8] ;  /* 0x0008a800014f7983 */ /* 0x0025680000300800 */
[----:B---3--:R2:W5:Y:S04]  /*17340*/  LDL.LU R80, [R1+0x8a4] ;  /* 0x0008a40001507983 */ /* 0x0085680000300800 */
        /* <DEDUP_REMOVED lines=24> */
[----:B------:R0:W-:Y:S01]  /*174d0*/  STS.U16 [R90+UR10+0x17f00], R3 ;  /* 0x017f00035a007988 */ /* 0x0001e2000800040a */
[----:B------:R1:W-:Y:S06]  /*174e0*/  MEMBAR.ALL.CTA ;  /* 0x0000000000007992 */ /* 0x0003ec0000008000 */
[----:B-1----:R-:W1:Y:S04]  /*174f0*/  FENCE.VIEW.ASYNC.S ;  /* 0x00000000000073c6 */ /* 0x002e680000000000 */
[----:B0-----:R2:W5:Y:S04]  /*17500*/  LDL.LU R90, [R1+0x870] ;  /* 0x00087000015a7983 */ /* 0x0015680000300800 */
[----:B------:R2:W5:Y:S01]  /*17510*/  LDL.LU R3, [R1+0x86c] ;  /* 0x00086c0001037983 */ /* 0x0005620000300800 */
[----:B------:R-:W-:-:S04]  /*17520*/  ULEA UR12, UR8, UR10, 0x3 ;  /* 0x0000000a080c7291 */ /* 0x000fc8000f8e18ff */
[----:B------:R-:W-:Y:S01]  /*17530*/  UIADD3 UR12, UPT, UPT, UR12, 0x18000, URZ ;  /* 0x000180000c0c7890 */ /* 0x000fe2000fffe0ff */
[----:B-1----:R-:W-:Y:S06]  /*17540*/  BAR.SYNC.DEFER_BLOCKING 0x0 ;  /* 0x0000000000007b1d */ /* 0x002fec0000010000 */
[----:B------:R-:W-:Y:S05]  /*17550*/  @P2 BRA `(.L_x_9) ;  /* 0x0000000000882947 */ /* 0x000fea0003800000 */
[----:B------:R-:W-:Y:S02]  /*17560*/  UIADD3 UR13, UPT, UPT, UR9, 0x80, URZ ;  /* 0x00000080090d7890 */ /* 0x000fe4000fffe0ff */
[----:B------:R-:W-:Y:S02]  /*17570*/  UIADD3 UR50, UPT, UPT, UR9, 0x80, URZ ;  /* 0x0000008009327890 */ /* 0x000fe4000fffe0ff */
[----:B------:R-:W-:Y:S01]  /*17580*/  UIADD3 UR51, UPT, UPT, UR9, 0x80, URZ ;  /* 0x0000008009337890 */ /* 0x000fe2000fffe0ff */
[----:B------:R-:W-:Y:S01]  /*17590*/  UMOV UR22, 0x0 ;  /* 0x0000000000167882 */ /* 0x000fe20000000000 */
[----:B------:R-:W-:Y:S01]  /*175a0*/  UMOV UR23, 0x8208010 ;  /* 0x0820801000177882 */ /* 0x000fe20000000000 */
[----:B------:R-:W-:Y:S01]  /*175b0*/  UMOV UR21, 0x40004040 ;  /* 0x4000404000157882 */ /* 0x000fe20000000000 */
[----:B------:R-:W-:Y:S02]  /*175c0*/  UIADD3 UR56, UPT, UPT, UR9, 0x80, URZ ;  /* 0x0000008009387890 */ /* 0x000fe4000fffe0ff */
[----:B------:R0:W-:Y:S01]  /*175d0*/  UTCHMMA gdesc[UR20], gdesc[UR14], tmem[UR9], tmem[UR22], idesc[UR23], UPT ;  /* 0x00ff160e140075ea */ /* 0x0001e2000b800009 */
[----:B------:R-:W-:Y:S01]  /*175e0*/  UMOV UR42, 0x0 ;  /* 0x00000000002a7882 */ /* 0x000fe20000000000 */
[----:B------:R-:W-:Y:S01]  /*175f0*/  UMOV UR43, 0x8208010 ;  /* 0x08208010002b7882 */ /* 0x000fe20000000000 */
[----:B------:R-:W-:Y:S01]  /*17600*/  UMOV UR44, 0x0 ;  /* 0x00000000002c7882 */ /* 0x000fe20000000000 */
[----:B------:R-:W-:Y:S01]  /*17610*/  UMOV UR45, 0x8208010 ;  /* 0x08208010002d7882 */ /* 0x000fe20000000000 */
        /* <DEDUP_REMOVED lines=11> */
[----:B------:R-:W-:Y:S01]  /*176d0*/  UMOV UR6, UR12 ;  /* 0x0000000c00067c82 */ /* 0x000fe20008000000 */
[----:B------:R-:W-:Y:S01]  /*176e0*/  UMOV UR7, URZ ;  /* 0x000000ff00077c82 */ /* 0x000fe20008000000 */
[----:B------:R0:W-:Y:S01]  /*176f0*/  UTCHMMA gdesc[UR34], gdesc[UR14], tmem[UR13], tmem[UR48], idesc[UR49], UPT ;  /* 0x00ff300e220075ea */ /* 0x0001e2000b80000d */
[----:B------:R-:W-:Y:S01]  /*17700*/  UMOV UR58, 0x0 ;  /* 0x00000000003a7882 */ /* 0x000fe20000000000 */
[----:B------:R-:W-:Y:S01]  /*17710*/  UMOV UR59, 0x8208010 ;  /* 0x08208010003b7882 */ /* 0x000fe20000000000 */
[----:B------:R0:W-:Y:S01]  /*17720*/  UTCHMMA gdesc[UR36], gdesc[UR18], tmem[UR50], tmem[UR52], idesc[UR53], UPT ;  /* 0x00ff3412240075ea */ /* 0x0001e2000b800032 */
[----:B------:R-:W-:Y:S01]  /*17730*/  UMOV UR4, UR6 ;  /* 0x0000000600047c82 */ /* 0x000fe20008000000 */
[----:B------:R0:W-:Y:S01]  /*17740*/  UTCHMMA gdesc[UR38], gdesc[UR28], tmem[UR51], tmem[UR54], idesc[UR55], UPT ;  /* 0x00ff361c260075ea */ /* 0x0001e2000b800033 */
[----:B------:R0:W-:Y:S01]  /*17750*/  UTCHMMA gdesc[UR40], gdesc[UR32], tmem[UR56], tmem[UR58], idesc[UR59], UPT ;  /* 0x00ff3a20280075ea */ /* 0x0001e2000b800038 */
[----:B------:R0:W-:Y:S01]  /*17760*/  UTCBAR [UR4], URZ ;  /* 0x000000ff040073e9 */ /* 0x0001e200080000ff */
[----:B------:R-:W-:Y:S01]  /*17770*/  NOP ;  /* 0x0000000000007918 */ /* 0x000fe20000000000 */
.L_x_9:
[----:B------:R1:W-:Y:S04]  /*17780*/  STL [R1+0x870], R2 ;  /* 0x0008700201007387 */ /* 0x0003e80000100800 */
[----:B-1----:R-:W3:Y:S04]  /*17790*/  LDL R2, [R1+0x83c] ;  /* 0x00083c0001027983 */ /* 0x002ee80000100800 */
[----:B------:R1:W-:Y:S04]  /*177a0*/  STL [R1+0x86c], R0 ;  /* 0x00086c0001007387 */ /* 0x0003e80000100800 */
[----:B-1----:R-:W3:Y:S01]  /*177b0*/  LDL R0, [R1+0x30c] ;  /* 0x00030c0001007983 */ /* 0x002ee20000100800 */
[----:B------:R-:W-:-:S04]  /*177c0*/  UIADD3 UR8, UPT, UPT, UR8, 0x1, URZ ;  /* 0x0000000108087890 */ /* 0x000fc8000fffe0ff */
[----:B------:R-:W-:-:S04]  /*177d0*/  UISETP.GT.AND UP1, UPT, UR8, 0x1, UPT ;  /* 0x000000010800788c */ /* 0x000fc8000bf24270 */
[----:B0-----:R-:W-:Y:S02]  /*177e0*/  USEL UR4, URZ, 0x1, !UP1 ;  /* 0x00000001ff047887 */ /* 0x001fe4000c800000 */
[----:B------:R-:W-:Y:S01]  /*177f0*/  USEL UR8, UR8, URZ, !UP1 ;  /* 0x000000ff08087287 */ /* 0x000fe2000c800000 */
[----:B---3--:R-:W-:Y:S02]  /*17800*/  ISETP.NE.U32.AND P0, PT, R0, R2, PT ;  /* 0x000000020000720c */ /* 0x008fe40003f05070 */
[----:B------:R1:W5:Y:S04]  /*17810*/  LDL.LU R2, [R1+0x870] ;  /* 0x0008700001027983 */ /* 0x0003680000300800 */
[----:B------:R1:W5:Y:S01]  /*17820*/  LDL.LU R0, [R1+0x86c] ;  /* 0x00086c0001007983 */ /* 0x0003620000300800 */
[----:B------:R-:W-:-:S03]  /*17830*/  ULOP3.LUT UR6, UR5, UR4, URZ, 0x3c, !UPT ;  /* 0x0000000405067292 */ /* 0x000fc6000f8e3cff */
[----:B------:R-:W-:-:S04]  /*17840*/  UMOV UR4, UR5 ;  /* 0x0000000500047c82 */ /* 0x000fc80008000000 */
[----:B------:R-:W-:Y:S01]  /*17850*/  UMOV UR5, UR6 ;  /* 0x0000000600057c82 */ /* 0x000fe20008000000 */
[----:B-1----:R-:W-:Y:S05]  /*17860*/  @P0 BRA `(.L_x_10) ;  /* 0xffffff3400b00947 */ /* 0x002fea000383ffff */
.L_x_7:
[----:B-----5:R-:W3:Y:S02]  /*17870*/  LDL.LU R92, [R1+0x868] ;  /* 0x00086800015c7983 */ /* 0x020ee40000300800 */
[----:B---3--:R-:W-:-:S13]  /*17880*/  ISETP.GE.AND P0, PT, R92, 0x40, PT ;  /* 0x000000405c00780c */ /* 0x008fda0003f06270 */
[----:B------:R-:W-:Y:S05]  /*17890*/  @!P0 BRA `(.L_x_11) ;  /* 0x0000000000108947 */ /* 0x000fea0003800000 */
[----:B------:R-:W-:-:S06]  /*178a0*/  USHF.L.U32 UR4, UR4, 0x1f, URZ ;  /* 0x0000001f04047899 */ /* 0x000fcc00080006ff */
[----:B------:R-:W-:-:S04]  /*178b0*/  IMAD.U32 R0, RZ, RZ, UR4 ;  /* 0x00000004ff007e24 */ /* 0x000fc8000f8e00ff */
[----:B------:R-:W1:Y:S02]  /*178c0*/  SYNCS.PHASECHK.TRANS64.TRYWAIT P0, [UR12], R0 ;  /* 0x00000000ff0075a7 */ /* 0x000e64000800110c */
[----:B-1----:R-:W-:Y:S05]  /*178d0*/  @!P0 BRA `(.L_x_12) ;  /* 0x0000008400dc8947 */ /* 0x002fea0003800000 */
.L_x_11:
[----:B------:R-:W-:Y:S08]  /*178e0*/  BAR.SYNC.DEFER_BLOCKING 0x0 ;  /* 0x0000000000007b1d */ /* 0x000ff00000010000 */
[----:B0-----:R-:W0:Y:S01]  /*178f0*/  LDC R3, c[0x0][0x3b4] ;  /* 0x0000ed00ff037b82 */ /* 0x001e220000000800 */
[----:B------:R-:W1:Y:S01]  /*17900*/  LDCU.128 UR4, c[0x0][0x390] ;  /* 0x00007200ff0477ac */ /* 0x000e620008000c00 */
[----:B------:R-:W3:Y:S01]  /*17910*/  LDL.LU R92, [R1+0x304] ;  /* 0x00030400015c7983 */ /* 0x000ee20000300800 */
[----:B------:R-:W4:Y:S01]  /*17920*/  LDCU.64 UR32, c[0x0][0x398] ;  /* 0x00007300ff2077ac */ /* 0x000f220008000a00 */
[----:B------:R-:W5:Y:S01]  /*17930*/  LDCU UR8, c[0x0][0x3b8] ;  /* 0x00007700ff0877ac */ /* 0x000f620008000800 */
[----:B------:R-:W3:Y:S01]  /*17940*/  LDCU.64 UR12, c[0x0][0x398] ;  /* 0x00007300ff0c77ac */ /* 0x000ee20008000a00 */
[----:B------:R-:W2:Y:S01]  /*17950*/  LDCU.64 UR16, c[0x0][0x398] ;  /* 0x00007300ff1077ac */ /* 0x000ea20008000a00 */
[----:B------:R-:W1:Y:S02]  /*17960*/  @!P1 SYNCS.CCTL.IV [UR10+0x18000] ;  /* 0x01800000ff0099b1 */ /* 0x000e64000800000a */
[----:B-1----:R-:W-:Y:S06]  /*17970*/  BAR.SYNC.DEFER_BLOCKING 0x0 ;  /* 0x0000000000007b1d */ /* 0x002fec0000010000 */
[----:B------:R-:W1:Y:S01]  /*17980*/  LDCU.64 UR28, c[0x0][0x398] ;  /* 0x00007300ff1c77ac */ /* 0x000e620008000a00 */
[----:B------:R-:W1:Y:S01]  /*17990*/  LDTM.x64 R4, tmem[UR11] ;  /* 0x0000000b000479ee */ /* 0x000e620008340000 */
[----:B------:R-:W0:Y:S01]  /*179a0*/  LDCU.64 UR22, c[0x0][0x398] ;  /* 0x00007300ff1677ac */ /* 0x000e220008000a00 */
[----:B------:R-:W0:Y:S01]  /*179b0*/  LDCU.64 UR14, c[0x0][0x398] ;  /* 0x00007300ff0e77ac */ /* 0x000e220008000a00 */
[----:B------:R-:W0:Y:S01]  /*179c0*/  LDCU.64 UR26, c[0x0][0x398] ;  /* 0x00007300ff1a77ac */ /* 0x000e220008000a00 */
[----:B------:R-:W0:Y:S01]  /*179d0*/  LDCU.64 UR30, c[0x0][0x398] ;  /* 0x00007300ff1e77ac */ /* 0x000e220008000a00 */
[----:B------:R-:W0:Y:S01]  /*179e0*/  @!P1 SYNCS.CCTL.IV [UR10+0x18008] ;  /* 0x01800800ff0099b1 */ /* 0x000e22000800000a */
[----:B------:R-:W0:Y:S01]  /*179f0*/  LDCU.64 UR18, c[0x0][0x398] ;  /* 0x00007300ff1277ac */ /* 0x000e220008000a00 */
[----:B------:R-:W0:Y:S01]  /*17a00*/  LDCU.64 UR20, c[0x0][0x398] ;  /* 0x00007300ff1477ac */ /* 0x000e220008000a00 */
[----:B-1----:R-:W-:Y:S01]  /*17a10*/  STL.64 [R1+0x200], R4 ;  /* 0x0002000401007387 */ /* 0x002fe20000100a00 */
[----:B------:R-:W1:Y:S03]  /*17a20*/  LDCU UR34, c[0x0][0x398] ;  /* 0x00007300ff2277ac */ /* 0x000e660008000800 */
[----:B------:R-:W-:Y:S01]  /*17a30*/  STL.64 [R1+0x208], R6 ;  /* 0x0002080601007387 */ /* 0x000fe20000100a00 */
[----:B------:R-:W0:Y:S03]  /*17a40*/  LDCU UR35, c[0x0][0x398] ;  /* 0x00007300ff2377ac */ /* 0x000e260008000800 */
[----:B------:R-:W-:Y:S01]  /*17a50*/  STL [R1+0x210], R8 ;  /* 0x0002100801007387 */ /* 0x000fe20000100800 */
[----:B------:R-:W0:Y:S03]  /*17a60*/  LDCU UR36, c[0x0][0x398] ;  /* 0x00007300ff2477ac */ /* 0x000e260008000800 */
[----:B------:R-:W-:Y:S04]  /*17a70*/  STL.64 [R1+0x218], R10 ;  /* 0x0002180a01007387 */ /* 0x000fe80000100a00 */
        /* <DEDUP_REMOVED lines=13> */
[----:B------:R-:W-:Y:S01]  /*17b50*/  STL.64 [R1+0x288], R38 ;  /* 0x0002882601007387 */ /* 0x000fe20000100a00 */
[----:B0-----:R-:W-:-:S03]  /*17b60*/  IMAD.MOV.U32 R33, RZ, RZ, R9 ;  /* 0x000000ffff217224 */ /* 0x001fc600078e0009 */
        /* <DEDUP_REMOVED lines=14> */
[----:B------:R-:W2:Y:S04]  /*17c50*/  LDL.LU R32, [R1+0x210] ;  /* 0x0002100001207983 */ /* 0x000ea80000300800 */
[----:B------:R-:W3:Y:S04]  /*17c60*/  LDL.LU R31, [R1+0x20c] ;  /* 0x00020c00011f7983 */ /* 0x000ee80000300800 */
[----:B------:R-:W3:Y:S04]  /*17c70*/  LDL.LU R30, [R1+0x208] ;  /* 0x00020800011e7983 */ /* 0x000ee80000300800 */
[----:B------:R-:W4:Y:S04]  /*17c80*/  LDL.LU R29, [R1+0x204] ;  /* 0x00020400011d7983 */ /* 0x000f280000300800 */
[----:B------:R-:W4:Y:S04]  /*17c90*/  LDL.LU R28, [R1+0x200] ;  /* 0x00020000011c7983 */ /* 0x000f280000300800 */
[----:B------:R-:W5:Y:S04]  /*17ca0*/  LDL.LU R26, [R1+0x240] ;  /* 0x00024000011a7983 */ /* 0x000f680000300800 */
        /* <DEDUP_REMOVED lines=18> */
[----:B--2---:R-:W-:Y:S04]  /*17dd0*/  STL.64 [R1+0x8f0], R32 ;  /* 0x0008f02001007387 */ /* 0x004fe80000100a00 */
[----:B---3--:R-:W-:Y:S04]  /*17de0*/  STL.64 [R1+0x8e8], R30 ;  /* 0x0008e81e01007387 */ /* 0x008fe80000100a00 */
[----:B----4-:R-:W-:Y:S04]  /*17df0*/  STL.64 [R1+0x8e0], R28 ;  /* 0x0008e01c01007387 */ /* 0x010fe80000100a00 */
[----:B-----5:R-:W-:Y:S04]  /*17e00*/  STL [R1+0x8dc], R26 ;  /* 0x0008dc1a01007387 */ /* 0x020fe80000100800 */
[----:B------:R0:W-:Y:S02]  /*17e10*/  STL [R1+0x8d8], R24 ;  /* 0x0008d81801007387 */ /* 0x0001e40000100800 */
[----:B0-----:R-:W0:Y:S02]  /*17e20*/  LDTM.x64 R24, tmem[UR11+0x40] ;  /* 0x0000400b001879ee */ /* 0x001e240008340000 */
[----:B0-----:R-:W-:Y:S01]  /*17e30*/  STL.64 [R1+0x100], R24 ;  /* 0x0001001801007387 */ /* 0x001fe20000100a00 */
[----:B------:R-:W-:-:S02]  /*17e40*/  IMAD.MOV.U32 R91, RZ, RZ, R87 ;  /* 0x000000ffff5b7224 */ /* 0x000fc400078e0057 */
[----:B------:R-:W-:Y:S01]  /*17e50*/  IMAD.MOV.U32 R89, RZ, RZ, R86 ;  /* 0x000000ffff597224 */ /* 0x000fe200078e0056 */
[----:B------:R-:W-:Y:S01]  /*17e60*/  STL.64 [R1+0x108], R26 ;  /* 0x0001081a01007387 */ /* 0x000fe20000100a00 */
        /* <DEDUP_REMOVED lines=29> */
[----:B------:R0:W-:Y:S04]  /*18040*/  STL [R1+0x1f0], R84 ;  /* 0x0001f05401007387 */ /* 0x0001e80000100800 */
[----:B------:R-:W2:Y:S04]  /*18050*/  LDL.LU.64 R86, [R1+0x930] ;  /* 0x0009300001567983 */ /* 0x000ea80000300a00 */
[----:B0-----:R-:W3:Y:S04]  /*18060*/  LDL.LU.64 R84, [R1+0x928] ;  /* 0x0009280001547983 */ /* 0x001ee80000300a00 */
[----:B------:R-:W4:Y:S04]  /*18070*/  LDL.LU.64 R82, [R1+0x920] ;  /* 0x0009200001527983 */ /* 0x000f280000300a00 */
[----:B------:R-:W5:Y:S04]  /*18080*/  LDL.LU.64 R80, [R1+0x918] ;  /* 0x0009180001507983 */ /* 0x000f680000300a00 */
[----:B------:R-:W2:Y:S04]  /*18090*/  LDL.LU.64 R78, [R1+0x910] ;  /* 0x00091000014e7983 */ /* 0x000ea80000300a00 */
[----:B------:R-:W2:Y:S04]  /*180a0*/  LDL.LU.64 R76, [R1+0x908] ;  /* 0x00090800014c7983 */ /* 0x000ea80000300a00 */
[----:B------:R-:W2:Y:S04]  /*180b0*/  LDL.LU.64 R74, [R1+0x900] ;  /* 0x00090000014a7983 */ /* 0x000ea80000300a00 */
[----:B------:R-:W2:Y:S04]  /*180c0*/  LDL.LU.64 R72, [R1+0x8f8] ;  /* 0x0008f80001487983 */ /* 0x000ea80000300a00 */
[----:B------:R-:W2:Y:S04]  /*180d0*/  LDL.LU.64 R32, [R1+0x8f0] ;  /* 0x0008f00001207983 */ /* 0x000ea80000300a00 */
[----:B------:R-:W2:Y:S04]  /*180e0*/  LDL.LU.64 R30, [R1+0x8e8] ;  /* 0x0008e800011e7983 */ /* 0x000ea80000300a00 */
[----:B------:R-:W2:Y:S04]  /*180f0*/  LDL.LU.64 R28, [R1+0x8e0] ;  /* 0x0008e000011c7983 */ /* 0x000ea80000300a00 */
[----:B------:R-:W2:Y:S04]  /*18100*/  LDL.LU R26, [R1+0x8dc] ;  /* 0x0008dc00011a7983 */ /* 0x000ea80000300800 */
[----:B------:R-:W2:Y:S04]  /*18110*/  LDL.LU R24, [R1+0x8d8] ;  /* 0x0008d80001187983 */ /* 0x000ea80000300800 */
[----:B------:R0:W-:Y:S04]  /*18120*/  STL [R1+0x86c], R91 ;  /* 0x00086c5b01007387 */ /* 0x0001e80000100800 */
[----:B0-----:R-:W2:Y:S04]  /*18130*/  LDL R91, [R1+0x300] ;  /* 0x00030000015b7983 */ /* 0x001ea80000100800 */
[----:B--2---:R-:W-:Y:S04]  /*18140*/  STL.64 [R1+0x8d0], R90 ;  /* 0x0008d05a01007387 */ /* 0x004fe80000100a00 */
[----:B------:R-:W-:Y:S04]  /*18150*/  STL.64 [R1+0x8c8], R88 ;  /* 0x0008c85801007387 */ /* 0x000fe80000100a00 */
[----:B------:R-:W-:Y:S04]  /*18160*/  STL.64 [R1+0x8c0], R86 ;  /* 0x0008c05601007387 */ /* 0x000fe80000100a00 */
[----:B---3--:R-:W-:Y:S04]  /*18170*/  STL.64 [R1+0x8b8], R84 ;  /* 0x0008b85401007387 */ /* 0x008fe80000100a00 */
[----:B----4-:R-:W-:Y:S04]  /*18180*/  STL.64 [R1+0x8b0], R82 ;  /* 0x0008b05201007387 */ /* 0x010fe80000100a00 */
[----:B-----5:R-:W-:Y:S04]  /*18190*/  STL.64 [R1+0x8a8], R80 ;  /* 0x0008a85001007387 */ /* 0x020fe80000100a00 */
[----:B------:R-:W-:Y:S04]  /*181a0*/  STL.64 [R1+0x8a0], R78 ;  /* 0x0008a04e01007387 */ /* 0x000fe80000100a00 */
[----:B------:R-:W-:Y:S04]  /*181b0*/  STL.64 [R1+0x898], R76 ;  /* 0x0008984c01007387 */ /* 0x000fe80000100a00 */
[----:B------:R-:W-:Y:S04]  /*181c0*/  STL.64 [R1+0x890], R74 ;  /* 0x0008904a01007387 */ /* 0x000fe80000100a00 */
[----:B------:R-:W-:Y:S04]  /*181d0*/  STL.64 [R1+0x888], R72 ;  /* 0x0008884801007387 */ /* 0x000fe80000100a00 */
[----:B------:R-:W-:Y:S04]  /*181e0*/  STL.64 [R1+0x880], R32 ;  /* 0x0008802001007387 */ /* 0x000fe80000100a00 */
[----:B------:R-:W-:Y:S04]  /*181f0*/  STL.64 [R1+0x878], R30 ;  /* 0x0008781e01007387 */ /* 0x000fe80000100a00 */
[----:B------:R0:W-:Y:S02]  /*18200*/  STL.64 [R1+0x870], R28 ;  /* 0x0008701c01007387 */ /* 0x0001e40000100a00 */
[----:B0-----:R-:W0:Y:S02]  /*18210*/  LDTM.x64 R28, tmem[UR11+0x80] ;  /* 0x0000800b001c79ee */ /* 0x001e240008340000 */
[----:B0-----:R-:W-:Y:S01]  /*18220*/  STL [R1+0x4], R29 ;  /* 0x0000041d01007387 */ /* 0x001fe20000100800 */
[----:B------:R-:W-:-:S02]  /*18230*/  IMAD.MOV.U32 R7, RZ, RZ, R33 ;  /* 0x000000ffff077224 */ /* 0x000fc400078e0021 */
[----:B------:R-:W-:Y:S01]  /*18240*/  IMAD.MOV.U32 R6, RZ, RZ, R32 ;  /* 0x000000ffff067224 */ /* 0x000fe200078e0020 */
[----:B------:R-:W-:Y:S01]  /*18250*/  STL [R1+0x44], R45 ;  /* 0x0000442d01007387 */ /* 0x000fe20000100800 */
[----:B------:R-:W-:Y:S02]  /*18260*/  IMAD.MOV.U32 R5, RZ, RZ, R31 ;  /* 0x000000ffff057224 */ /* 0x000fe400078e001f */
[----:B------:R-:W-:Y:S01]  /*18270*/  IMAD.MOV.U32 R4, RZ, RZ, R30 ;  /* 0x000000ffff047224 */ /* 0x000fe200078e001e */
[----:B------:R-:W-:Y:S01]  /*18280*/  STL.64 [R1+0x48], R46 ;  /* 0x0000482e01007387 */ /* 0x000fe20000100a00 */
[----:B------:R-:W-:Y:S02]  /*18290*/  IMAD.MOV.U32 R17, RZ, RZ, R39 ;  /* 0x000000ffff117224 */ /* 0x000fe400078e0027 */
[----:B------:R-:W-:Y:S01]  /*182a0*/  IMAD.MOV.U32 R12, RZ, RZ, R36 ;  /* 0x000000ffff0c7224 */ /* 0x000fe200078e0024 */
[----:B------:R-:W-:Y:S01]  /*182b0*/  STL.64 [R1+0x50], R48 ;  /* 0x0000503001007387 */ /* 0x000fe20000100a00 */
[----:B------:R-:W-:-:S02]  /*182c0*/  IMAD.MOV.U32 R27, RZ, RZ, R44 ;  /* 0x000000ffff1b7224 */ /* 0x000fc400078e002c */
[----:B------:R-:W-:Y:S01]  /*182d0*/  IMAD.MOV.U32 R25, RZ, RZ, R43 ;  /* 0x000000ffff197224 */ /* 0x000fe200078e002b */
[----:B------:R-:W-:Y:S01]  /*182e0*/  STL.64 [R1+0x58], R50 ;  /* 0x0000583201007387 */ /* 0x000fe20000100a00 */
        /* <DEDUP_REMOVED lines=27> */
[----:B------:R0:W-:Y:S04]  /*184a0*/  STL.64 [R1+0xf8], R90 ;  /* 0x0000f85a01007387 */ /* 0x0001e80000100a00 */
[----:B0-----:R-:W2:Y:S04]  /*184b0*/  LDL.LU.64 R90, [R1+0x8d0] ;  /* 0x0008d000015a7983 */ /* 0x001ea80000300a00 */
[----:B------:R-:W3:Y:S04]  /*184c0*/  LDL.LU.64 R88, [R1+0x8c8] ;  /* 0x0008c80001587983 */ /* 0x000ee80000300a00 */
[----:B------:R0:W4:Y:S04]  /*184d0*/  LDL.LU.64 R86, [R1+0x8c0] ;  /* 0x0008c00001567983 */ /* 0x0001280000300a00 */
[----:B------:R0:W5:Y:S04]  /*184e0*/  LDL.LU.64 R84, [R1+0x8b8] ;  /* 0x0008b80001547983 */ /* 0x0001680000300a00 */
[----:B------:R0:W5:Y:S04]  /*184f0*/  LDL.LU.64 R82, [R1+0x8b0] ;  /* 0x0008b00001527983 */ /* 0x0001680000300a00 */
[----:B------:R0:W5:Y:S04]  /*18500*/  LDL.LU.64 R80, [R1+0x8a8] ;  /* 0x0008a80001507983 */ /* 0x0001680000300a00 */
[----:B------:R0:W5:Y:S04]  /*18510*/  LDL.LU.64 R78, [R1+0x8a0] ;  /* 0x0008a000014e7983 */ /* 0x0001680000300a00 */
[----:B------:R0:W5:Y:S04]  /*18520*/  LDL.LU.64 R76, [R1+0x898] ;  /* 0x00089800014c7983 */ /* 0x0001680000300a00 */
[----:B------:R0:W5:Y:S04]  /*18530*/  LDL.LU.64 R74, [R1+0x890] ;  /* 0x00089000014a7983 */ /* 0x0001680000300a00 */
[----:B------:R0:W5:Y:S04]  /*18540*/  LDL.LU.64 R72, [R1+0x888] ;  /* 0x0008880001487983 */ /* 0x0001680000300a00 */
[----:B------:R-:W5:Y:S04]  /*18550*/  LDL.LU.64 R32, [R1+0x880] ;  /* 0x0008800001207983 */ /* 0x000f680000300a00 */
[----:B------:R-:W5:Y:S04]  /*18560*/  LDL.LU.64 R30, [R1+0x878] ;  /* 0x00087800011e7983 */ /* 0x000f680000300a00 */
[----:B------:R-:W5:Y:S01]  /*18570*/  LDL.LU.64 R28, [R1+0x870] ;  /* 0x00087000011c7983 */ /* 0x000f620000300a00 */
[----:B--2---:R-:W-:Y:S01]  /*18580*/  ISETP.GE.AND P0, PT, R91, UR6, PT ;  /* 0x000000065b007c0c */ /* 0x004fe2000bf06270 */
[----:B------:R-:W2:Y:S03]  /*18590*/  LDCU UR6, c[0x0][0x398] ;  /* 0x00007300ff0677ac */ /* 0x000ea60008000800 */
[----:B------:R-:W-:Y:S01]  /*185a0*/  ISETP.LT.AND P0, PT, R93, UR33, !P0 ;  /* 0x000000215d007c0c */ /* 0x000fe2000c701270 */
[----:B------:R-:W0:Y:S01]  /*185b0*/  LDCU UR33, c[0x0][0x398] ;  /* 0x00007300ff2177ac */ /* 0x000e220008000800 */
[----:B---3--:R-:W-:-:S02]  /*185c0*/  F2FP.F16.F32.PACK_AB R88, R27, R26 ;  /* 0x0000001a1b58723e */ /* 0x008fc400000000ff */
[----:B----4-:R-:W-:Y:S02]  /*185d0*/  F2FP.F16.F32.PACK_AB R87, R25, R24 ;  /* 0x000000181957723e */ /* 0x010fe400000000ff */
[----:B------:R-:W-:Y:S02]  /*185e0*/  F2FP.F16.F32.PACK_AB R86, R23, R22 ;  /* 0x000000161756723e */ /* 0x000fe400000000ff */
[----:B-----5:R-:W-:Y:S02]  /*185f0*/  F2FP.F16.F32.PACK_AB R85, R21, R20 ;  /* 0x000000141555723e */ /* 0x020fe400000000ff */
[----:B------:R-:W-:Y:S02]  /*18600*/  F2FP.F16.F32.PACK_AB R84, R19, R18 ;  /* 0x000000121354723e */ /* 0x000fe400000000ff */
[----:B------:R-:W-:Y:S01]  /*18610*/  F2FP.F16.F32.PACK_AB R83, R17, R0 ;  /* 0x000000001153723e */ /* 0x000fe200000000ff */
[----:B------:R-:W-:Y:S01]  /*18620*/  IMAD R0, R91, R3, RZ ;  /* 0x000000035b007224 */ /* 0x000fe200078e02ff */
[----:B------:R-:W-:-:S02]  /*18630*/  F2FP.F16.F32.PACK_AB R82, R16, R15 ;  /* 0x0000000f1052723e */ /* 0x000fc400000000ff */
[----:B------:R-:W-:Y:S01]  /*18640*/  F2FP.F16.F32.PACK_AB R81, R14, R13 ;  /* 0x0000000d0e51723e */ /* 0x000fe200000000ff */
[----:B------:R-:W-:Y:S01]  /*18650*/  IMAD R70, R3, 0x80, R0 ;  /* 0x0000008003467824 */ /* 0x000fe200078e0200 */
[----:B------:R-:W-:Y:S02]  /*18660*/  F2FP.F16.F32.PACK_AB R79, R12, R2 ;  /* 0x000000020c4f723e */ /* 0x000fe400000000ff */
[C---:B------:R-:W-:Y:S02]  /*18670*/  LEA R2, P2, R0.reuse, UR4, 0x1 ;  /* 0x0000000400027c11 */ /* 0x040fe4000f8408ff */
[----:B------:R-:W-:Y:S02]  /*18680*/  F2FP.F16.F32.PACK_AB R77, R11, R10 ;  /* 0x0000000a0b4d723e */ /* 0x000fe400000000ff */
[----:B------:R-:W-:Y:S01]  /*18690*/  LEA.HI.X.SX32 R3, R0, UR5, 0x1, P2 ;  /* 0x0000000500037c11 */ /* 0x000fe200090f0eff */
[----:B------:R-:W-:Y:S01]  /*186a0*/  IMAD R0, R93, UR8, RZ ;  /* 0x000000085d007c24 */ /* 0x000fe2000f8e02ff */
[----:B------:R-:W-:-:S02]  /*186b0*/  F2FP.F16.F32.PACK_AB R76, R9, R8 ;  /* 0x00000008094c723e */ /* 0x000fc400000000ff */
[----:B------:R-:W-:Y:S01]  /*186c0*/  F2FP.F16.F32.PACK_AB R74, R7, R6 ;  /* 0x00000006074a723e */ /* 0x000fe200000000ff */
[----:B------:R-:W-:Y:S01]  /*186d0*/  IMAD.WIDE R68, R0, 0x2, R2 ;  /* 0x0000000200447825 */ /* 0x000fe200078e0202 */
[----:B------:R-:W-:Y:S02]  /*186e0*/  F2FP.F16.F32.PACK_AB R73, R5, R4 ;  /* 0x000000040549723e */ /* 0x000fe400000000ff */
[----:B------:R-:W-:Y:S02]  /*186f0*/  F2FP.F16.F32.PACK_AB R80, R33, R32 ;  /* 0x000000202150723e */ /* 0x000fe400000000ff */
[----:B------:R-:W-:Y:S02]  /*18700*/  F2FP.F16.F32.PACK_AB R78, R31, R30 ;  /* 0x0000001e1f4e723e */ /* 0x000fe400000000ff */
[----:B------:R-:W-:Y:S02]  /*18710*/  F2FP.F16.F32.PACK_AB R75, R29, R28 ;  /* 0x0000001c1d4b723e */ /* 0x000fe400000000ff */
[----:B------:R-:W3:Y:S01]  /*18720*/  LDTM.x64 R4, tmem[UR11+0xc0] ;  /* 0x0000c00b000479ee */ /* 0x000ee20008340000 */
[----:B------:R-:W-:Y:S01]  /*18730*/  NOP ;  /* 0x0000000000007918 */ /* 0x000fe20000000000 */
[----:B------:R-:W4:Y:S01]  /*18740*/  LDCU.64 UR10, c[0x0][0x398] ;  /* 0x00007300ff0a77ac */ /* 0x000f220008000a00 */
[----:B------:R5:W-:Y:S04]  /*18750*/  @P0 STG.E.U16 desc[UR24][R68.64], R75 ;  /* 0x0000004b44000986 */ /* 0x000be8000c101518 */
[----:B-----5:R-:W5:Y:S01]  /*18760*/  LDL.LU R69, [R1+0x4] ;  /* 0x0000040001457983 */ /* 0x020f620000300800 */
[----:B------:R-:W-:-:S02]  /*18770*/  ISETP.GE.AND P0, PT, R93, UR7, PT ;  /* 0x000000075d007c0c */ /* 0x000fc4000bf06270 */
[----:B------:R-:W-:Y:S02]  /*18780*/  LEA R68, P1, R70, UR4, 0x1 ;  /* 0x0000000446447c11 */ /* 0x000fe4000f8208ff */
[----:B------:R-:W-:Y:S01]  /*18790*/  ISETP.LT.AND P0, PT, R92, UR12, !P0 ;  /* 0x0000000c5c007c0c */ /* 0x000fe2000c701270 */
[----:B------:R-:W0:Y:S01]  /*187a0*/  LDCU UR12, c[0x0][0x398] ;  /* 0x00007300ff0c77ac */ /* 0x000e220008000800 */
[----:B-----5:R-:W-:Y:S02]  /*187b0*/  F2FP.F16.F32.PACK_AB R72, R69, R71 ;  /* 0x000000474548723e */ /* 0x020fe400000000ff */
[----:B------:R-:W-:Y:S01]  /*187c0*/  LEA.HI.X.SX32 R69, R70, UR5, 0x1, P1 ;  /* 0x0000000546457c11 */ /* 0x000fe200088f0eff */
[----:B------:R-:W5:Y:S02]  /*187d0*/  LDCU.64 UR4, c[0x0][0x398] ;  /* 0x00007300ff0477ac */ /* 0x000f640008000a00 */
[----:B------:R-:W-:-:S04]  /*187e0*/  IMAD.WIDE R70, R0, 0x2, R68 ;  /* 0x0000000200467825 */ /* 0x000fc800078e0244 */
[----:B------:R-:W-:Y:S02]  /*187f0*/  VIADD R0, R0, UR8 ;  /* 0x0000000800007c36 */ /* 0x000fe40008000000 */
[----:B------:R0:W-:Y:S02]  /*18800*/  @P0 STG.E.U16 desc[UR24][R70.64], R72 ;  /* 0x0000004846000986 */ /* 0x0001e4000c101518 */
[----:B0-----:R-:W-:Y:S01]  /*18810*/  VIADD R70, R93, 0x1 ;  /* 0x000000015d467836 */ /* 0x001fe20000000000 */
[----:B------:R-:W-:-:S04]  /*18820*/  PRMT R72, R75, 0x7632, R72 ;  /* 0x000076324b487816 */ /* 0x000fc80000000048 */
[----:B------:R-:W-:Y:S01]  /*18830*/  ISETP.GE.AND P0, PT, R70, UR7, PT ;  /* 0x0000000746007c0c */ /* 0x000fe2000bf06270 */
[----:B------:R-:W-:-:S03]  /*18840*/  IMAD.WIDE R70, R0, 0x2, R2 ;  /* 0x0000000200467825 */ /* 0x000fc600078e0202 */
[----:B------:R-:W-:Y:S01]  /*18850*/  ISETP.LT.AND P1, PT, R91, UR16, !P0 ;  /* 0x000000105b007c0c */ /* 0x000fe2000c721270 */
[----:B------:R-:W0:Y:S01]  /*18860*/  LDCU UR16, c[0x0][0x398] ;  /* 0x00007300ff1077ac */ /* 0x000e220008000800 */
[----:B------:R-:W-:Y:S01]  /*18870*/  ISETP.LT.AND P0, PT, R92, UR28, !P0 ;  /* 0x0000001c5c007c0c */ /* 0x000fe2000c701270 */
[----:B------:R-:W0:Y:S10]  /*18880*/  LDCU UR28, c[0x0][0x398] ;  /* 0x00007300ff1c77ac */ /* 0x000e340008000800 */
[----:B------:R0:W-:Y:S02]  /*18890*/  @P1 STG.E.U16 desc[UR24][R70.64], R72 ;  /* 0x0000004846001986 */ /* 0x0001e4000c101518 */
[----:B0-----:R-:W-:Y:S01]  /*188a0*/  PRMT R72, R72, 0x7632, R72 ;  /* 0x0000763248487816 */ /* 0x001fe20000000048 */
[----:B------:R-:W-:-:S04]  /*188b0*/  IMAD.WIDE R70, R0, 0x2, R68 ;  /* 0x0000000200467825 */ /* 0x000fc800078e0244 */
[----:B------:R-:W-:Y:S01]  /*188c0*/  VIADD R0, R0, UR8 ;  /* 0x0000000800007c36 */ /* 0x000fe20008000000 */
        /* <DEDUP_REMOVED lines=10> */
[----:B0-----:R-:W-:-:S04]  /*18970*/  IMAD.WIDE R70, R0, 0x2, R68 ;  /* 0x0000000200467825 */ /* 0x001fc800078e0244 */
[----:B------:R-:W-:Y:S01]  /*18980*/  VIADD R0, R0, UR8 ;  /* 0x0000000800007c36 */ /* 0x000fe20008000000 */
[----:B------:R0:W-:Y:S02]  /*18990*/  @P0 STG.E.U16 desc[UR24][R70.64], R73 ;  /* 0x0000004946000986 */ /* 0x0001e4000c101518 */
[----:B0-----:R-:W-:-:S05]  /*189a0*/  VIADD R70, R93, 0x3 ;  /* 0x000000035d467836 */ /* 0x001fca0000000000 */
[----:B------:R-:W-:Y:S01]  /*189b0*/  ISETP.GE.AND P0, PT, R70, UR7, PT ;  /* 0x0000000746007c0c */ /* 0x000fe2000bf06270 */
[----:B------:R-:W-:-:S03]  /*189c0*/  IMAD.WIDE R70, R0, 0x2, R2 ;  /* 0x0000000200467825 */ /* 0x000fc600078e0202 */
[----:B-----5:R-:W-:Y:S01]  /*189d0*/  ISETP.LT.AND P1, PT, R91, UR4, !P0 ;  /* 0x000000045b007c0c */ /* 0x020fe2000c721270 */
[----:B------:R-:W0:Y:S01]  /*189e0*/  LDCU UR4, c[0x0][0x398] ;  /* 0x00007300ff0477ac */ /* 0x000e220008000800 */
[----:B------:R-:W-:Y:S01]  /*189f0*/  ISETP.LT.AND P0, PT, R92, UR26, !P0 ;  /* 0x0000001a5c007c0c */ /* 0x000fe2000c701270 */
[----:B------:R-:W5:Y:S10]  /*18a00*/  LDCU UR26, c[0x0][0x398] ;  /* 0x00007300ff1a77ac */ /* 0x000f740008000800 */
        /* <DEDUP_REMOVED lines=20> */
[----:B----4-:R-:W-:Y:S01]  /*18b50*/  ISETP.LT.AND P1, PT, R91, UR10, !P0 ;  /* 0x0000000a5b007c0c */ /* 0x010fe2000c721270 */
[----:B------:R-:W0:Y:S01]  /*18b60*/  LDCU UR10, c[0x0][0x398] ;  /* 0x00007300ff0a77ac */ /* 0x000e220008000800 */
[----:B------:R-:W-:Y:S02]  /*18b70*/  ISETP.LT.AND P0, PT, R92, UR20, !P0 ;  /* 0x000000145c007c0c */ /* 0x000fe4000c701270 */
[----:B------:R-:W-:Y:S01]  /*18b80*/  PRMT R73, R88, 0x7632, R73 ;  /* 0x0000763258497816 */ /* 0x000fe20000000049 */
[----:B------:R-:W4:Y:S08]  /*18b90*/  LDCU UR20, c[0x0][0x398] ;  /* 0x00007300ff1477ac */ /* 0x000f300008000800 */
        /* <DEDUP_REMOVED lines=23> */
[----:B--2---:R-:W-:Y:S01]  /*18d10*/  ISETP.LT.AND P0, PT, R92, UR6, !P0 ;  /* 0x000000065c007c0c */ /* 0x004fe2000c701270 */
[----:B------:R-:W2:Y:S10]  /*18d20*/  LDCU UR6, c[0x0][0x398] ;  /* 0x00007300ff0677ac */ /* 0x000eb40008000800 */
        /* <DEDUP_REMOVED lines=13> */
[----:B0-----:R-:W-:-:S05]  /*18e00*/  IMAD.WIDE R70, R0, 0x2, R68 ;  /* 0x0000000200467825 */ /* 0x001fca00078e0244 */
[----:B------:R0:W-:Y:S02]  /*18e10*/  @P0 STG.E.U16 desc[UR24][R70.64], R72 ;  /* 0x0000004846000986 */ /* 0x0001e4000c101518 */
[----:B0-----:R-:W-:-:S05]  /*18e20*/  VIADD R70, R93, 0x9 ;  /* 0x000000095d467836 */ /* 0x001fca0000000000 */
[----:B------:R-:W-:-:S04]  /*18e30*/  ISETP.GE.AND P0, PT, R70, UR7, PT ;  /* 0x0000000746007c0c */ /* 0x000fc8000bf06270 */
[----:B------:R-:W-:Y:S01]  /*18e40*/  ISETP.LT.AND P1, PT, R91, UR4, !P0 ;  /* 0x000000045b007c0c */ /* 0x000fe2000c721270 */
[----:B------:R-:W-:Y:S01]  /*18e50*/  VIADD R0, R0, UR8 ;  /* 0x0000000800007c36 */ /* 0x000fe20008000000 */
[----:B------:R-:W3:Y:S01]  /*18e60*/  LDL.LU R91, [R1+0x86c] ;  /* 0x00086c00015b7983 */ /* 0x000ee20000300800 */
[----:B------:R-:W-:Y:S01]  /*18e70*/  PRMT R72, R81, 0x7632, R72 ;  /* 0x0000763251487816 */ /* 0x000fe20000000048 */
[----:B------:R-:W0:Y:S01]  /*18e80*/  LDCU UR4, c[0x0][0x398] ;  /* 0x00007300ff0477ac */ /* 0x000e220008000800 */
[----:B------:R-:W-:Y:S01]  /*18e90*/  IMAD.WIDE R70, R0, 0x2, R2 ;  /* 0x0000000200467825 */ /* 0x000fe200078e0202 */
[----:B------:R-:W3:Y:S04]  /*18ea0*/  LDL.LU R74, [R1+0x244] ;  /* 0x00024400014a7983 */ /* 0x000ee80000300800 */
[----:B------:R-:W3:Y:S04]  /*18eb0*/  LDL.LU R76, [R1+0x48] ;  /* 0x00004800014c7983 */ /* 0x000ee80000300800 */
[----:B------:R-:W3:Y:S01]  /*18ec0*/  LDL.LU R75, [R1+0x248] ;  /* 0x00024800014b7983 */ /* 0x000ee20000300800 */
[----:B--2---:R-:W-:Y:S01]  /*18ed0*/  ISETP.LT.AND P0, PT, R92, UR6, !P0 ;  /* 0x000000065c007c0c */ /* 0x004fe2000c701270 */
[----:B------:R-:W2:Y:S02]  /*18ee0*/  LDCU UR6, c[0x0][0x398] ;  /* 0x00007300ff0677ac */ /* 0x000ea40008000800 */
[----:B------:R0:W-:Y:S04]  /*18ef0*/  @P1 STG.E.U16 desc[UR24][R70.64], R81 ;  /* 0x0000005146001986 */ /* 0x0001e8000c101518 */
[----:B0-----:R-:W2:Y:S01]  /*18f00*/  LDL.LU R81, [R1+0x300] ;  /* 0x0003000001517983 */ /* 0x001ea20000300800 */
[----:B------:R-:W-:-:S04]  /*18f10*/  IMAD.WIDE R70, R0, 0x2, R68 ;  /* 0x0000000200467825 */ /* 0x000fc800078e0244 */
[----:B------:R-:W-:Y:S01]  /*18f20*/  VIADD R0, R0, UR8 ;  /* 0x0000000800007c36 */ /* 0x000fe20008000000 */
[----:B------:R0:W-:Y:S02]  /*18f30*/  @P0 STG.E.U16 desc[UR24][R70.64], R72 ;  /* 0x0000004846000986 */ /* 0x0001e4000c101518 */
[----:B0-----:R-:W-:Y:S01]  /*18f40*/  VIADD R70, R93, 0xa ;  /* 0x0000000a5d467836 */ /* 0x001fe20000000000 */
[----:B------:R-:W-:-:S04]  /*18f50*/  PRMT R72, R82, 0x7632, R72 ;  /* 0x0000763252487816 */ /* 0x000fc80000000048 */
[----:B------:R-:W-:Y:S01]  /*18f60*/  ISETP.GE.AND P0, PT, R70, UR7, PT ;  /* 0x0000000746007c0c */ /* 0x000fe2000bf06270 */
[----:B------:R-:W-:-:S03]  /*18f70*/  IMAD.WIDE R70, R0, 0x2, R2 ;  /* 0x0000000200467825 */ /* 0x000fc600078e0202 */
[----:B--2---:R-:W-:Y:S01]  /*18f80*/  ISETP.LT.AND P1, PT, R81, UR4, !P0 ;  /* 0x0000000451007c0c */ /* 0x004fe2000c721270 */
[----:B------:R-:W0:Y:S01]  /*18f90*/  LDCU UR4, c[0x0][0x398] ;  /* 0x00007300ff0477ac */ /* 0x000e220008000800 */
[----:B------:R-:W-:Y:S01]  /*18fa0*/  ISETP.LT.AND P0, PT, R92, UR6, !P0 ;  /* 0x000000065c007c0c */ /* 0x000fe2000c701270 */
[----:B------:R-:W2:Y:S10]  /*18fb0*/  LDCU UR6, c[0x0][0x398] ;  /* 0x00007300ff0677ac */ /* 0x000eb40008000800 */
[----:B------:R0:W-:Y:S02]  /*18fc0*/  @P1 STG.E.U16 desc[UR24][R70.64], R82 ;  /* 0x0000005246001986 */ /* 0x0001e4000c101518 */
[----:B0-----:R-:W-:-:S02]  /*18fd0*/  IMAD.WIDE R70, R0, 0x2, R68 ;  /* 0x0000000200467825 */ /* 0x001fc400078e0244 */
[----:B------:R-:W3:Y:S02]  /*18fe0*/  LDL.LU R82, [R1+0x2fc] ;  /* 0x0002fc0001527983 */ /* 0x000ee40000300800 */
        /* <DEDUP_REMOVED lines=63> */
[----:B0-----:R-:W-:-:S02]  /*193e0*/  IMAD.WIDE R70, R0, 0x2, R68 ;  /* 0x0000000200467825 */ /* 0x001fc400078e0244 */
[----:B------:R-:W3:Y:S02]  /*193f0*/  LDL.LU R87, [R1+0xf0] ;  /* 0x0000f00001577983 */ /* 0x000ee40000300800 */
[----:B------:R-:W-:Y:S02]  /*19400*/  VIADD R0, R0, UR8 ;  /* 0x0000000800007c36 */ /* 0x000fe40008000000 */
[----:B------:R0:W-:Y:S02]  /*19410*/  @P0 STG.E.U16 desc[UR24][R70.64], R72 ;  /* 0x0000004846000986 */ /* 0x0001e4000c101518 */
[C---:B0-----:R-:W-:Y:S02]  /*19420*/  VIADD R70, R93.reuse, 0x10 ;  /* 0x000000105d467836 */ /* 0x041fe40000000000 */
[----:B------:R-:W-:-:S03]  /*19430*/  VIADD R72, R93, 0x12 ;  /* 0x000000125d487836 */ /* 0x000fc60000000000 */
[----:B------:R-:W-:Y:S01]  /*19440*/  ISETP.GE.AND P0, PT, R70, UR7, PT ;  /* 0x0000000746007c0c */ /* 0x000fe2000bf06270 */
[C---:B------:R-:W-:Y:S01]  /*19450*/  VIADD R70, R93.reuse, 0x11 ;  /* 0x000000115d467836 */ /* 0x040fe20000000000 */
[----:B--2---:R-:W-:Y:S01]  /*19460*/  ISETP.GE.AND P5, PT, R72, UR6, PT ;  /* 0x0000000648007c0c */ /* 0x004fe2000bfa6270 */
[----:B------:R-:W-:Y:S01]  /*19470*/  VIADD R72, R93, 0x13 ;  /* 0x000000135d487836 */ /* 0x000fe20000000000 */
[C---:B------:R-:W-:Y:S01]  /*19480*/  ISETP.LT.AND P3, PT, R81.reuse, UR16, !P0 ;  /* 0x0000001051007c0c */ /* 0x040fe2000c761270 */
[----:B------:R-:W0:Y:S01]  /*19490*/  LDCU UR6, c[0x0][0x39c] ;  /* 0x00007380ff0677ac */ /* 0x000e220008000800 */
[----:B------:R-:W-:Y:S02]  /*194a0*/  ISETP.LT.AND P1, PT, R92, UR18, !P0 ;  /* 0x000000125c007c0c */ /* 0x000fe4000c721270 */
[----:B------:R-:W-:Y:S01]  /*194b0*/  ISETP.GE.AND P2, PT, R70, UR4, PT ;  /* 0x0000000446007c0c */ /* 0x000fe2000bf46270 */
[----:B------:R-:W-:Y:S01]  /*194c0*/  IMAD.WIDE R70, R0, 0x2, R2 ;  /* 0x0000000200467825 */ /* 0x000fe200078e0202 */
[----:B------:R-:W-:Y:S01]  /*194d0*/  ISETP.GE.AND P4, PT, R72, UR10, PT ;  /* 0x0000000a48007c0c */ /* 0x000fe2000bf86270 */
[----:B------:R-:W2:Y:S01]  /*194e0*/  LDCU UR4, c[0x0][0x39c] ;  /* 0x00007380ff0477ac */ /* 0x000ea20008000800 */
[----:B----4-:R-:W-:Y:S01]  /*194f0*/  ISETP.LT.AND P0, PT, R81, UR20, !P2 ;  /* 0x0000001451007c0c */ /* 0x010fe2000d701270 */
[----:B------:R-:W4:Y:S04]  /*19500*/  LDCU UR7, c[0x0][0x39c] ;  /* 0x00007380ff0777ac */ /* 0x000f280008000800 */
[----:B------:R0:W-:Y:S01]  /*19510*/  @P3 STG.E.U16 desc[UR24][R70.64], R88 ;  /* 0x0000005846003986 */ /* 0x0001e2000c101518 */
[----:B------:R-:W1:Y:S01]  /*19520*/  LDCU UR16, c[0x0][0x398] ;  /* 0x00007300ff1077ac */ /* 0x000e620008000800 */
[----:B------:R-:W1:Y:S01]  /*19530*/  LDCU UR18, c[0x0][0x398] ;  /* 0x00007300ff1277ac */ /* 0x000e620008000800 */
[----:B------:R-:W1:Y:S01]  /*19540*/  LDCU UR10, c[0x0][0x398] ;  /* 0x00007300ff0a77ac */ /* 0x000e620008000800 */
[C---:B0-----:R-:W-:Y:S01]  /*19550*/  IMAD.WIDE R70, R0.reuse, 0x2, R68 ;  /* 0x0000000200467825 */ /* 0x041fe200078e0244 */
[----:B------:R-:W2:Y:S01]  /*19560*/  LDL.LU R88, [R1+0x2f4] ;  /* 0x0002f40001587983 */ /* 0x000ea20000300800 */
[----:B------:R-:W0:Y:S03]  /*19570*/  LDCU UR20, c[0x0][0x398] ;  /* 0x00007300ff1477ac */ /* 0x000e260008000800 */
[----:B------:R1:W-:Y:S04]  /*19580*/  @P1 STG.E.U16 desc[UR24][R70.64], R73 ;  /* 0x0000004946001986 */ /* 0x0003e8000c101518 */
[----:B-1----:R-:W3:Y:S01]  /*19590*/  LDL.LU R71, [R1+0x44] ;  /* 0x0000440001477983 */ /* 0x002ee20000300800 */
[----:B------:R-:W-:Y:S01]  /*195a0*/  VIADD R0, R0, UR8 ;  /* 0x0000000800007c36 */ /* 0x000fe20008000000 */
[----:B------:R-:W-:Y:S01]  /*195b0*/  ISETP.LT.AND P2, PT, R92, UR22, !P2 ;  /* 0x000000165c007c0c */ /* 0x000fe2000d741270 */
[----:B------:R-:W-:Y:S01]  /*195c0*/  VIADD R73, R93, 0x14 ;  /* 0x000000145d497836 */ /* 0x000fe20000000000 */
[----:B------:R-:W1:Y:S04]  /*195d0*/  LDCU UR22, c[0x0][0x398] ;  /* 0x00007300ff1677ac */ /* 0x000e680008000800 */
[----:B------:R-:W-:Y:S01]  /*195e0*/  ISETP.GE.AND P6, PT, R73, UR12, PT ;  /* 0x0000000c49007c0c */ /* 0x000fe2000bfc6270 */
[----:B------:R-:W0:Y:S01]  /*195f0*/  LDCU UR12, c[0x0][0x398] ;  /* 0x00007300ff0c77ac */ /* 0x000e220008000800 */
[----:B---3--:R-:W-:Y:S01]  /*19600*/  F2FP.F16.F32.PACK_AB R72, R71, R74 ;  /* 0x0000004a4748723e */ /* 0x008fe200000000ff */
[----:B------:R-:W-:-:S03]  /*19610*/  IMAD.WIDE R70, R0, 0x2, R2 ;  /* 0x0000000200467825 */ /* 0x000fc600078e0202 */
[----:B------:R-:W-:Y:S01]  /*19620*/  PRMT R77, R72, 0x7632, R77 ;  /* 0x00007632484d7816 */ /* 0x000fe2000000004d */
[----:B------:R-:W-:Y:S01]  /*19630*/  VIADD R74, R93, 0x15 ;  /* 0x000000155d4a7836 */ /* 0x000fe20000000000 */
[----:B------:R3:W-:Y:S01]  /*19640*/  @P0 STG.E.U16 desc[UR24][R70.64], R72 ;  /* 0x0000004846000986 */ /* 0x0007e2000c101518 */
[----:B-----5:R-:W-:Y:S01]  /*19650*/  ISETP.LT.AND P0, PT, R81, UR26, !P5 ;  /* 0x0000001a51007c0c */ /* 0x020fe2000ef01270 */
[----:B------:R-:W5:Y:S02]  /*19660*/  LDCU UR26, c[0x0][0x398] ;  /* 0x00007300ff1a77ac */ /* 0x000f640008000800 */
[----:B------:R-:W-:Y:S02]  /*19670*/  ISETP.GE.AND P3, PT, R74, UR14, PT ;  /* 0x0000000e4a007c0c */ /* 0x000fe4000bf66270 */
[----:B---3--:R-:W-:Y:S01]  /*19680*/  F2FP.F16.F32.PACK_AB R71, R76, R75 ;  /* 0x0000004b4c47723e */ /* 0x008fe200000000ff */
[----:B------:R-:W-:-:S04]  /*19690*/  IMAD.WIDE R74, R0, 0x2, R68 ;  /* 0x00000002004a7825 */ /* 0x000fc800078e0244 */
[----:B------:R-:W-:Y:S01]  /*196a0*/  VIADD R70, R0, UR8 ;  /* 0x0000000800467c36 */ /* 0x000fe20008000000 */
[----:B------:R3:W-:Y:S01]  /*196b0*/  @P2 STG.E.U16 desc[UR24][R74.64], R77 ;  /* 0x0000004d4a002986 */ /* 0x0007e2000c101518 */
[----:B------:R-:W-:Y:S01]  /*196c0*/  ISETP.LT.AND P5, PT, R92, UR28, !P5 ;  /* 0x0000001c5c007c0c */ /* 0x000fe2000efa1270 */
[----:B------:R-:W-:Y:S01]  /*196d0*/  VIADD R76, R93, 0x16 ;  /* 0x000000165d4c7836 */ /* 0x000fe20000000000 */
[----:B------:R-:W0:Y:S01]  /*196e0*/  LDCU UR14, c[0x0][0x398] ;  /* 0x00007300ff0e77ac */ /* 0x000e220008000800 */
[----:B------:R-:W4:Y:S01]  /*196f0*/  LDL.LU R0, [R1+0x24c] ;  /* 0x00024c0001007983 */ /* 0x000f220000300800 */
[----:B------:R-:W-:Y:S02]  /*19700*/  IMAD.WIDE R72, R70, 0x2, R2 ;  /* 0x0000000246487825 */ /* 0x000fe400078e0202 */
[----:B--2---:R-:W-:Y:S01]  /*19710*/  ISETP.GE.AND P1, PT, R76, UR4, PT ;  /* 0x000000044c007c0c */ /* 0x004fe2000bf26270 */
[----:B------:R-:W2:Y:S01]  /*19720*/  LDCU UR4, c[0x0][0x39c] ;  /* 0x00007380ff0477ac */ /* 0x000ea20008000800 */
[----:B---3--:R-:W4:Y:S01]  /*19730*/  LDL.LU R75, [R1+0x4c] ;  /* 0x00004c00014b7983 */ /* 0x008f220000300800 */
[----:B------:R-:W-:Y:S01]  /*19740*/  PRMT R76, R71, 0x7632, R76 ;  /* 0x00007632474c7816 */ /* 0x000fe2000000004c */
[----:B------:R-:W3:Y:S02]  /*19750*/  LDCU UR28, c[0x0][0x398] ;  /* 0x00007300ff1c77ac */ /* 0x000ee40008000800 */
[----:B------:R0:W-:Y:S01]  /*19760*/  @P0 STG.E.U16 desc[UR24][R72.64], R71 ;  /* 0x0000004748000986 */ /* 0x0001e2000c101518 */
[----:B------:R-:W-:Y:S01]  /*19770*/  ISETP.LT.AND P0, PT, R81, UR30, !P4 ;  /* 0x0000001e51007c0c */ /* 0x000fe2000e701270 */
[----:B------:R-:W1:Y:S01]  /*19780*/  LDCU UR30, c[0x0][0x398] ;  /* 0x00007300ff1e77ac */ /* 0x000e620008000800 */
[----:B0-----:R-:W-:-:S05]  /*19790*/  IMAD.WIDE R72, R70, 0x2, R68 ;  /* 0x0000000246487825 */ /* 0x001fca00078e0244 */
[----:B------:R0:W-:Y:S01]  /*197a0*/  @P5 STG.E.U16 desc[UR24][R72.64], R76 ;  /* 0x0000004c48005986 */ /* 0x0001e2000c101518 */
[----:B----4-:R-:W-:Y:S01]  /*197b0*/  F2FP.F16.F32.PACK_AB R74, R75, R0 ;  /* 0x000000004b4a723e */ /* 0x010fe200000000ff */
[----:B------:R-:W-:Y:S02]  /*197c0*/  VIADD R75, R93, 0x17 ;  /* 0x000000175d4b7836 */ /* 0x000fe40000000000 */
[----:B------:R-:W-:-:S03]  /*197d0*/  VIADD R0, R70, UR8 ;  /* 0x0000000846007c36 */ /* 0x000fc60008000000 */
[----:B------:R-:W-:Y:S01]  /*197e0*/  ISETP.GE.AND P2, PT, R75, UR6, PT ;  /* 0x000000064b007c0c */ /* 0x000fe2000bf46270 */
[----:B------:R-:W-:Y:S01]  /*197f0*/  IMAD.WIDE R70, R0, 0x2, R2 ;  /* 0x0000000200467825 */ /* 0x000fe200078e0202 */
[----:B------:R-:W4:Y:S01]  /*19800*/  LDL.LU R75, [R1+0x250] ;  /* 0x00025000014b7983 */ /* 0x000f220000300800 */
[----:B------:R-:W-:Y:S01]  /*19810*/  ISETP.LT.AND P4, PT, R92, UR32, !P4 ;  /* 0x000000205c007c0c */ /* 0x000fe2000e781270 */
[----:B------:R-:W1:Y:S02]  /*19820*/  LDCU UR6, c[0x0][0x39c] ;  /* 0x00007380ff0677ac */ /* 0x000e640008000800 */
[----:B0-----:R-:W4:Y:S01]  /*19830*/  LDL.LU R73, [R1+0x50] ;  /* 0x0000500001497983 */ /* 0x001f220000300800 */
[----:B------:R-:W-:Y:S01]  /*19840*/  PRMT R77, R74, 0x7632, R77 ;  /* 0x000076324a4d7816 */ /* 0x000fe2000000004d */
[----:B------:R-:W-:Y:S01]  /*19850*/  VIADD R76, R93, 0x18 ;  /* 0x000000185d4c7836 */ /* 0x000fe20000000000 */
[----:B------:R-:W0:Y:S01]  /*19860*/  LDCU UR32, c[0x0][0x398] ;  /* 0x00007300ff2077ac */ /* 0x000e220008000800 */
[----:B------:R1:W-:Y:S01]  /*19870*/  @P0 STG.E.U16 desc[UR24][R70.64], R74 ;  /* 0x0000004a46000986 */ /* 0x0003e2000c101518 */
[----:B------:R-:W-:Y:S01]  /*19880*/  ISETP.LT.AND P0, PT, R81, UR33, !P6 ;  /* 0x0000002151007c0c */ /* 0x000fe2000f701270 */
[C---:B-1----:R-:W-:Y:S01]  /*19890*/  VIADD R70, R0.reuse, UR8 ;  /* 0x0000000800467c36 */ /* 0x042fe20008000000 */
[----:B----4-:R-:W-:Y:S01]  /*198a0*/  F2FP.F16.F32.PACK_AB R71, R73, R75 ;  /* 0x0000004b4947723e */ /* 0x010fe200000000ff */
[----:B------:R-:W-:Y:S01]  /*198b0*/  IMAD.WIDE R74, R0, 0x2, R68 ;  /* 0x00000002004a7825 */ /* 0x000fe200078e0244 */
[----:B------:R-:W-:Y:S01]  /*198c0*/  ISETP.GE.AND P5, PT, R76, UR7, PT ;  /* 0x000000074c007c0c */ /* 0x000fe2000bfa6270 */
[----:B------:R-:W4:Y:S01]  /*198d0*/  LDL.LU R0, [R1+0x254] ;  /* 0x0002540001007983 */ /* 0x000f220000300800 */
[----:B------:R-:W-:Y:S01]  /*198e0*/  ISETP.LT.AND P6, PT, R92, UR34, !P6 ;  /* 0x000000225c007c0c */ /* 0x000fe2000f7c1270 */
[C---:B------:R-:W-:Y:S01]  /*198f0*/  IMAD.WIDE R72, R70.reuse, 0x2, R2 ;  /* 0x0000000246487825 */ /* 0x040fe200078e0202 */
[----:B------:R-:W1:Y:S01]  /*19900*/  LDCU UR33, c[0x0][0x398] ;  /* 0x00007300ff2177ac */ /* 0x000e620008000800 */
[----:B------:R0:W-:Y:S01]  /*19910*/  @P4 STG.E.U16 desc[UR24][R74.64], R77 ;  /* 0x0000004d4a004986 */ /* 0x0001e2000c101518 */
[----:B------:R-:W-:Y:S01]  /*19920*/  PRMT R76, R71, 0x7632, R76 ;  /* 0x00007632474c7816 */ /* 0x000fe2000000004c */
[----:B------:R-:W1:Y:S01]  /*19930*/  LDCU UR7, c[0x0][0x39c] ;  /* 0x00007380ff0777ac */ /* 0x000e620008000800 */
[----:B------:R-:W1:Y:S01]  /*19940*/  LDCU UR34, c[0x0][0x398] ;  /* 0x00007300ff2277ac */ /* 0x000e620008000800 */
[----:B0-----:R-:W4:Y:S04]  /*19950*/  LDL.LU R75, [R1+0x54] ;  /* 0x00005400014b7983 */ /* 0x001f280000300800 */
[----:B------:R0:W-:Y:S01]  /*19960*/  @P0 STG.E.U16 desc[UR24][R72.64], R71 ;  /* 0x0000004748000986 */ /* 0x0001e2000c101518 */
[----:B------:R-:W-:Y:S01]  /*19970*/  ISETP.LT.AND P0, PT, R81, UR35, !P3 ;  /* 0x0000002351007c0c */ /* 0x000fe2000df01270 */
[----:B0-----:R-:W-:-:S05]  /*19980*/  IMAD.WIDE R72, R70, 0x2, R68 ;  /* 0x0000000246487825 */ /* 0x001fca00078e0244 */
[----:B------:R0:W-:Y:S01]  /*19990*/  @P6 STG.E.U16 desc[UR24][R72.64], R76 ;  /* 0x0000004c48006986 */ /* 0x0001e2000c101518 */
[----:B----4-:R-:W-:Y:S01]  /*199a0*/  F2FP.F16.F32.PACK_AB R74, R75, R0 ;  /* 0x000000004b4a723e */ /* 0x010fe200000000ff */
[----:B------:R-:W-:Y:S02]  /*199b0*/  VIADD R75, R93, 0x19 ;  /* 0x000000195d4b7836 */ /* 0x000fe40000000000 */
[----:B------:R-:W-:-:S03]  /*199c0*/  VIADD R0, R70, UR8 ;  /* 0x0000000846007c36 */ /* 0x000fc60008000000 */
[----:B--2---:R-:W-:Y:S01]  /*199d0*/  ISETP.GE.AND P4, PT, R75, UR4, PT ;  /* 0x000000044b007c0c */ /* 0x004fe2000bf86270 */
[----:B------:R-:W-:Y:S01]  /*199e0*/  IMAD.WIDE R70, R0, 0x2, R2 ;  /* 0x0000000200467825 */ /* 0x000fe200078e0202 */
[----:B------:R-:W2:Y:S01]  /*199f0*/  LDL.LU R75, [R1+0x258] ;  /* 0x00025800014b7983 */ /* 0x000ea20000300800 */
[----:B------:R-:W-:Y:S01]  /*19a00*/  ISETP.LT.AND P3, PT, R92, UR16, !P3 ;  /* 0x000000105c007c0c */ /* 0x000fe2000df61270 */
[----:B------:R-:W4:Y:S02]  /*19a10*/  LDCU UR4, c[0x0][0x39c] ;  /* 0x00007380ff0477ac */ /* 0x000f240008000800 */
[----:B0-----:R-:W2:Y:S01]  /*19a20*/  LDL.LU R73, [R1+0x58] ;  /* 0x0000580001497983 */ /* 0x001ea20000300800 */
[----:B------:R-:W-:Y:S01]  /*19a30*/  PRMT R77, R74, 0x7632, R77 ;  /* 0x000076324a4d7816 */ /* 0x000fe2000000004d */
[----:B------:R-:W-:Y:S01]  /*19a40*/  VIADD R76, R93, 0x1a ;  /* 0x0000001a5d4c7836 */ /* 0x000fe20000000000 */
[----:B------:R-:W0:Y:S01]  /*19a50*/  LDCU UR16, c[0x0][0x398] ;  /* 0x00007300ff1077ac */ /* 0x000e220008000800 */
[----:B------:R1:W-:Y:S01]  /*19a60*/  @P0 STG.E.U16 desc[UR24][R70.64], R74 ;  /* 0x0000004a46000986 */ /* 0x0003e2000c101518 */
[----:B------:R-:W-:Y:S01]  /*19a70*/  ISETP.LT.AND P0, PT, R81, UR18, !P1 ;  /* 0x0000001251007c0c */ /* 0x000fe2000cf01270 */
[C---:B-1----:R-:W-:Y:S01]  /*19a80*/  VIADD R70, R0.reuse, UR8 ;  /* 0x0000000800467c36 */ /* 0x042fe20008000000 */
[----:B--2---:R-:W-:Y:S01]  /*19a90*/  F2FP.F16.F32.PACK_AB R71, R73, R75 ;  /* 0x0000004b4947723e */ /* 0x004fe200000000ff */
[----:B------:R-:W-:Y:S01]  /*19aa0*/  IMAD.WIDE R74, R0, 0x2, R68 ;  /* 0x00000002004a7825 */ /* 0x000fe200078e0244 */
[----:B------:R-:W-:Y:S01]  /*19ab0*/  ISETP.GE.AND P6, PT, R76, UR6, PT ;  /* 0x000000064c007c0c */ /* 0x000fe2000bfc6270 */
[----:B------:R-:W2:Y:S01]  /*19ac0*/  LDL.LU R0, [R1+0x25c] ;  /* 0x00025c0001007983 */ /* 0x000ea20000300800 */
[----:B------:R-:W-:Y:S01]  /*19ad0*/  ISETP.LT.AND P1, PT, R92, UR36, !P1 ;  /* 0x000000245c007c0c */ /* 0x000fe2000cf21270 */
[C---:B------:R-:W-:Y:S01]  /*19ae0*/  IMAD.WIDE R72, R70.reuse, 0x2, R2 ;  /* 0x0000000246487825 */ /* 0x040fe200078e0202 */
[----:B------:R-:W1:Y:S01]  /*19af0*/  LDCU UR18, c[0x0][0x398] ;  /* 0x00007300ff1277ac */ /* 0x000e620008000800 */
[----:B------:R0:W-:Y:S01]  /*19b00*/  @P3 STG.E.U16 desc[UR24][R74.64], R77 ;  /* 0x0000004d4a003986 */ /* 0x0001e2000c101518 */
[----:B------:R-:W-:Y:S01]  /*19b10*/  PRMT R76, R71, 0x7632, R76 ;  /* 0x00007632474c7816 */ /* 0x000fe2000000004c */
[----:B------:R-:W1:Y:S02]  /*19b20*/  LDCU UR6, c[0x0][0x39c] ;  /* 0x00007380ff0677ac */ /* 0x000e640008000800 */
[----:B0-----:R-:W2:Y:S04]  /*19b30*/  LDL.LU R75, [R1+0x5c] ;  /* 0x00005c00014b7983 */ /* 0x001ea80000300800 */
[----:B------:R0:W-:Y:S01]  /*19b40*/  @P0 STG.E.U16 desc[UR24][R72.64], R71 ;  /* 0x0000004748000986 */ /* 0x0001e2000c101518 */
[----:B------:R-:W-:Y:S01]  /*19b50*/  ISETP.LT.AND P0, PT, R81, UR10, !P2 ;  /* 0x0000000a51007c0c */ /* 0x000fe2000d701270 */
[----:B------:R-:W1:Y:S01]  /*19b60*/  LDCU UR10, c[0x0][0x398] ;  /* 0x00007300ff0a77ac */ /* 0x000e620008000800 */
[----:B0-----:R-:W-:-:S05]  /*19b70*/  IMAD.WIDE R72, R70, 0x2, R68 ;  /* 0x0000000246487825 */ /* 0x001fca00078e0244 */
[----:B------:R0:W-:Y:S01]  /*19b80*/  @P1 STG.E.U16 desc[UR24][R72.64], R76 ;  /* 0x0000004c48001986 */ /* 0x0001e2000c101518 */
[----:B--2---:R-:W-:Y:S01]  /*19b90*/  F2FP.F16.F32.PACK_AB R74, R75, R0 ;  /* 0x000000004b4a723e */ /* 0x004fe200000000ff */
[----:B------:R-:W-:Y:S02]  /*19ba0*/  VIADD R75, R93, 0x1b ;  /* 0x0000001b5d4b7836 */ /* 0x000fe40000000000 */
[----:B------:R-:W-:-:S03]  /*19bb0*/  VIADD R0, R70, UR8 ;  /* 0x0000000846007c36 */ /* 0x000fc60008000000 */
[----:B------:R-:W-:Y:S01]  /*19bc0*/  ISETP.GE.AND P3, PT, R75, UR7, PT ;  /* 0x000000074b007c0c */ /* 0x000fe2000bf66270 */
[----:B------:R-:W-:Y:S01]  /*19bd0*/  IMAD.WIDE R70, R0, 0x2, R2 ;  /* 0x0000000200467825 */ /* 0x000fe200078e0202 */
[----:B------:R-:W2:Y:S01]  /*19be0*/  LDL.LU R75, [R1+0x260] ;  /* 0x00026000014b7983 */ /* 0x000ea20000300800 */
[----:B------:R-:W-:Y:S01]  /*19bf0*/  ISETP.LT.AND P2, PT, R92, UR12, !P2 ;  /* 0x0000000c5c007c0c */ /* 0x000fe2000d741270 */
[----:B------:R-:W1:Y:S02]  /*19c00*/  LDCU UR7, c[0x0][0x39c] ;  /* 0x00007380ff0777ac */ /* 0x000e640008000800 */
        /* <DEDUP_REMOVED lines=9> */
[----:B----4-:R-:W-:Y:S01]  /*19ca0*/  ISETP.GE.AND P1, PT, R76, UR4, PT ;  /* 0x000000044c007c0c */ /* 0x010fe2000bf26270 */
[----:B------:R-:W2:Y:S01]  /*19cb0*/  LDL.LU R0, [R1+0x264] ;  /* 0x0002640001007983 */ /* 0x000ea20000300800 */
[----:B------:R-:W-:Y:S01]  /*19cc0*/  ISETP.LT.AND P5, PT, R92, UR20, !P5 ;  /* 0x000000145c007c0c */ /* 0x000fe2000efa1270 */
[C---:B------:R-:W-:Y:S01]  /*19cd0*/  IMAD.WIDE R72, R70.reuse, 0x2, R2 ;  /* 0x0000000246487825 */ /* 0x040fe200078e0202 */
[----:B------:R-:W1:Y:S01]  /*19ce0*/  LDCU UR14, c[0x0][0x398] ;  /* 0x00007300ff0e77ac */ /* 0x000e620008000800 */
[----:B------:R4:W-:Y:S01]  /*19cf0*/  @P2 STG.E.U16 desc[UR24][R74.64], R77 ;  /* 0x0000004d4a002986 */ /* 0x0009e2000c101518 */
[----:B------:R-:W-:Y:S01]  /*19d00*/  PRMT R76, R71, 0x7632, R76 ;  /* 0x00007632474c7816 */ /* 0x000fe2000000004c */
[----:B------:R-:W0:Y:S01]  /*19d10*/  LDCU UR4, c[0x0][0x39c] ;  /* 0x00007380ff0477ac */ /* 0x000e220008000800 */
[----:B------:R-:W0:Y:S01]  /*19d20*/  LDCU UR20, c[0x0][0x398] ;  /* 0x00007300ff1477ac */ /* 0x000e220008000800 */
[----:B----4-:R-:W2:Y:S04]  /*19d30*/  LDL.LU R75, [R1+0x64] ;  /* 0x00006400014b7983 */ /* 0x010ea80000300800 */
[----:B------:R4:W-:Y:S01]  /*19d40*/  @P0 STG.E.U16 desc[UR24][R72.64], R71 ;  /* 0x0000004748000986 */ /* 0x0009e2000c101518 */
[----:B------:R-:W-:Y:S01]  /*19d50*/  ISETP.LT.AND P0, PT, R81, UR22, !P4 ;  /* 0x0000001651007c0c */ /* 0x000fe2000e701270 */
[----:B------:R-:W0:Y:S01]  /*19d60*/  LDCU UR22, c[0x0][0x398] ;  /* 0x00007300ff1677ac */ /* 0x000e220008000800 */
[----:B----4-:R-:W-:-:S05]  /*19d70*/  IMAD.WIDE R72, R70, 0x2, R68 ;  /* 0x0000000246487825 */ /* 0x010fca00078e0244 */
[----:B------:R4:W-:Y:S01]  /*19d80*/  @P5 STG.E.U16 desc[UR24][R72.64], R76 ;  /* 0x0000004c48005986 */ /* 0x0009e2000c101518 */
[----:B--2---:R-:W-:Y:S01]  /*19d90*/  F2FP.F16.F32.PACK_AB R74, R75, R0 ;  /* 0x000000004b4a723e */ /* 0x004fe200000000ff */
[----:B------:R-:W-:Y:S02]  /*19da0*/  VIADD R75, R93, 0x1d ;  /* 0x0000001d5d4b7836 */ /* 0x000fe40000000000 */
[----:B------:R-:W-:-:S03]  /*19db0*/  VIADD R0, R70, UR8 ;  /* 0x0000000846007c36 */ /* 0x000fc60008000000 */
[----:B------:R-:W-:Y:S01]  /*19dc0*/  ISETP.GE.AND P2, PT, R75, UR6, PT ;  /* 0x000000064b007c0c */ /* 0x000fe2000bf46270 */
[----:B------:R-:W-:Y:S01]  /*19dd0*/  IMAD.WIDE R70, R0, 0x2, R2 ;  /* 0x0000000200467825 */ /* 0x000fe200078e0202 */
[----:B------:R-:W2:Y:S01]  /*19de0*/  LDL.LU R75, [R1+0x268] ;  /* 0x00026800014b7983 */ /* 0x000ea20000300800 */
[----:B-----5:R-:W-:Y:S01]  /*19df0*/  ISETP.LT.AND P4, PT, R92, UR26, !P4 ;  /* 0x0000001a5c007c0c */ /* 0x020fe2000e781270 */
[----:B------:R-:W5:Y:S02]  /*19e00*/  LDCU UR6, c[0x0][0x39c] ;  /* 0x00007380ff0677ac */ /* 0x000f640008000800 */
[----:B----4-:R-:W2:Y:S01]  /*19e10*/  LDL.LU R73, [R1+0x68] ;  /* 0x0000680001497983 */ /* 0x010ea20000300800 */
[----:B------:R-:W-:Y:S01]  /*19e20*/  PRMT R77, R74, 0x7632, R77 ;  /* 0x000076324a4d7816 */ /* 0x000fe2000000004d */
[----:B------:R-:W-:Y:S01]  /*19e30*/  VIADD R76, R93, 0x1e ;  /* 0x0000001e5d4c7836 */ /* 0x000fe20000000000 */
[----:B------:R-:W4:Y:S01]  /*19e40*/  LDCU UR26, c[0x0][0x398] ;  /* 0x00007300ff1a77ac */ /* 0x000f220008000800 */
[----:B------:R0:W-:Y:S01]  /*19e50*/  @P0 STG.E.U16 desc[UR24][R70.64], R74 ;  /* 0x0000004a46000986 */ /* 0x0001e2000c101518 */
[----:B---3--:R-:W-:Y:S01]  /*19e60*/  ISETP.LT.AND P0, PT, R81, UR28, !P6 ;  /* 0x0000001c51007c0c */ /* 0x008fe2000f701270 */
[C---:B0-----:R-:W-:Y:S01]  /*19e70*/  VIADD R70, R0.reuse, UR8 ;  /* 0x0000000800467c36 */ /* 0x041fe20008000000 */
[----:B--2---:R-:W-:Y:S01]  /*19e80*/  F2FP.F16.F32.PACK_AB R71, R73, R75 ;  /* 0x0000004b4947723e */ /* 0x004fe200000000ff */
[----:B------:R-:W-:Y:S01]  /*19e90*/  IMAD.WIDE R74, R0, 0x2, R68 ;  /* 0x00000002004a7825 */ /* 0x000fe200078e0244 */
[----:B------:R-:W-:Y:S01]  /*19ea0*/  ISETP.GE.AND P5, PT, R76, UR7, PT ;  /* 0x000000074c007c0c */ /* 0x000fe2000bfa6270 */
[----:B------:R-:W2:Y:S01]  /*19eb0*/  LDL.LU R0, [R1+0x26c] ;  /* 0x00026c0001007983 */ /* 0x000ea20000300800 */
[----:B------:R-:W-:Y:S01]  /*19ec0*/  ISETP.LT.AND P6, PT, R92, UR30, !P6 ;  /* 0x0000001e5c007c0c */ /* 0x000fe2000f7c1270 */
[C---:B------:R-:W-:Y:S01]  /*19ed0*/  IMAD.WIDE R72, R70.reuse, 0x2, R2 ;  /* 0x0000000246487825 */ /* 0x040fe200078e0202 */
[----:B------:R-:W0:Y:S01]  /*19ee0*/  LDCU UR28, c[0x0][0x398] ;  /* 0x00007300ff1c77ac */ /* 0x000e220008000800 */
[----:B------:R3:W-:Y:S01]  /*19ef0*/  @P4 STG.E.U16 desc[UR24][R74.64], R77 ;  /* 0x0000004d4a004986 */ /* 0x0007e2000c101518 */
[----:B------:R-:W-:Y:S01]  /*19f00*/  PRMT R76, R71, 0x7632, R76 ;  /* 0x00007632474c7816 */ /* 0x000fe2000000004c */
[----:B------:R-:W0:Y:S01]  /*19f10*/  LDCU UR7, c[0x0][0x39c] ;  /* 0x00007380ff0777ac */ /* 0x000e220008000800 */
[----:B------:R-:W0:Y:S01]  /*19f20*/  LDCU UR30, c[0x0][0x398] ;  /* 0x00007300ff1e77ac */ /* 0x000e220008000800 */
[----:B---3--:R-:W2:Y:S04]  /*19f30*/  LDL.LU R75, [R1+0x6c] ;  /* 0x00006c00014b7983 */ /* 0x008ea80000300800 */
[----:B------:R3:W-:Y:S01]  /*19f40*/  @P0 STG.E.U16 desc[UR24][R72.64], R71 ;  /* 0x0000004748000986 */ /* 0x0007e2000c101518 */
[----:B------:R-:W-:Y:S01]  /*19f50*/  ISETP.LT.AND P0, PT, R81, UR32, !P3 ;  /* 0x0000002051007c0c */ /* 0x000fe2000df01270 */
[----:B------:R-:W0:Y:S01]  /*19f60*/  LDCU UR32, c[0x0][0x398] ;  /* 0x00007300ff2077ac */ /* 0x000e220008000800 */
[----:B---3--:R-:W-:-:S05]  /*19f70*/  IMAD.WIDE R72, R70, 0x2, R68 ;  /* 0x0000000246487825 */ /* 0x008fca00078e0244 */
        /* <DEDUP_REMOVED lines=8> */
[----:B------:R-:W0:Y:S02]  /*1a000*/  LDCU UR4, c[0x0][0x39c] ;  /* 0x00007380ff0477ac */ /* 0x000e240008000800 */
[----:B---3--:R-:W2:Y:S01]  /*1a010*/  LDL.LU R73, [R1+0x70] ;  /* 0x0000700001497983 */ /* 0x008ea20000300800 */
[----:B------:R-:W-:Y:S01]  /*1a020*/  PRMT R77, R74, 0x7632, R77 ;  /* 0x000076324a4d7816 */ /* 0x000fe2000000004d */
[----:B------:R-:W-:Y:S01]  /*1a030*/  VIADD R76, R93, 0x20 ;  /* 0x000000205d4c7836 */ /* 0x000fe20000000000 */
[----:B------:R-:W3:Y:S01]  /*1a040*/  LDCU UR33, c[0x0][0x398] ;  /* 0x00007300ff2177ac */ /* 0x000ee20008000800 */
[----:B------:R0:W-:Y:S01]  /*1a050*/  @P0 STG.E.U16 desc[UR24][R70.64], R74 ;  /* 0x0000004a46000986 */ /* 0x0001e2000c101518 */
[----:B------:R-:W-:Y:S01]  /*1a060*/  ISETP.LT.AND P0, PT, R81, UR16, !P1 ;  /* 0x0000001051007c0c */ /* 0x000fe2000cf01270 */
[C---:B0-----:R-:W-:Y:S01]  /*1a070*/  VIADD R70, R0.reuse, UR8 ;  /* 0x0000000800467c36 */ /* 0x041fe20008000000 */
[----:B--2---:R-:W-:Y:S01]  /*1a080*/  F2FP.F16.F32.PACK_AB R71, R73, R75 ;  /* 0x0000004b4947723e */ /* 0x004fe200000000ff */
[----:B------:R-:W-:Y:S01]  /*1a090*/  IMAD.WIDE R74, R0, 0x2, R68 ;  /* 0x00000002004a7825 */ /* 0x000fe200078e0244 */
[----:B-----5:R-:W-:Y:S01]  /*1a0a0*/  ISETP.GE.AND P6, PT, R76, UR6, PT ;  /* 0x000000064c007c0c */ /* 0x020fe2000bfc6270 */
        /* <DEDUP_REMOVED lines=8> */
[----:B-----5:R-:W2:Y:S04]  /*1a130*/  LDL.LU R75, [R1+0x74] ;  /* 0x00007400014b7983 */ /* 0x020ea80000300800 */
[----:B------:R5:W-:Y:S01]  /*1a140*/  @P0 STG.E.U16 desc[UR24][R72.64], R71 ;  /* 0x0000004748000986 */ /* 0x000be2000c101518 */
[----:B------:R-:W-:Y:S01]  /*1a150*/  ISETP.LT.AND P0, PT, R81, UR10, !P2 ;  /* 0x0000000a51007c0c */ /* 0x000fe2000d701270 */
[----:B------:R-:W0:Y:S01]  /*1a160*/  LDCU UR10, c[0x0][0x398] ;  /* 0x00007300ff0a77ac */ /* 0x000e220008000800 */
[----:B-----5:R-:W-:-:S05]  /*1a170*/  IMAD.WIDE R72, R70, 0x2, R68 ;  /* 0x0000000246487825 */ /* 0x020fca00078e0244 */
        /* <DEDUP_REMOVED lines=9> */
[----:B-----5:R-:W2:Y:S01]  /*1a210*/  LDL.LU R73, [R1+0x78] ;  /* 0x0000780001497983 */ /* 0x020ea20000300800 */
[----:B------:R-:W-:Y:S01]  /*1a220*/  PRMT R77, R74, 0x7632, R77 ;  /* 0x000076324a4d7816 */ /* 0x000fe2000000004d */
[----:B------:R-:W-:Y:S01]  /*1a230*/  VIADD R76, R93, 0x22 ;  /* 0x000000225d4c7836 */ /* 0x000fe20000000000 */
[----:B------:R-:W5:Y:S01]  /*1a240*/  LDCU UR34, c[0x0][0x398] ;  /* 0x00007300ff2277ac */ /* 0x000f620008000800 */
[----:B------:R0:W-:Y:S01]  /*1a250*/  @P0 STG.E.U16 desc[UR24][R70.64], R74 ;  /* 0x0000004a46000986 */ /* 0x0001e2000c101518 */
[----:B------:R-:W-:Y:S01]  /*1a260*/  ISETP.LT.AND P0, PT, R81, UR12, !P5 ;  /* 0x0000000c51007c0c */ /* 0x000fe2000ef01270 */
[C---:B0-----:R-:W-:Y:S01]  /*1a270*/  VIADD R70, R0.reuse, UR8 ;  /* 0x0000000800467c36 */ /* 0x041fe20008000000 */
[----:B--2---:R-:W-:Y:S01]  /*1a280*/  F2FP.F16.F32.PACK_AB R71, R73, R75 ;  /* 0x0000004b4947723e */ /* 0x004fe200000000ff */
[----:B------:R-:W-:Y:S01]  /*1a290*/  IMAD.WIDE R74, R0, 0x2, R68 ;  /* 0x00000002004a7825 */ /* 0x000fe200078e0244 */
[----:B------:R-:W-:Y:S01]  /*1a2a0*/  ISETP.GE.AND P1, PT, R76, UR4, PT ;  /* 0x000000044c007c0c */ /* 0x000fe2000bf26270 */
[----:B------:R-:W2:Y:S01]  /*1a2b0*/  LDL.LU R0, [R1+0x27c] ;  /* 0x00027c0001007983 */ /* 0x000ea20000300800 */
[----:B-1----:R-:W-:Y:S01]  /*1a2c0*/  ISETP.LT.AND P5, PT, R92, UR14, !P5 ;  /* 0x0000000e5c007c0c */ /* 0x002fe2000efa1270 */
[C---:B------:R-:W-:Y:S01]  /*1a2d0*/  IMAD.WIDE R72, R70.reuse, 0x2, R2 ;  /* 0x0000000246487825 */ /* 0x040fe200078e0202 */
[----:B------:R-:W0:Y:S01]  /*1a2e0*/  LDCU UR12, c[0x0][0x398] ;  /* 0x00007300ff0c77ac */ /* 0x000e220008000800 */
[----:B------:R1:W-:Y:S01]  /*1a2f0*/  @P2 STG.E.U16 desc[UR24][R74.64], R77 ;  /* 0x0000004d4a002986 */ /* 0x0003e2000c101518 */
[----:B------:R-:W-:Y:S01]  /*1a300*/  PRMT R76, R71, 0x7632, R76 ;  /* 0x00007632474c7816 */ /* 0x000fe2000000004c */
[----:B------:R-:W0:Y:S01]  /*1a310*/  LDCU UR4, c[0x0][0x39c] ;  /* 0x00007380ff0477ac */ /* 0x000e220008000800 */
[----:B------:R-:W0:Y:S01]  /*1a320*/  LDCU UR14, c[0x0][0x398] ;  /* 0x00007300ff0e77ac */ /* 0x000e220008000800 */
[----:B-1----:R-:W2:Y:S04]  /*1a330*/  LDL.LU R75, [R1+0x7c] ;  /* 0x00007c00014b7983 */ /* 0x002ea80000300800 */
[----:B------:R1:W-:Y:S01]  /*1a340*/  @P0 STG.E.U16 desc[UR24][R72.64], R71 ;  /* 0x0000004748000986 */ /* 0x0003e2000c101518 */
[----:B------:R-:W-:Y:S01]  /*1a350*/  ISETP.LT.AND P0, PT, R81, UR20, !P4 ;  /* 0x0000001451007c0c */ /* 0x000fe2000e701270 */
[----:B------:R-:W0:Y:S01]  /*1a360*/  LDCU UR20, c[0x0][0x398] ;  /* 0x00007300ff1477ac */ /* 0x000e220008000800 */
[----:B-1----:R-:W-:-:S05]  /*1a370*/  IMAD.WIDE R72, R70, 0x2, R68 ;  /* 0x0000000246487825 */ /* 0x002fca00078e0244 */
        /* <DEDUP_REMOVED lines=9> */
[----:B-1----:R-:W2:Y:S01]  /*1a410*/  LDL.LU R73, [R1+0x80] ;  /* 0x0000800001497983 */ /* 0x002ea20000300800 */
[----:B------:R-:W-:Y:S01]  /*1a420*/  PRMT R77, R74, 0x7632, R77 ;  /* 0x000076324a4d7816 */ /* 0x000fe2000000004d */
[----:B------:R-:W-:Y:S01]  /*1a430*/  VIADD R76, R93, 0x24 ;  /* 0x000000245d4c7836 */ /* 0x000fe20000000000 */
[----:B------:R-:W1:Y:S01]  /*1a440*/  LDCU UR22, c[0x0][0x398] ;  /* 0x00007300ff1677ac */ /* 0x000e620008000800 */
[----:B------:R0:W-:Y:S01]  /*1a450*/  @P0 STG.E.U16 desc[UR24][R70.64], R74 ;  /* 0x0000004a46000986 */ /* 0x0001e2000c101518 */
[----:B----4-:R-:W-:Y:S01]  /*1a460*/  ISETP.LT.AND P0, PT, R81, UR26, !P6 ;  /* 0x0000001a51007c0c */ /* 0x010fe2000f701270 */
        /* <DEDUP_REMOVED lines=26> */
[----:B----4-:R-:W2:Y:S01]  /*1a610*/  LDL.LU R73, [R1+0x88] ;  /* 0x0000880001497983 */ /* 0x010ea20000300800 */
[----:B------:R-:W-:Y:S01]  /*1a620*/  PRMT R77, R74, 0x7632, R77 ;  /* 0x000076324a4d7816 */ /* 0x000fe2000000004d */
[----:B------:R-:W-:Y:S01]  /*1a630*/  VIADD R76, R93, 0x26 ;  /* 0x000000265d4c7836 */ /* 0x000fe20000000000 */
[----:B------:R-:W4:Y:S01]  /*1a640*/  LDCU UR32, c[0x0][0x398] ;  /* 0x00007300ff2077ac */ /* 0x000f220008000800 */
[----:B------:R0:W-:Y:S01]  /*1a650*/  @P0 STG.E.U16 desc[UR24][R70.64], R74 ;  /* 0x0000004a46000986 */ /* 0x0001e2000c101518 */
[----:B------:R-:W-:Y:S01]  /*1a660*/  ISETP.LT.AND P0, PT, R81, UR16, !P1 ;  /* 0x0000001051007c0c */ /* 0x000fe2000cf01270 */
[C---:B0-----:R-:W-:Y:S01]  /*1a670*/  VIADD R70, R0.reuse, UR8 ;  /* 0x0000000800467c36 */ /* 0x041fe20008000000 */
[----:B--2---:R-:W-:Y:S01]  /*1a680*/  F2FP.F16.F32.PACK_AB R71, R73, R75 ;  /* 0x0000004b4947723e */ /* 0x004fe200000000ff */
[----:B------:R-:W-:Y:S01]  /*1a690*/  IMAD.WIDE R74, R0, 0x2, R68 ;  /* 0x00000002004a7825 */ /* 0x000fe200078e0244 */
[----:B------:R-:W-:Y:S01]  /*1a6a0*/  ISETP.GE.AND P6, PT, R76, UR6, PT ;  /* 0x000000064c007c0c */ /* 0x000fe2000bfc6270 */
[----:B------:R-:W2:Y:S01]  /*1a6b0*/  LDL.LU R0, [R1+0x28c] ;  /* 0x00028c0001007983 */ /* 0x000ea20000300800 */
[----:B---3--:R-:W-:Y:S01]  /*1a6c0*/  ISETP.LT.AND P1, PT, R92, UR33, !P1 ;  /* 0x000000215c007c0c */ /* 0x008fe2000cf21270 */
        /* <DEDUP_REMOVED lines=29> */
[----:B------:R-:W-:Y:S01]  /*1a8a0*/  ISETP.GE.AND P1, PT, R76, UR4, PT ;  /* 0x000000044c007c0c */ /* 0x000fe2000bf26270 */
[----:B------:R-:W2:Y:S01]  /*1a8b0*/  LDL.LU R0, [R1+0x294] ;  /* 0x0002940001007983 */ /* 0x000ea20000300800 */
[----:B-----5:R-:W-:Y:S01]  /*1a8c0*/  ISETP.LT.AND P5, PT, R92, UR34, !P5 ;  /* 0x000000225c007c0c */ /* 0x020fe2000efa1270 */
        /* <DEDUP_REMOVED lines=25> */
[----:B-1----:R-:W-:Y:S01]  /*1aa60*/  ISETP.LT.AND P0, PT, R81, UR22, !P6 ;  /* 0x0000001651007c0c */ /* 0x002fe2000f701270 */
        /* <DEDUP_REMOVED lines=31> */
[----:B------:R-:W-:Y:S01]  /*1ac60*/  ISETP.LT.AND P0, PT, R81, UR16, !P1 ;  /* 0x0000001051007c0c */ /* 0x000fe2000cf01270 */
[C---:B0-----:R-:W-:Y:S01]  /*1ac70*/  VIADD R70, R0.reuse, UR8 ;  /* 0x0000000800467c36 */ /* 0x041fe20008000000 */
[----:B--2---:R-:W-:Y:S01]  /*1ac80*/  F2FP.F16.F32.PACK_AB R71, R73, R75 ;  /* 0x0000004b4947723e */ /* 0x004fe200000000ff */
[----:B------:R-:W-:Y:S01]  /*1ac90*/  IMAD.WIDE R74, R0, 0x2, R68 ;  /* 0x00000002004a7825 */ /* 0x000fe200078e0244 */
[----:B------:R-:W-:Y:S01]  /*1aca0*/  ISETP.GE.AND P6, PT, R76, UR6, PT ;  /* 0x000000064c007c0c */ /* 0x000fe2000bfc6270 */
[----:B------:R-:W2:Y:S01]  /*1acb0*/  LDL.LU R0, [R1+0x2a4] ;  /* 0x0002a40001007983 */ /* 0x000ea20000300800 */
[----:B----4-:R-:W-:Y:S01]  /*1acc0*/  ISETP.LT.AND P1, PT, R92, UR32, !P1 ;  /* 0x000000205c007c0c */ /* 0x010fe2000cf21270 */
        /* <DEDUP_REMOVED lines=57> */
[----:B-----5:R-:W-:Y:S01]  /*1b060*/  ISETP.LT.AND P0, PT, R81, UR20, !P6 ;  /* 0x0000001451007c0c */ /* 0x020fe2000f701270 */
        /* <DEDUP_REMOVED lines=204> */
[----:B----4-:R-:W2:Y:S01]  /*1bd30*/  LDL.LU R75, [R1+0xe4] ;  /* 0x0000e400014b7983 */ /* 0x010ea20000300800 */
[----:B------:R-:W-:Y:S01]  /*1bd40*/  ISETP.LT.AND P4, PT, R81, UR22, !P3 ;  /* 0x0000001651007c0c */ /* 0x000fe2000df81270 */
[----:B------:R-:W4:Y:S02]  /*1bd50*/  LDCU UR22, c[0x0][0x398] ;  /* 0x00007300ff1677ac */ /* 0x000f240008000800 */
[----:B------:R0:W-:Y:S02]  /*1bd60*/  @P0 STG.E.U16 desc[UR24][R72.64], R71 ;  /* 0x0000004748000986 */ /* 0x0001e4000c101518 */
        /* <DEDUP_REMOVED lines=11> */
[----:B------:R-:W-:Y:S02]  /*1be20*/  PRMT R77, R74, 0x7632, R77 ;  /* 0x000076324a4d7816 */ /* 0x000fe4000000004d */
[----:B------:R-:W-:Y:S01]  /*1be30*/  ISETP.LT.AND P6, PT, R81, UR16, !P1 ;  /* 0x0000001051007c0c */ /* 0x000fe2000cfc1270 */
[----:B------:R0:W-:Y:S01]  /*1be40*/  @P4 STG.E.U16 desc[UR24][R70.64], R74 ;  /* 0x0000004a46004986 */ /* 0x0001e2000c101518 */
[----:B--2---:R-:W-:Y:S01]  /*1be50*/  F2FP.F16.F32.PACK_AB R76, R73, R75 ;  /* 0x0000004b494c723e */ /* 0x004fe200000000ff */
[----:B0-----:R-:W-:Y:S01]  /*1be60*/  IMAD.WIDE R74, R0, 0x2, R68 ;  /* 0x00000002004a7825 */ /* 0x001fe200078e0244 */
[----:B---3--:R-:W-:Y:S01]  /*1be70*/  ISETP.LT.AND P1, PT, R92, UR26, !P1 ;  /* 0x0000001a5c007c0c */ /* 0x008fe2000cf21270 */
[----:B------:R-:W0:Y:S02]  /*1be80*/  LDCU UR16, c[0x0][0x398] ;  /* 0x00007300ff1077ac */ /* 0x000e240008000800 */
[C---:B------:R-:W-:Y:S01]  /*1be90*/  VIADD R71, R93.reuse, 0x3e ;  /* 0x0000003e5d477836 */ /* 0x040fe20000000000 */
[----:B------:R2:W-:Y:S01]  /*1bea0*/  @P3 STG.E.U16 desc[UR24][R74.64], R77 ;  /* 0x0000004d4a003986 */ /* 0x0005e2000c101518 */
[----:B------:R-:W-:Y:S01]  /*1beb0*/  VIADD R70, R0, UR8 ;  /* 0x0000000800467c36 */ /* 0x000fe20008000000 */
[----:B------:R-:W-:Y:S01]  /*1bec0*/  PRMT R79, R76, 0x7632, R79 ;  /* 0x000076324c4f7816 */ /* 0x000fe2000000004f */
[----:B------:R-:W-:Y:S01]  /*1bed0*/  VIADD R0, R93, 0x3f ;  /* 0x0000003f5d007836 */ /* 0x000fe20000000000 */
[----:B------:R-:W-:Y:S01]  /*1bee0*/  ISETP.GE.AND P4, PT, R71, UR6, PT ;  /* 0x0000000647007c0c */ /* 0x000fe2000bf86270 */
[--C-:B------:R-:W-:Y:S01]  /*1bef0*/  IMAD.WIDE R72, R70, 0x2, R2.reuse ;  /* 0x0000000246487825 */ /* 0x100fe200078e0202 */
[----:B------:R-:W3:Y:S01]  /*1bf00*/  LDCU UR6, c[0x0][0x39c] ;  /* 0x00007380ff0677ac */ /* 0x000ee20008000800 */
[----:B------:R-:W0:Y:S01]  /*1bf10*/  LDCU UR26, c[0x0][0x398] ;  /* 0x00007300ff1a77ac */ /* 0x000e220008000800 */
[----:B--2---:R-:W2:Y:S04]  /*1bf20*/  LDL.LU R74, [R1+0xec] ;  /* 0x0000ec00014a7983 */ /* 0x004ea80000300800 */
[----:B------:R-:W2:Y:S01]  /*1bf30*/  LDL.LU R75, [R1+0x2ec] ;  /* 0x0002ec00014b7983 */ /* 0x000ea20000300800 */
[----:B------:R-:W-:Y:S01]  /*1bf40*/  ISETP.GE.AND P3, PT, R0, UR7, PT ;  /* 0x0000000700007c0c */ /* 0x000fe2000bf66270 */
[----:B------:R-:W-:Y:S01]  /*1bf50*/  VIADD R0, R70, UR8 ;  /* 0x0000000846007c36 */ /* 0x000fe20008000000 */
[----:B------:R-:W0:Y:S01]  /*1bf60*/  LDCU UR7, c[0x0][0x398] ;  /* 0x00007300ff0777ac */ /* 0x000e220008000800 */
[----:B------:R1:W-:Y:S01]  /*1bf70*/  @P6 STG.E.U16 desc[UR24][R72.64], R76 ;  /* 0x0000004c48006986 */ /* 0x0003e2000c101518 */
[----:B------:R-:W-:Y:S01]  /*1bf80*/  ISETP.LT.AND P6, PT, R81, UR10, !P2 ;  /* 0x0000000a51007c0c */ /* 0x000fe2000d7c1270 */
[----:B------:R-:W-:Y:S01]  /*1bf90*/  VIADD R77, R93, 0x40 ;  /* 0x000000405d4d7836 */ /* 0x000fe20000000000 */
[----:B------:R-:W-:Y:S01]  /*1bfa0*/  ISETP.LT.AND P2, PT, R92, UR28, !P2 ;  /* 0x0000001c5c007c0c */ /* 0x000fe2000d741270 */
[----:B------:R-:W0:Y:S01]  /*1bfb0*/  LDCU UR10, c[0x0][0x398] ;  /* 0x00007300ff0a77ac */ /* 0x000e220008000800 */
[----:B------:R-:W0:Y:S01]  /*1bfc0*/  LDCU UR28, c[0x0][0x398] ;  /* 0x00007300ff1c77ac */ /* 0x000e220008000800 */
[----:B-1----:R-:W-:Y:S01]  /*1bfd0*/  IMAD.WIDE R72, R0, 0x2, R2 ;  /* 0x0000000200487825 */ /* 0x002fe200078e0202 */
[----:B--2---:R-:W-:-:S03]  /*1bfe0*/  F2FP.F16.F32.PACK_AB R71, R74, R75 ;  /* 0x0000004b4a47723e */ /* 0x004fc600000000ff */
[----:B------:R-:W-:Y:S01]  /*1bff0*/  IMAD.WIDE R74, R70, 0x2, R68 ;  /* 0x00000002464a7825 */ /* 0x000fe200078e0244 */
[----:B------:R-:W-:-:S04]  /*1c000*/  PRMT R78, R71, 0x7610, R78 ;  /* 0x00007610474e7816 */ /* 0x000fc8000000004e */
[----:B------:R1:W-:Y:S01]  /*1c010*/  @P1 STG.E.U16 desc[UR24][R74.64], R79 ;  /* 0x0000004f4a001986 */ /* 0x0003e2000c101518 */
[----:B------:R-:W-:Y:S01]  /*1c020*/  PRMT R76, R71, 0x7632, R76 ;  /* 0x00007632474c7816 */ /* 0x000fe2000000004c */
[C---:B------:R-:W-:Y:S02]  /*1c030*/  IMAD.WIDE R70, R0.reuse, 0x2, R68 ;  /* 0x0000000200467825 */ /* 0x040fe400078e0244 */
[----:B-1----:R-:W2:Y:S01]  /*1c040*/  LDL.LU R75, [R1+0xf4] ;  /* 0x0000f400014b7983 */ /* 0x002ea20000300800 */
[----:B------:R-:W-:Y:S01]  /*1c050*/  ISETP.GE.AND P1, PT, R77, UR4, PT ;  /* 0x000000044d007c0c */ /* 0x000fe2000bf26270 */
[----:B------:R-:W1:Y:S01]  /*1c060*/  LDCU UR4, c[0x0][0x39c] ;  /* 0x00007380ff0477ac */ /* 0x000e620008000800 */
[----:B------:R-:W-:Y:S01]  /*1c070*/  VIADD R0, R0, UR8 ;  /* 0x0000000800007c36 */ /* 0x000fe20008000000 */
[----:B------:R-:W-:Y:S01]  /*1c080*/  @P6 STG.E.U16 desc[UR24][R72.64], R78 ;  /* 0x0000004e48006986 */ /* 0x000fe2000c101518 */
[----:B------:R-:W-:Y:S01]  /*1c090*/  ISETP.LT.AND P6, PT, R81, UR14, !P0 ;  /* 0x0000000e51007c0c */ /* 0x000fe2000c7c1270 */
[----:B------:R-:W-:Y:S01]  /*1c0a0*/  VIADD R79, R93, 0x41 ;  /* 0x000000415d4f7836 */ /* 0x000fe20000000000 */
[C---:B------:R-:W-:Y:S01]  /*1c0b0*/  ISETP.LT.AND P0, PT, R92.reuse, UR32, !P0 ;  /* 0x000000205c007c0c */ /* 0x040fe2000c701270 */
[----:B------:R0:W-:Y:S01]  /*1c0c0*/  @P2 STG.E.U16 desc[UR24][R70.64], R76 ;  /* 0x0000004c46002986 */ /* 0x0001e2000c101518 */
[----:B------:R-:W-:Y:S01]  /*1c0d0*/  ISETP.LT.AND P2, PT, R81, UR12, !P5 ;  /* 0x0000000c51007c0c */ /* 0x000fe2000ef41270 */
[----:B------:R-:W1:Y:S01]  /*1c0e0*/  LDCU UR12, c[0x0][0x398] ;  /* 0x00007300ff0c77ac */ /* 0x000e620008000800 */
[----:B-----5:R-:W-:Y:S01]  /*1c0f0*/  ISETP.LT.AND P5, PT, R92, UR30, !P5 ;  /* 0x0000001e5c007c0c */ /* 0x020fe2000efa1270 */
[----:B------:R-:W5:Y:S01]  /*1c100*/  LDCU UR14, c[0x0][0x398] ;  /* 0x00007300ff0e77ac */ /* 0x000f620008000800 */
[----:B0-----:R-:W-:Y:S01]  /*1c110*/  F2FP.F16.F32.PACK_AB R71, R87, R86 ;  /* 0x000000565747723e */ /* 0x001fe200000000ff */
[----:B------:R-:W-:-:S02]  /*1c120*/  VIADD R70, R0, UR8 ;  /* 0x0000000800467c36 */ /* 0x000fc40008000000 */
[----:B------:R-:W-:Y:S01]  /*1c130*/  IMAD.WIDE R76, R0, 0x2, R2 ;  /* 0x00000002004c7825 */ /* 0x000fe200078e0202 */
[C---:B------:R-:W-:Y:S02]  /*1c140*/  PRMT R80, R71.reuse, 0x7610, R80 ;  /* 0x0000761047507816 */ /* 0x040fe40000000050 */
[----:B------:R-:W-:Y:S01]  /*1c150*/  PRMT R71, R71, 0x7632, R71 ;  /* 0x0000763247477816 */ /* 0x000fe20000000047 */
[----:B------:R-:W-:Y:S02]  /*1c160*/  IMAD.WIDE R72, R70, 0x2, R2 ;  /* 0x0000000246487825 */ /* 0x000fe400078e0202 */
[----:B------:R0:W-:Y:S01]  /*1c170*/  @P2 STG.E.U16 desc[UR24][R76.64], R80 ;  /* 0x000000504c002986 */ /* 0x0001e2000c101518 */
[----:B---3--:R-:W-:Y:S01]  /*1c180*/  ISETP.GE.AND P2, PT, R79, UR6, PT ;  /* 0x000000064f007c0c */ /* 0x008fe2000bf46270 */
[----:B------:R-:W3:Y:S01]  /*1c190*/  LDCU UR6, c[0x0][0x39c] ;  /* 0x00007380ff0677ac */ /* 0x000ee20008000800 */
[----:B0-----:R-:W-:Y:S02]  /*1c1a0*/  F2FP.F16.F32.PACK_AB R76, R83, R82 ;  /* 0x00000052534c723e */ /* 0x001fe400000000ff */
[----:B--2---:R-:W-:Y:S01]  /*1c1b0*/  F2FP.F16.F32.PACK_AB R78, R75, R88 ;  /* 0x000000584b4e723e */ /* 0x004fe200000000ff */
[----:B------:R-:W-:-:S04]  /*1c1c0*/  IMAD.WIDE R74, R0, 0x2, R68 ;  /* 0x00000002004a7825 */ /* 0x000fc800078e0244 */
[----:B------:R-:W-:Y:S01]  /*1c1d0*/  VIADD R0, R93, 0x42 ;  /* 0x000000425d007836 */ /* 0x000fe20000000000 */
[----:B------:R0:W-:Y:S01]  /*1c1e0*/  @P5 STG.E.U16 desc[UR24][R74.64], R71 ;  /* 0x000000474a005986 */ /* 0x0001e2000c101518 */
[----:B------:R-:W-:Y:S01]  /*1c1f0*/  ISETP.LT.AND P5, PT, R81, UR18, !P4 ;  /* 0x0000001251007c0c */ /* 0x000fe2000e7a1270 */
[----:B------:R-:W2:Y:S02]  /*1c200*/  LDCU UR18, c[0x0][0x398] ;  /* 0x00007300ff1277ac */ /* 0x000ea40008000800 */
[----:B------:R3:W-:Y:S01]  /*1c210*/  @P6 STG.E.U16 desc[UR24][R72.64], R78 ;  /* 0x0000004e48006986 */ /* 0x0007e2000c101518 */
[----:B-1----:R-:W-:Y:S01]  /*1c220*/  ISETP.GE.AND P6, PT, R0, UR4, PT ;  /* 0x0000000400007c0c */ /* 0x002fe2000bfc6270 */
[----:B------:R-:W-:Y:S01]  /*1c230*/  VIADD R0, R70, UR8 ;  /* 0x0000000846007c36 */ /* 0x000fe20008000000 */
[----:B0-----:R-:W-:Y:S01]  /*1c240*/  PRMT R75, R78, 0x7632, R75 ;  /* 0x000076324e4b7816 */ /* 0x001fe2000000004b */
[----:B------:R-:W0:Y:S01]  /*1c250*/  LDCU UR4, c[0x0][0x39c] ;  /* 0x00007380ff0477ac */ /* 0x000e220008000800 */
[----:B------:R-:W-:Y:S01]  /*1c260*/  F2FP.F16.F32.PACK_AB R74, R85, R84 ;  /* 0x00000054554a723e */ /* 0x000fe200000000ff */
[----:B---3--:R-:W3:Y:S01]  /*1c270*/  LDL.LU R78, [R1+0x1cc] ;  /* 0x0001cc00014e7983 */ /* 0x008ee20000300800 */
[----:B------:R-:W-:-:S03]  /*1c280*/  IMAD.WIDE R72, R70, 0x2, R68 ;  /* 0x0000000246487825 */ /* 0x000fc600078e0244 */
[----:B------:R-:W2:Y:S01]  /*1c290*/  LDL.LU R79, [R1+0x1d0] ;  /* 0x0001d000014f7983 */ /* 0x000ea20000300800 */
[----:B------:R-:W-:-:S03]  /*1c2a0*/  IMAD.WIDE R70, R0, 0x2, R2 ;  /* 0x0000000200467825 */ /* 0x000fc600078e0202 */
[----:B------:R-:W2:Y:S04]  /*1c2b0*/  LDL.LU R80, [R1+0x1d4] ;  /* 0x0001d40001507983 */ /* 0x000ea80000300800 */
[----:B------:R-:W2:Y:S04]  /*1c2c0*/  LDL.LU R88, [R1+0x1d8] ;  /* 0x0001d80001587983 */ /* 0x000ea80000300800 */
[----:B------:R-:W2:Y:S01]  /*1c2d0*/  LDL.LU R87, [R1+0x1dc] ;  /* 0x0001dc0001577983 */ /* 0x000ea20000300800 */
[----:B------:R-:W-:-:S03]  /*1c2e0*/  PRMT R77, R74, 0x7632, R77 ;  /* 0x000076324a4d7816 */ /* 0x000fc6000000004d */
[----:B------:R-:W2:Y:S04]  /*1c2f0*/  LDL.LU R86, [R1+0x1e0] ;  /* 0x0001e00001567983 */ /* 0x000ea80000300800 */
[----:B------:R-:W2:Y:S04]  /*1c300*/  LDL.LU R85, [R1+0x1e8] ;  /* 0x0001e80001557983 */ /* 0x000ea80000300800 */
[----:B------:R-:W2:Y:S04]  /*1c310*/  LDL.LU R84, [R1+0x1e4] ;  /* 0x0001e40001547983 */ /* 0x000ea80000300800 */
[----:B------:R-:W-:Y:S04]  /*1c320*/  @P0 STG.E.U16 desc[UR24][R72.64], R75 ;  /* 0x0000004b48000986 */ /* 0x000fe8000c101518 */
[----:B------:R-:W2:Y:S04]  /*1c330*/  LDL.LU R83, [R1+0x1f0] ;  /* 0x0001f00001537983 */ /* 0x000ea80000300800 */
[----:B------:R1:W-:Y:S04]  /*1c340*/  @P5 STG.E.U16 desc[UR24][R70.64], R74 ;  /* 0x0000004a46005986 */ /* 0x0003e8000c101518 */
[----:B------:R-:W2:Y:S01]  /*1c350*/  LDL.LU R82, [R1+0x1ec] ;  /* 0x0001ec0001527983 */ /* 0x000ea20000300800 */
[----:B-1----:R-:W-:-:S02]  /*1c360*/  VIADD R70, R0, UR8 ;  /* 0x0000000800467c36 */ /* 0x002fc40008000000 */
[----:B------:R-:W-:Y:S02]  /*1c370*/  IMAD.WIDE R74, R0, 0x2, R68 ;  /* 0x00000002004a7825 */ /* 0x000fe400078e0244 */
[----:B------:R-:W2:Y:S01]  /*1c380*/  LDL.LU R0, [R1+0x100] ;  /* 0x0001000001007983 */ /* 0x000ea20000300800 */
[----:B------:R-:W-:Y:S02]  /*1c390*/  ISETP.LT.AND P4, PT, R92, UR33, !P4 ;  /* 0x000000215c007c0c */ /* 0x000fe4000e781270 */
[----:B------:R-:W-:Y:S01]  /*1c3a0*/  ISETP.LT.AND P0, PT, R81, UR20, !P3 ;  /* 0x0000001451007c0c */ /* 0x000fe2000df01270 */
[----:B------:R-:W-:-:S10]  /*1c3b0*/  IMAD.WIDE R72, R70, 0x2, R2 ;  /* 0x0000000246487825 */ /* 0x000fd400078e0202 */
[----:B------:R1:W-:Y:S01]  /*1c3c0*/  @P4 STG.E.U16 desc[UR24][R74.64], R77 ;  /* 0x0000004d4a004986 */ /* 0x0003e2000c101518 */
[----:B------:R-:W-:Y:S01]  /*1c3d0*/  VIADD R71, R93, 0x43 ;  /* 0x000000435d477836 */ /* 0x000fe20000000000 */
[----:B------:R-:W0:Y:S02]  /*1c3e0*/  LDCU UR20, c[0x0][0x398] ;  /* 0x00007300ff1477ac */ /* 0x000e240008000800 */
[----:B------:R4:W-:Y:S04]  /*1c3f0*/  @P0 STG.E.U16 desc[UR24][R72.64], R76 ;  /* 0x0000004c48000986 */ /* 0x0009e8000c101518 */
[----:B-1----:R-:W3:Y:S01]  /*1c400*/  LDL.LU R77, [R1+0x1c8] ;  /* 0x0001c800014d7983 */ /* 0x002ee20000300800 */
[----:B------:R-:W-:-:S03]  /*1c410*/  PRMT R75, R76, 0x7632, R75 ;  /* 0x000076324c4b7816 */ /* 0x000fc6000000004b */
[----:B----4-:R-:W4:Y:S01]  /*1c420*/  LDL.LU R76, [R1+0x1c4] ;  /* 0x0001c400014c7983 */ /* 0x010f220000300800 */
[----:B--2---:R-:W-:Y:S01]  /*1c430*/  F2FP.F16.F32.PACK_AB R74, R4, R0 ;  /* 0x00000000044a723e */ /* 0x004fe200000000ff */
[----:B------:R-:W-:-:S05]  /*1c440*/  VIADD R4, R93, 0x44 ;  /* 0x000000445d047836 */ /* 0x000fca0000000000 */
[----:B------:R-:W-:Y:S02]  /*1c450*/  ISETP.GE.AND P4, PT, R4, UR6, PT ;  /* 0x0000000604007c0c */ /* 0x000fe4000bf86270 */
[----:B------:R-:W-:Y:S01]  /*1c460*/  ISETP.LT.AND P3, PT, R92, UR22, !P3 ;  /* 0x000000165c007c0c */ /* 0x000fe2000df61270 */
[----:B------:R-:W2:Y:S01]  /*1c470*/  LDL.LU R4, [R1+0x104] ;  /* 0x0001040001047983 */ /* 0x000ea20000300800 */
[----:B------:R-:W-:Y:S01]  /*1c480*/  ISETP.LT.AND P0, PT, R81, UR7, !P1 ;  /* 0x0000000751007c0c */ /* 0x000fe2000cf01270 */
[C---:B------:R-:W-:Y:S01]  /*1c490*/  VIADD R0, R70.reuse, UR8 ;  /* 0x0000000846007c36 */ /* 0x040fe20008000000 */
[----:B0-----:R-:W-:Y:S01]  /*1c4a0*/  ISETP.GE.AND P5, PT, R71, UR4, PT ;  /* 0x0000000447007c0c */ /* 0x001fe2000bfa6270 */
[----:B------:R-:W-:Y:S01]  /*1c4b0*/  IMAD.WIDE R72, R70, 0x2, R68 ;  /* 0x0000000246487825 */ /* 0x000fe200078e0244 */
[----:B------:R-:W0:Y:S01]  /*1c4c0*/  LDCU UR4, c[0x0][0x39c] ;  /* 0x00007380ff0477ac */ /* 0x000e220008000800 */
[----:B------:R-:W-:Y:S02]  /*1c4d0*/  ISETP.LT.AND P1, PT, R92, UR16, !P1 ;  /* 0x000000105c007c0c */ /* 0x000fe4000cf21270 */
[C---:B------:R-:W-:Y:S01]  /*1c4e0*/  IMAD.WIDE R70, R0.reuse, 0x2, R2 ;  /* 0x0000000200467825 */ /* 0x040fe200078e0202 */
[----:B------:R-:W1:Y:S03]  /*1c4f0*/  LDCU UR6, c[0x0][0x39c] ;  /* 0x00007380ff0677ac */ /* 0x000e660008000800 */
[----:B------:R0:W-:Y:S01]  /*1c500*/  @P3 STG.E.U16 desc[UR24][R72.64], R75 ;  /* 0x0000004b48003986 */ /* 0x0001e2000c101518 */
[----:B------:R-:W1:Y:S03]  /*1c510*/  LDCU UR7, c[0x0][0x398] ;  /* 0x00007300ff0777ac */ /* 0x000e660008000800 */
[----:B------:R3:W-:Y:S01]  /*1c520*/  @P0 STG.E.U16 desc[UR24][R70.64], R74 ;  /* 0x0000004a46000986 */ /* 0x0007e2000c101518 */
[----:B------:R-:W1:Y:S01]  /*1c530*/  LDCU UR22, c[0x0][0x398] ;  /* 0x00007300ff1677ac */ /* 0x000e620008000800 */
[----:B------:R-:W1:Y:S01]  /*1c540*/  LDCU UR16, c[0x0][0x398] ;  /* 0x00007300ff1077ac */ /* 0x000e620008000800 */
[----:B0-----:R-:W-:Y:S01]  /*1c550*/  IMAD.WIDE R72, R0, 0x2, R68 ;  /* 0x0000000200487825 */ /* 0x001fe200078e0244 */
[----:B---3--:R-:W-:-:S03]  /*1c560*/  PRMT R74, R74, 0x7632, R74 ;  /* 0x000076324a4a7816 */ /* 0x008fc6000000004a */
[----:B------:R-:W-:Y:S02]  /*1c570*/  VIADD R75, R93, 0x45 ;  /* 0x000000455d4b7836 */ /* 0x000fe40000000000 */
[----:B------:R0:W-:Y:S03]  /*1c580*/  @P1 STG.E.U16 desc[UR24][R72.64], R74 ;  /* 0x0000004a48001986 */ /* 0x0001e6000c101518 */
[----:B------:R-:W-:Y:S01]  /*1c590*/  ISETP.GE.AND P3, PT, R75, UR4, PT ;  /* 0x000000044b007c0c */ /* 0x000fe2000bf66270 */
[----:B------:R-:W3:Y:S01]  /*1c5a0*/  LDCU UR4, c[0x0][0x39c] ;  /* 0x00007380ff0477ac */ /* 0x000ee20008000800 */
[----:B0-----:R-:W-:-:S05]  /*1c5b0*/  VIADD R72, R93, 0x46 ;  /* 0x000000465d487836 */ /* 0x001fca0000000000 */
[----:B-1----:R-:W-:Y:S01]  /*1c5c0*/  ISETP.GE.AND P1, PT, R72, UR6, PT ;  /* 0x0000000648007c0c */ /* 0x002fe2000bf26270 */
[----:B------:R-:W0:Y:S01]  /*1c5d0*/  LDCU UR6, c[0x0][0x39c] ;  /* 0x00007380ff0677ac */ /* 0x000e220008000800 */
[----:B--2---:R-:W-:Y:S01]  /*1c5e0*/  F2FP.F16.F32.PACK_AB R5, R5, R4 ;  /* 0x000000040505723e */ /* 0x004fe200000000ff */
[----:B------:R-:W-:Y:S02]  /*1c5f0*/  VIADD R4, R0, UR8 ;  /* 0x0000000800047c36 */ /* 0x000fe40008000000 */
[----:B------:R-:W2:Y:S04]  /*1c600*/  LDL.LU R0, [R1+0x108] ;  /* 0x0001080001007983 */ /* 0x000ea80000300800 */
[----:B------:R-:W3:Y:S04]  /*1c610*/  LDL.LU R75, [R1+0x1c0] ;  /* 0x0001c000014b7983 */ /* 0x000ee80000300800 */
[----:B------:R-:W3:Y:S04]  /*1c620*/  LDL.LU R74, [R1+0x1bc] ;  /* 0x0001bc00014a7983 */ /* 0x000ee80000300800 */
[----:B------:R-:W3:Y:S01]  /*1c630*/  LDL.LU R72, [R1+0x10c] ;  /* 0x00010c0001487983 */ /* 0x000ee20000300800 */
[----:B------:R-:W-:Y:S01]  /*1c640*/  ISETP.LT.AND P0, PT, R81, UR10, !P2 ;  /* 0x0000000a51007c0c */ /* 0x000fe2000d701270 */
[----:B------:R-:W-:Y:S01]  /*1c650*/  IMAD.WIDE R70, R4, 0x2, R2 ;  /* 0x0000000204467825 */ /* 0x000fe200078e0202 */
[C---:B------:R-:W-:Y:S01]  /*1c660*/  ISETP.LT.AND P2, PT, R92.reuse, UR12, !P2 ;  /* 0x0000000c5c007c0c */ /* 0x040fe2000d741270 */
[----:B------:R-:W1:Y:S01]  /*1c670*/  LDCU UR10, c[0x0][0x398] ;  /* 0x00007300ff0a77ac */ /* 0x000e620008000800 */
[----:B------:R-:W-:Y:S01]  /*1c680*/  PRMT R73, R5, 0x7632, R73 ;  /* 0x0000763205497816 */ /* 0x000fe20000000049 */
[----:B------:R-:W0:Y:S08]  /*1c690*/  LDCU UR12, c[0x0][0x398] ;  /* 0x00007300ff0c77ac */ /* 0x000e300008000800 */
[----:B------:R0:W-:Y:S01]  /*1c6a0*/  @P0 STG.E.U16 desc[UR24][R70.64], R5 ;  /* 0x0000000546000986 */ /* 0x0001e2000c101518 */
[----:B-----5:R-:W-:Y:S01]  /*1c6b0*/  ISETP.LT.AND P0, PT, R81, UR14, !P6 ;  /* 0x0000000e51007c0c */ /* 0x020fe2000f701270 */
[----:B------:R-:W5:Y:S01]  /*1c6c0*/  LDCU UR14, c[0x0][0x398] ;  /* 0x00007300ff0e77ac */ /* 0x000f620008000800 */
[----:B------:R-:W-:Y:S01]  /*1c6d0*/  ISETP.LT.AND P6, PT, R92, UR18, !P6 ;  /* 0x000000125c007c0c */ /* 0x000fe2000f7c1270 */
[----:B------:R-:W1:Y:S01]  /*1c6e0*/  LDCU UR18, c[0x0][0x398] ;  /* 0x00007300ff1277ac */ /* 0x000e620008000800 */
[----:B0-----:R-:W-:-:S05]  /*1c6f0*/  IMAD.WIDE R70, R4, 0x2, R68 ;  /* 0x0000000204467825 */ /* 0x001fca00078e0244 */
[----:B------:R0:W-:Y:S01]  /*1c700*/  @P2 STG.E.U16 desc[UR24][R70.64], R73 ;  /* 0x0000004946002986 */ /* 0x0001e2000c101518 */
[----:B--2---:R-:W-:Y:S01]  /*1c710*/  F2FP.F16.F32.PACK_AB R6, R6, R0 ;  /* 0x000000000606723e */ /* 0x004fe200000000ff */
[----:B------:R-:W-:-:S04]  /*1c720*/  VIADD R0, R4, UR8 ;  /* 0x0000000804007c36 */ /* 0x000fc80008000000 */
[----:B------:R-:W-:Y:S01]  /*1c730*/  IMAD.WIDE R4, R0, 0x2, R2 ;  /* 0x0000000200047825 */ /* 0x000fe200078e0202 */
[----:B0-----:R-:W-:-:S03]  /*1c740*/  PRMT R73, R6, 0x7632, R73 ;  /* 0x0000763206497816 */ /* 0x001fc60000000049 */
[C---:B------:R-:W-:Y:S01]  /*1c750*/  IMAD.WIDE R70, R0.reuse, 0x2, R68 ;  /* 0x0000000200467825 */ /* 0x040fe200078e0244 */
[----:B------:R0:W-:Y:S04]  /*1c760*/  @P0 STG.E.U16 desc[UR24][R4.64], R6 ;  /* 0x0000000604000986 */ /* 0x0001e8000c101518 */
[----:B------:R2:W-:Y:S01]  /*1c770*/  @P6 STG.E.U16 desc[UR24][R70.64], R73 ;  /* 0x0000004946006986 */ /* 0x0005e2000c101518 */
[----:B0-----:R-:W-:-:S03]  /*1c780*/  VIADD R4, R0, UR8 ;  /* 0x0000000800047c36 */ /* 0x001fc60008000000 */
[----:B------:R-:W4:Y:S01]  /*1c790*/  LDL.LU R0, [R1+0x110] ;  /* 0x0001100001007983 */ /* 0x000f220000300800 */
[----:B---3--:R-:W-:Y:S01]  /*1c7a0*/  F2FP.F16.F32.PACK_AB R5, R7, R72 ;  /* 0x000000480705723e */ /* 0x008fe200000000ff */
[C---:B------:R-:W-:Y:S02]  /*1c7b0*/  VIADD R72, R93.reuse, 0x47 ;  /* 0x000000475d487836 */ /* 0x040fe40000000000 */
[----:B--2---:R-:W-:-:S03]  /*1c7c0*/  VIADD R70, R93, 0x48 ;  /* 0x000000485d467836 */ /* 0x004fc60000000000 */
[----:B------:R-:W-:Y:S02]  /*1c7d0*/  ISETP.GE.AND P2, PT, R72, UR4, PT ;  /* 0x0000000448007c0c */ /* 0x000fe4000bf46270 */
[----:B------:R-:W-:Y:S01]  /*1c7e0*/  ISETP.LT.AND P0, PT, R81, UR20, !P5 ;  /* 0x0000001451007c0c */ /* 0x000fe2000ef01270 */
[----:B------:R-:W2:Y:S01]  /*1c7f0*/  LDL.LU R72, [R1+0x1b4] ;  /* 0x0001b40001487983 */ /* 0x000ea20000300800 */
[----:B------:R-:W-:Y:S01]  /*1c800*/  ISETP.GE.AND P6, PT, R70, UR6, PT ;  /* 0x0000000646007c0c */ /* 0x000fe2000bfc6270 */
[----:B------:R-:W-:Y:S01]  /*1c810*/  IMAD.WIDE R6, R4, 0x2, R2 ;  /* 0x0000000204067825 */ /* 0x000fe200078e0202 */
[C---:B------:R-:W-:Y:S01]  /*1c820*/  ISETP.LT.AND P5, PT, R92.reuse, UR26, !P5 ;  /* 0x0000001a5c007c0c */ /* 0x040fe2000efa1270 */
[----:B------:R-:W3:Y:S01]  /*1c830*/  LDL.LU R73, [R1+0x1b8] ;  /* 0x0001b80001497983 */ /* 0x000ee20000300800 */
[----:B------:R-:W-:Y:S01]  /*1c840*/  PRMT R71, R5, 0x7632, R71 ;  /* 0x0000763205477816 */ /* 0x000fe20000000047 */
[----:B------:R-:W0:Y:S02]  /*1c850*/  LDCU UR4, c[0x0][0x39c] ;  /* 0x00007380ff0477ac */ /* 0x000e240008000800 */
[----:B------:R-:W2:Y:S01]  /*1c860*/  LDL.LU R70, [R1+0x114] ;  /* 0x0001140001467983 */ /* 0x000ea20000300800 */
[----:B------:R-:W0:Y:S03]  /*1c870*/  LDCU UR6, c[0x0][0x39c] ;  /* 0x00007380ff0677ac */ /* 0x000e260008000800 */
[----:B------:R1:W-:Y:S01]  /*1c880*/  @P0 STG.E.U16 desc[UR24][R6.64], R5 ;  /* 0x0000000506000986 */ /* 0x0003e2000c101518 */
[----:B------:R-:W-:Y:S01]  /*1c890*/  ISETP.LT.AND P0, PT, R81, UR7, !P4 ;  /* 0x0000000751007c0c */ /* 0x000fe2000e701270 */
[----:B------:R-:W0:Y:S01]  /*1c8a0*/  LDCU UR20, c[0x0][0x398] ;  /* 0x00007300ff1477ac */ /* 0x000e220008000800 */
[----:B------:R-:W-:Y:S01]  /*1c8b0*/  ISETP.LT.AND P4, PT, R92, UR22, !P4 ;  /* 0x000000165c007c0c */ /* 0x000fe2000e781270 */
[----:B------:R-:W0:Y:S01]  /*1c8c0*/  LDCU UR7, c[0x0][0x398] ;  /* 0x00007300ff0777ac */ /* 0x000e220008000800 */
[----:B------:R-:W0:Y:S01]  /*1c8d0*/  LDCU UR26, c[0x0][0x398] ;  /* 0x00007300ff1a77ac */ /* 0x000e220008000800 */
[----:B-1----:R-:W-:Y:S01]  /*1c8e0*/  IMAD.WIDE R6, R4, 0x2, R68 ;  /* 0x0000000204067825 */ /* 0x002fe200078e0244 */
[----:B------:R-:W1:Y:S04]  /*1c8f0*/  LDCU UR22, c[0x0][0x398] ;  /* 0x00007300ff1677ac */ /* 0x000e680008000800 */
[----:B------:R0:W-:Y:S01]  /*1c900*/  @P5 STG.E.U16 desc[UR24][R6.64], R71 ;  /* 0x0000004706005986 */ /* 0x0001e2000c101518 */
[----:B----4-:R-:W-:Y:S01]  /*1c910*/  F2FP.F16.F32.PACK_AB R8, R8, R0 ;  /* 0x000000000808723e */ /* 0x010fe200000000ff */
[----:B------:R-:W-:-:S04]  /*1c920*/  VIADD R0, R4, UR8 ;  /* 0x0000000804007c36 */ /* 0x000fc80008000000 */
[----:B------:R-:W-:Y:S01]  /*1c930*/  IMAD.WIDE R4, R0, 0x2, R2 ;  /* 0x0000000200047825 */ /* 0x000fe200078e0202 */
[----:B0-----:R-:W-:-:S04]  /*1c940*/  PRMT R71, R8, 0x7632, R71 ;  /* 0x0000763208477816 */ /* 0x001fc80000000047 */
[----:B------:R2:W-:Y:S02]  /*1c950*/  @P0 STG.E.U16 desc[UR24][R4.64], R8 ;  /* 0x0000000804000986 */ /* 0x0005e4000c101518 */
[----:B--2---:R-:W-:Y:S01]  /*1c960*/  F2FP.F16.F32.PACK_AB R5, R9, R70 ;  /* 0x000000460905723e */ /* 0x004fe200000000ff */
[C---:B------:R-:W-:Y:S02]  /*1c970*/  VIADD R4, R0.reuse, UR8 ;  /* 0x0000000800047c36 */ /* 0x040fe40008000000 */
[----:B------:R-:W-:Y:S02]  /*1c980*/  IMAD.WIDE R8, R0, 0x2, R68 ;  /* 0x0000000200087825 */ /* 0x000fe400078e0244 */
[----:B------:R-:W2:Y:S02]  /*1c990*/  LDL.LU R0, [R1+0x118] ;  /* 0x0001180001007983 */ /* 0x000ea40000300800 */
[----:B------:R-:W-:Y:S02]  /*1c9a0*/  VIADD R70, R93, 0x49 ;  /* 0x000000495d467836 */ /* 0x000fe40000000000 */
[----:B------:R0:W-:Y:S03]  /*1c9b0*/  @P4 STG.E.U16 desc[UR24][R8.64], R71 ;  /* 0x0000004708004986 */ /* 0x0001e6000c101518 */
[----:B------:R-:W-:-:S02]  /*1c9c0*/  ISETP.GE.AND P5, PT, R70, UR4, PT ;  /* 0x0000000446007c0c */ /* 0x000fc4000bfa6270 */
[----:B------:R-:W-:Y:S01]  /*1c9d0*/  ISETP.LT.AND P0, PT, R81, UR10, !P3 ;  /* 0x0000000a51007c0c */ /* 0x000fe2000df01270 */
[----:B------:R-:W4:Y:S01]  /*1c9e0*/  LDL.LU R70, [R1+0x1b0] ;  /* 0x0001b00001467983 */ /* 0x000f220000300800 */
[----:B------:R-:W-:Y:S01]  /*1c9f0*/  IMAD.WIDE R6, R4, 0x2, R2 ;  /* 0x0000000204067825 */ /* 0x000fe200078e0202 */
[----:B------:R-:W1:Y:S03]  /*1ca00*/  LDCU UR4, c[0x0][0x39c] ;  /* 0x00007380ff0477ac */ /* 0x000e660008000800 */
[----:B0-----:R-:W-:Y:S01]  /*1ca10*/  VIADD R8, R93, 0x4a ;  /* 0x0000004a5d087836 */ /* 0x001fe20000000000 */
[----:B------:R-:W3:Y:S01]  /*1ca20*/  LDL.LU R71, [R1+0x1ac] ;  /* 0x0001ac0001477983 */ /* 0x000ee20000300800 */
[----:B------:R-:W-:Y:S01]  /*1ca30*/  PRMT R9, R5, 0x7632, R9 ;  /* 0x0000763205097816 */ /* 0x000fe20000000009 */
[----:B------:R-:W0:Y:S02]  /*1ca40*/  LDCU UR10, c[0x0][0x398] ;  /* 0x00007300ff0a77ac */ /* 0x000e240008000800 */
[----:B------:R-:W-:-:S02]  /*1ca50*/  ISETP.GE.AND P4, PT, R8, UR6, PT ;  /* 0x0000000608007c0c */ /* 0x000fc4000bf86270 */
[----:B------:R-:W3:Y:S01]  /*1ca60*/  LDL.LU R8, [R1+0x11c] ;  /* 0x00011c0001087983 */ /* 0x000ee20000300800 */
[C---:B------:R-:W-:Y:S01]  /*1ca70*/  ISETP.LT.AND P3, PT, R92.reuse, UR16, !P3 ;  /* 0x000000105c007c0c */ /* 0x040fe2000df61270 */
[----:B------:R-:W0:Y:S02]  /*1ca80*/  LDCU UR6, c[0x0][0x39c] ;  /* 0x00007380ff0677ac */ /* 0x000e240008000800 */
[----:B------:R1:W-:Y:S01]  /*1ca90*/  @P0 STG.E.U16 desc[UR24][R6.64], R5 ;  /* 0x0000000506000986 */ /* 0x0003e2000c101518 */
[----:B------:R-:W-:Y:S01]  /*1caa0*/  ISETP.LT.AND P0, PT, R81, UR12, !P1 ;  /* 0x0000000c51007c0c */ /* 0x000fe2000cf01270 */
[----:B------:R-:W0:Y:S01]  /*1cab0*/  LDCU UR12, c[0x0][0x398] ;  /* 0x00007300ff0c77ac */ /* 0x000e220008000800 */
[----:B-----5:R-:W-:Y:S01]  /*1cac0*/  ISETP.LT.AND P1, PT, R92, UR14, !P1 ;  /* 0x0000000e5c007c0c */ /* 0x020fe2000cf21270 */
[----:B------:R-:W5:Y:S01]  /*1cad0*/  LDCU UR16, c[0x0][0x398] ;  /* 0x00007300ff1077ac */ /* 0x000f620008000800 */
[----:B------:R-:W0:Y:S01]  /*1cae0*/  LDCU UR14, c[0x0][0x398] ;  /* 0x00007300ff0e77ac */ /* 0x000e220008000800 */
[----:B-1----:R-:W-:-:S05]  /*1caf0*/  IMAD.WIDE R6, R4, 0x2, R68 ;  /* 0x0000000204067825 */ /* 0x002fca00078e0244 */
[----:B------:R-:W-:Y:S01]  /*1cb00*/  @P3 STG.E.U16 desc[UR24][R6.64], R9 ;  /* 0x0000000906003986 */ /* 0x000fe2000c101518 */
[----:B--2---:R-:W-:Y:S01]  /*1cb10*/  F2FP.F16.F32.PACK_AB R10, R10, R0 ;  /* 0x000000000a0a723e */ /* 0x004fe200000000ff */
[----:B------:R-:W-:-:S04]  /*1cb20*/  VIADD R0, R4, UR8 ;  /* 0x0000000804007c36 */ /* 0x000fc80008000000 */
[----:B------:R-:W-:-:S05]  /*1cb30*/  IMAD.WIDE R4, R0, 0x2, R2 ;  /* 0x0000000200047825 */ /* 0x000fca00078e0202 */
[----:B------:R1:W-:Y:S01]  /*1cb40*/  @P0 STG.E.U16 desc[UR24][R4.64], R10 ;  /* 0x0000000a04000986 */ /* 0x0003e2000c101518 */
[----:B------:R-:W-:Y:S01]  /*1cb50*/  ISETP.LT.AND P0, PT, R81, UR18, !P2 ;  /* 0x0000001251007c0c */ /* 0x000fe2000d701270 */
[----:B------:R-:W2:Y:S01]  /*1cb60*/  LDCU UR18, c[0x0][0x398] ;  /* 0x00007300ff1277ac */ /* 0x000ea20008000800 */
[C---:B-1----:R-:W-:Y:S01]  /*1cb70*/  VIADD R4, R0.reuse, UR8 ;  /* 0x0000000800047c36 */ /* 0x042fe20008000000 */
[----:B---3--:R-:W-:Y:S01]  /*1cb80*/  F2FP.F16.F32.PACK_AB R11, R11, R8 ;  /* 0x000000080b0b723e */ /* 0x008fe200000000ff */
[----:B------:R-:W-:Y:S01]  /*1cb90*/  IMAD.WIDE R8, R0, 0x2, R68 ;  /* 0x0000000200087825 */ /* 0x000fe200078e0244 */
[----:B------:R-:W-:Y:S01]  /*1cba0*/  PRMT R10, R10, 0x7632, R10 ;  /* 0x000076320a0a7816 */ /* 0x000fe2000000000a */
[----:B------:R-:W3:Y:S02]  /*1cbb0*/  LDL.LU R0, [R1+0x120] ;  /* 0x0001200001007983 */ /* 0x000ee40000300800 */
[----:B------:R-:W-:Y:S02]  /*1cbc0*/  IMAD.WIDE R6, R4, 0x2, R2 ;  /* 0x0000000204067825 */ /* 0x000fe400078e0202 */
[----:B------:R1:W-:Y:S04]  /*1cbd0*/  @P1 STG.E.U16 desc[UR24][R8.64], R10 ;  /* 0x0000000a08001986 */ /* 0x0003e8000c101518 */
[----:B------:R0:W-:Y:S01]  /*1cbe0*/  @P0 STG.E.U16 desc[UR24][R6.64], R11 ;  /* 0x0000000b06000986 */ /* 0x0001e2000c101518 */
[----:B-1----:R-:W-:Y:S01]  /*1cbf0*/  VIADD R8, R93, 0x4c ;  /* 0x0000004c5d087836 */ /* 0x002fe20000000000 */
[----:B------:R-:W-:-:S02]  /*1cc00*/  PRMT R9, R11, 0x7632, R9 ;  /* 0x000076320b097816 */ /* 0x000fc40000000009 */
[----:B0-----:R-:W2:Y:S02]  /*1cc10*/  LDL.LU R11, [R1+0x164] ;  /* 0x00016400010b7983 */ /* 0x001ea40000300800 */
[----:B------:R-:W-:Y:S02]  /*1cc20*/  ISETP.GE.AND P0, PT, R8, UR6, PT ;  /* 0x0000000608007c0c */ /* 0x000fe4000bf06270 */
[----:B------:R-:W-:Y:S01]  /*1cc30*/  ISETP.LT.AND P2, PT, R92, UR20, !P2 ;  /* 0x000000145c007c0c */ /* 0x000fe2000d741270 */
[----:B------:R-:W2:Y:S01]  /*1cc40*/  LDL.LU R8, [R1+0x124] ;  /* 0x0001240001087983 */ /* 0x000ea20000300800 */
[----:B------:R-:W-:Y:S01]  /*1cc50*/  ISETP.LT.AND P1, PT, R81, UR7, !P6 ;  /* 0x0000000751007c0c */ /* 0x000fe2000f721270 */
[----:B------:R-:W-:Y:S02]  /*1cc60*/  VIADD R5, R93, 0x4b ;  /* 0x0000004b5d057836 */ /* 0x000fe40000000000 */
[----:B------:R-:W-:Y:S01]  /*1cc70*/  IMAD.WIDE R6, R4, 0x2, R68 ;  /* 0x0000000204067825 */ /* 0x000fe200078e0244 */
[----:B------:R-:W-:Y:S01]  /*1cc80*/  ISETP.LT.AND P6, PT, R92, UR26, !P6 ;  /* 0x0000001a5c007c0c */ /* 0x000fe2000f7c1270 */
[----:B------:R-:W0:Y:S01]  /*1cc90*/  LDCU UR6, c[0x0][0x39c] ;  /* 0x00007380ff0677ac */ /* 0x000e220008000800 */
[----:B------:R-:W-:Y:S01]  /*1cca0*/  ISETP.GE.AND P3, PT, R5, UR4, PT ;  /* 0x0000000405007c0c */ /* 0x000fe2000bf66270 */
[----:B------:R-:W1:Y:S04]  /*1ccb0*/  LDCU UR4, c[0x0][0x39c] ;  /* 0x00007380ff0477ac */ /* 0x000e680008000800 */
[----:B------:R-:W-:Y:S01]  /*1ccc0*/  @P2 STG.E.U16 desc[UR24][R6.64], R9 ;  /* 0x0000000906002986 */ /* 0x000fe2000c101518 */
[----:B------:R-:W0:Y:S01]  /*1ccd0*/  LDCU UR7, c[0x0][0x398] ;  /* 0x00007300ff0777ac */ /* 0x000e220008000800 */
[----:B------:R-:W0:Y:S01]  /*1cce0*/  LDCU UR20, c[0x0][0x398] ;  /* 0x00007300ff1477ac */ /* 0x000e220008000800 */
[----:B------:R-:W0:Y:S01]  /*1ccf0*/  LDCU UR26, c[0x0][0x398] ;  /* 0x00007300ff1a77ac */ /* 0x000e220008000800 */
[----:B---3--:R-:W-:Y:S01]  /*1cd00*/  F2FP.F16.F32.PACK_AB R12, R12, R0 ;  /* 0x000000000c0c723e */ /* 0x008fe200000000ff */
[----:B------:R-:W-:-:S04]  /*1cd10*/  VIADD R0, R4, UR8 ;  /* 0x0000000804007c36 */ /* 0x000fc80008000000 */
[----:B------:R-:W-:Y:S01]  /*1cd20*/  IMAD.WIDE R4, R0, 0x2, R2 ;  /* 0x0000000200047825 */ /* 0x000fe200078e0202 */
[----:B------:R-:W-:-:S04]  /*1cd30*/  PRMT R10, R12, 0x7632, R10 ;  /* 0x000076320c0a7816 */ /* 0x000fc8000000000a */
[----:B------:R3:W-:Y:S01]  /*1cd40*/  @P1 STG.E.U16 desc[UR24][R4.64], R12 ;  /* 0x0000000c04001986 */ /* 0x0007e2000c101518 */
[----:B------:R-:W-:Y:S01]  /*1cd50*/  ISETP.LT.AND P1, PT, R81, UR10, !P5 ;  /* 0x0000000a51007c0c */ /* 0x000fe2000ef21270 */
[----:B------:R-:W0:Y:S01]  /*1cd60*/  LDCU UR10, c[0x0][0x398] ;  /* 0x00007300ff0a77ac */ /* 0x000e220008000800 */
[C---:B---3--:R-:W-:Y:S01]  /*1cd70*/  VIADD R4, R0.reuse, UR8 ;  /* 0x0000000800047c36 */ /* 0x048fe20008000000 */
[----:B--2---:R-:W-:Y:S01]  /*1cd80*/  F2FP.F16.F32.PACK_AB R13, R13, R8 ;  /* 0x000000080d0d723e */ /* 0x004fe200000000ff */
[----:B------:R-:W-:Y:S02]  /*1cd90*/  IMAD.WIDE R8, R0, 0x2, R68 ;  /* 0x0000000200087825 */ /* 0x000fe400078e0244 */
[----:B------:R-:W2:Y:S02]  /*1cda0*/  LDL.LU R0, [R1+0x128] ;  /* 0x0001280001007983 */ /* 0x000ea40000300800 */
[----:B------:R-:W-:Y:S02]  /*1cdb0*/  IMAD.WIDE R6, R4, 0x2, R2 ;  /* 0x0000000204067825 */ /* 0x000fe400078e0202 */
[----:B------:R3:W-:Y:S04]  /*1cdc0*/  @P6 STG.E.U16 desc[UR24][R8.64], R10 ;  /* 0x0000000a08006986 */ /* 0x0007e8000c101518 */
[----:B------:R0:W-:Y:S01]  /*1cdd0*/  @P1 STG.E.U16 desc[UR24][R6.64], R13 ;  /* 0x0000000d06001986 */ /* 0x0001e2000c101518 */
[----:B---3--:R-:W-:Y:S01]  /*1cde0*/  VIADD R8, R93, 0x4e ;  /* 0x0000004e5d087836 */ /* 0x008fe20000000000 */
[----:B------:R-:W-:-:S02]  /*1cdf0*/  PRMT R9, R13, 0x7632, R9 ;  /* 0x000076320d097816 */ /* 0x000fc40000000009 */
[----:B0-----:R-:W3:Y:S02]  /*1ce00*/  LDL.LU R13, [R1+0x168] ;  /* 0x00016800010d7983 */ /* 0x001ee40000300800 */
[----:B------:R-:W-:Y:S02]  /*1ce10*/  ISETP.GE.AND P1, PT, R8, UR6, PT ;  /* 0x0000000608007c0c */ /* 0x000fe4000bf26270 */
[----:B------:R-:W-:Y:S01]  /*1ce20*/  ISETP.LT.AND P5, PT, R92, UR22, !P5 ;  /* 0x000000165c007c0c */ /* 0x000fe2000efa1270 */
[----:B------:R-:W3:Y:S01]  /*1ce30*/  LDL.LU R8, [R1+0x12c] ;  /* 0x00012c0001087983 */ /* 0x000ee20000300800 */
[----:B------:R-:W-:Y:S01]  /*1ce40*/  ISETP.LT.AND P6, PT, R81, UR12, !P4 ;  /* 0x0000000c51007c0c */ /* 0x000fe2000e7c1270 */
[----:B------:R-:W-:Y:S02]  /*1ce50*/  VIADD R5, R93, 0x4d ;  /* 0x0000004d5d057836 */ /* 0x000fe40000000000 */
[----:B------:R-:W-:Y:S01]  /*1ce60*/  IMAD.WIDE R6, R4, 0x2, R68 ;  /* 0x0000000204067825 */ /* 0x000fe200078e0244 */
[----:B-----5:R-:W-:Y:S01]  /*1ce70*/  ISETP.LT.AND P4, PT, R92, UR16, !P4 ;  /* 0x000000105c007c0c */ /* 0x020fe2000e781270 */
[----:B------:R-:W0:Y:S01]  /*1ce80*/  LDCU UR6, c[0x0][0x39c] ;  /* 0x00007380ff0677ac */ /* 0x000e220008000800 */
[----:B-1----:R-:W-:Y:S01]  /*1ce90*/  ISETP.GE.AND P2, PT, R5, UR4, PT ;  /* 0x0000000405007c0c */ /* 0x002fe2000bf46270 */
[----:B------:R-:W1:Y:S04]  /*1cea0*/  LDCU UR4, c[0x0][0x39c] ;  /* 0x00007380ff0477ac */ /* 0x000e680008000800 */
[----:B------:R-:W-:Y:S01]  /*1ceb0*/  @P5 STG.E.U16 desc[UR24][R6.64], R9 ;  /* 0x0000000906005986 */ /* 0x000fe2000c101518 */
[----:B------:R-:W5:Y:S01]  /*1cec0*/  LDCU UR12, c[0x0][0x398] ;  /* 0x00007300ff0c77ac */ /* 0x000f620008000800 */
[----:B------:R-:W0:Y:S01]  /*1ced0*/  LDCU UR22, c[0x0][0x398] ;  /* 0x00007300ff1677ac */ /* 0x000e220008000800 */
[----:B------:R-:W0:Y:S01]  /*1cee0*/  LDCU UR16, c[0x0][0x398] ;  /* 0x00007300ff1077ac */ /* 0x000e220008000800 */
[----:B--2---:R-:W-:Y:S01]  /*1cef0*/  F2FP.F16.F32.PACK_AB R14, R14, R0 ;  /* 0x000000000e0e723e */ /* 0x004fe200000000ff */
[----:B------:R-:W-:-:S04]  /*1cf00*/  VIADD R0, R4, UR8 ;  /* 0x0000000804007c36 */ /* 0x000fc80008000000 */
[----:B------:R-:W-:Y:S01]  /*1cf10*/  IMAD.WIDE R4, R0, 0x2, R2 ;  /* 0x0000000200047825 */ /* 0x000fe200078e0202 */
[----:B------:R-:W-:-:S04]  /*1cf20*/  PRMT R10, R14, 0x7632, R10 ;  /* 0x000076320e0a7816 */ /* 0x000fc8000000000a */
[----:B------:R2:W-:Y:S01]  /*1cf30*/  @P6 STG.E.U16 desc[UR24][R4.64], R14 ;  /* 0x0000000e04006986 */ /* 0x0005e2000c101518 */
[----:B------:R-:W-:Y:S01]  /*1cf40*/  ISETP.LT.AND P6, PT, R81, UR14, !P3 ;  /* 0x0000000e51007c0c */ /* 0x000fe2000dfc1270 */
[----:B------:R-:W0:Y:S01]  /*1cf50*/  LDCU UR14, c[0x0][0x398] ;  /* 0x00007300ff0e77ac */ /* 0x000e220008000800 */
[C---:B--2---:R-:W-:Y:S01]  /*1cf60*/  VIADD R4, R0.reuse, UR8 ;  /* 0x0000000800047c36 */ /* 0x044fe20008000000 */
[----:B------:R-:W2:Y:S01]  /*1cf70*/  LDL.LU R14, [R1+0x1a8] ;  /* 0x0001a800010e7983 */ /* 0x000ea20000300800 */
[----:B---3--:R-:W-:Y:S01]  /*1cf80*/  F2FP.F16.F32.PACK_AB R15, R15, R8 ;  /* 0x000000080f0f723e */ /* 0x008fe200000000ff */
[----:B------:R-:W-:Y:S02]  /*1cf90*/  IMAD.WIDE R8, R0, 0x2, R68 ;  /* 0x0000000200087825 */ /* 0x000fe400078e0244 */
[----:B------:R-:W3:Y:S02]  /*1cfa0*/  LDL.LU R0, [R1+0x130] ;  /* 0x0001300001007983 */ /* 0x000ee40000300800 */
[----:B------:R-:W-:-:S02]  /*1cfb0*/  IMAD.WIDE R6, R4, 0x2, R2 ;  /* 0x0000000204067825 */ /* 0x000fc400078e0202 */
[----:B------:R0:W-:Y:S04]  /*1cfc0*/  @P4 STG.E.U16 desc[UR24][R8.64], R10 ;  /* 0x0000000a08004986 */ /* 0x0001e8000c101518 */
[----:B------:R1:W-:Y:S01]  /*1cfd0*/  @P6 STG.E.U16 desc[UR24][R6.64], R15 ;  /* 0x0000000f06006986 */ /* 0x0003e2000c101518 */
[----:B0-----:R-:W-:Y:S01]  /*1cfe0*/  VIADD R8, R93, 0x50 ;  /* 0x000000505d087836 */ /* 0x001fe20000000000 */
[----:B------:R-:W-:Y:S02]  /*1cff0*/  PRMT R9, R15, 0x7632, R9 ;  /* 0x000076320f097816 */ /* 0x000fe40000000009 */
[----:B-1----:R-:W2:Y:S02]  /*1d000*/  LDL.LU R15, [R1+0x16c] ;  /* 0x00016c00010f7983 */ /* 0x002ea40000300800 */
[----:B------:R-:W-:-:S02]  /*1d010*/  ISETP.GE.AND P4, PT, R8, UR6, PT ;  /* 0x0000000608007c0c */ /* 0x000fc4000bf86270 */
        /* <DEDUP_REMOVED lines=21> */
[----:B------:R-:W3:Y:S01]  /*1d170*/  LDL.LU R16, [R1+0x1a4] ;  /* 0x0001a40001107983 */ /* 0x000ee20000300800 */
[----:B--2---:R-:W-:Y:S01]  /*1d180*/  F2FP.F16.F32.PACK_AB R17, R17, R8 ;  /* 0x000000081111723e */ /* 0x004fe200000000ff */
[----:B------:R-:W-:Y:S02]  /*1d190*/  IMAD.WIDE R8, R0, 0x2, R68 ;  /* 0x0000000200087825 */ /* 0x000fe400078e0244 */
[----:B------:R-:W2:Y:S02]  /*1d1a0*/  LDL.LU R0, [R1+0x138] ;  /* 0x0001380001007983 */ /* 0x000ea40000300800 */
[----:B------:R-:W-:-:S02]  /*1d1b0*/  IMAD.WIDE R6, R4, 0x2, R2 ;  /* 0x0000000204067825 */ /* 0x000fc400078e0202 */
[----:B------:R0:W-:Y:S04]  /*1d1c0*/  @P0 STG.E.U16 desc[UR24][R8.64], R10 ;  /* 0x0000000a08000986 */ /* 0x0001e8000c101518 */
[----:B------:R1:W-:Y:S01]  /*1d1d0*/  @P6 STG.E.U16 desc[UR24][R6.64], R17 ;  /* 0x0000001106006986 */ /* 0x0003e2000c101518 */
[----:B0-----:R-:W-:Y:S01]  /*1d1e0*/  VIADD R8, R93, 0x52 ;  /* 0x000000525d087836 */ /* 0x001fe20000000000 */
[----:B------:R-:W-:Y:S02]  /*1d1f0*/  PRMT R9, R17, 0x7632, R9 ;  /* 0x0000763211097816 */ /* 0x000fe40000000009 */
[----:B-1----:R-:W3:Y:S02]  /*1d200*/  LDL.LU R17, [R1+0x1a0] ;  /* 0x0001a00001117983 */ /* 0x002ee40000300800 */
[----:B------:R-:W-:-:S02]  /*1d210*/  ISETP.GE.AND P0, PT, R8, UR6, PT ;  /* 0x0000000608007c0c */ /* 0x000fc4000bf06270 */
[----:B------:R-:W-:Y:S01]  /*1d220*/  ISETP.LT.AND P2, PT, R92, UR26, !P2 ;  /* 0x0000001a5c007c0c */ /* 0x000fe2000d741270 */
[----:B------:R-:W3:Y:S01]  /*1d230*/  LDL.LU R8, [R1+0x13c] ;  /* 0x00013c0001087983 */ /* 0x000ee20000300800 */
[----:B-----5:R-:W-:Y:S01]  /*1d240*/  ISETP.LT.AND P6, PT, R81, UR12, !P1 ;  /* 0x0000000c51007c0c */ /* 0x020fe2000cfc1270 */
[----:B------:R-:W-:Y:S02]  /*1d250*/  VIADD R5, R93, 0x51 ;  /* 0x000000515d057836 */ /* 0x000fe40000000000 */
[----:B------:R-:W-:Y:S01]  /*1d260*/  IMAD.WIDE R6, R4, 0x2, R68 ;  /* 0x0000000204067825 */ /* 0x000fe200078e0244 */
[----:B------:R-:W-:Y:S01]  /*1d270*/  ISETP.LT.AND P1, PT, R92, UR22, !P1 ;  /* 0x000000165c007c0c */ /* 0x000fe2000cf21270 */
[----:B------:R-:W0:Y:S01]  /*1d280*/  LDCU UR6, c[0x0][0x39c] ;  /* 0x00007380ff0677ac */ /* 0x000e220008000800 */
[----:B------:R-:W-:Y:S01]  /*1d290*/  ISETP.GE.AND P3, PT, R5, UR4, PT ;  /* 0x0000000405007c0c */ /* 0x000fe2000bf66270 */
        /* <DEDUP_REMOVED lines=91> */
[----:B------:R-:W-:Y:S01]  /*1d850*/  VIADD R5, R93, 0x57 ;  /* 0x000000575d057836 */ /* 0x000fe20000000000 */
[----:B------:R-:W0:Y:S01]  /*1d860*/  LDCU UR6, c[0x0][0x39c] ;  /* 0x00007380ff0677ac */ /* 0x000e220008000800 */
[----:B------:R-:W-:-:S03]  /*1d870*/  IMAD.WIDE R6, R4, 0x2, R68 ;  /* 0x0000000204067825 */ /* 0x000fc600078e0244 */
[----:B------:R-:W-:Y:S01]  /*1d880*/  ISETP.GE.AND P3, PT, R5, UR4, PT ;  /* 0x0000000405007c0c */ /* 0x000fe2000bf66270 */
[----:B------:R-:W1:Y:S04]  /*1d890*/  LDCU UR4, c[0x0][0x39c] ;  /* 0x00007380ff0477ac */ /* 0x000e680008000800 */
[----:B------:R-:W-:Y:S01]  /*1d8a0*/  @P2 STG.E.U16 desc[UR24][R6.64], R9 ;  /* 0x0000000906002986 */ /* 0x000fe2000c101518 */
[----:B------:R-:W0:Y:S01]  /*1d8b0*/  LDCU UR22, c[0x0][0x398] ;  /* 0x00007300ff1677ac */ /* 0x000e220008000800 */
[----:B---3--:R-:W-:Y:S01]  /*1d8c0*/  F2FP.F16.F32.PACK_AB R24, R24, R0 ;  /* 0x000000001818723e */ /* 0x008fe200000000ff */
[----:B------:R-:W-:Y:S01]  /*1d8d0*/  VIADD R0, R4, UR8 ;  /* 0x0000000804007c36 */ /* 0x000fe20008000000 */
[----:B------:R-:W3:Y:S03]  /*1d8e0*/  LDCU UR7, c[0x0][0x398] ;  /* 0x00007300ff0777ac */ /* 0x000ee60008000800 */
[----:B------:R-:W-:Y:S01]  /*1d8f0*/  IMAD.WIDE R4, R0, 0x2, R2 ;  /* 0x0000000200047825 */ /* 0x000fe200078e0202 */
[----:B------:R-:W-:-:S04]  /*1d900*/  PRMT R10, R24, 0x7632, R10 ;  /* 0x00007632180a7816 */ /* 0x000fc8000000000a */
[----:B------:R0:W-:Y:S02]  /*1d910*/  @P6 STG.E.U16 desc[UR24][R4.64], R24 ;  /* 0x0000001804006986 */ /* 0x0001e4000c101518 */
[C---:B0-----:R-:W-:Y:S02]  /*1d920*/  VIADD R4, R0.reuse, UR8 ;  /* 0x0000000800047c36 */ /* 0x041fe40008000000 */
[----:B------:R-:W3:Y:S01]  /*1d930*/  LDL.LU R24, [R1+0x184] ;  /* 0x0001840001187983 */ /* 0x000ee20000300800 */
[----:B--2---:R-:W-:Y:S01]  /*1d940*/  F2FP.F16.F32.PACK_AB R25, R25, R8 ;  /* 0x000000081919723e */ /* 0x004fe200000000ff */
[----:B------:R-:W-:Y:S02]  /*1d950*/  IMAD.WIDE R8, R0, 0x2, R68 ;  /* 0x0000000200087825 */ /* 0x000fe400078e0244 */
[----:B------:R-:W2:Y:S01]  /*1d960*/  LDL.LU R0, [R1+0x158] ;  /* 0x0001580001007983 */ /* 0x000ea20000300800 */
[----:B------:R-:W-:Y:S02]  /*1d970*/  ISETP.LT.AND P1, PT, R92, UR16, !P1 ;  /* 0x000000105c007c0c */ /* 0x000fe4000cf21270 */
[----:B------:R-:W-:Y:S01]  /*1d980*/  ISETP.LT.AND P6, PT, R81, UR10, !P5 ;  /* 0x0000000a51007c0c */ /* 0x000fe2000efc1270 */
[----:B------:R-:W-:-:S02]  /*1d990*/  VIADD R5, R93, 0x59 ;  /* 0x000000595d057836 */ /* 0x000fc40000000000 */
[----:B------:R-:W-:Y:S01]  /*1d9a0*/  IMAD.WIDE R6, R4, 0x2, R2 ;  /* 0x0000000204067825 */ /* 0x000fe200078e0202 */
[----:B------:R-:W-:Y:S01]  /*1d9b0*/  ISETP.LT.AND P5, PT, R92, UR18, !P5 ;  /* 0x000000125c007c0c */ /* 0x000fe2000efa1270 */
[----:B------:R-:W0:Y:S01]  /*1d9c0*/  LDCU UR10, c[0x0][0x398] ;  /* 0x00007300ff0a77ac */ /* 0x000e220008000800 */
[----:B-1----:R-:W-:Y:S01]  /*1d9d0*/  ISETP.GE.AND P2, PT, R5, UR4, PT ;  /* 0x0000000405007c0c */ /* 0x002fe2000bf46270 */
[----:B------:R-:W1:Y:S04]  /*1d9e0*/  LDCU UR4, c[0x0][0x39c] ;  /* 0x00007380ff0477ac */ /* 0x000e680008000800 */
[----:B------:R0:W-:Y:S01]  /*1d9f0*/  @P1 STG.E.U16 desc[UR24][R8.64], R10 ;  /* 0x0000000a08001986 */ /* 0x0001e2000c101518 */
[----:B------:R-:W-:Y:S01]  /*1da00*/  F2FP.F16.F32.PACK_AB R29, R29, R11 ;  /* 0x0000000b1d1d723e */ /* 0x000fe200000000ff */
[----:B------:R-:W1:Y:S02]  /*1da10*/  LDCU UR16, c[0x0][0x398] ;  /* 0x00007300ff1077ac */ /* 0x000e640008000800 */
[----:B------:R4:W-:Y:S01]  /*1da20*/  @P6 STG.E.U16 desc[UR24][R6.64], R25 ;  /* 0x0000001906006986 */ /* 0x0009e2000c101518 */
[----:B-----5:R-:W-:Y:S01]  /*1da30*/  ISETP.LT.AND P6, PT, R81, UR12, !P4 ;  /* 0x0000000c51007c0c */ /* 0x020fe2000e7c1270 */
[----:B------:R-:W5:Y:S01]  /*1da40*/  LDCU UR12, c[0x0][0x398] ;  /* 0x00007300ff0c77ac */ /* 0x000f620008000800 */
[----:B------:R-:W1:Y:S01]  /*1da50*/  LDCU UR18, c[0x0][0x398] ;  /* 0x00007300ff1277ac */ /* 0x000e620008000800 */
[----:B0-----:R-:W-:Y:S01]  /*1da60*/  IMAD.WIDE R8, R4, 0x2, R68 ;  /* 0x0000000204087825 */ /* 0x001fe200078e0244 */
[----:B----4-:R-:W-:-:S02]  /*1da70*/  PRMT R7, R25, 0x7632, R7 ;  /* 0x0000763219077816 */ /* 0x010fc40000000007 */
[----:B------:R-:W4:Y:S01]  /*1da80*/  LDL.LU R25, [R1+0x180] ;  /* 0x0001800001197983 */ /* 0x000f220000300800 */
[----:B------:R-:W-:-:S03]  /*1da90*/  VIADD R6, R4, UR8 ;  /* 0x0000000804067c36 */ /* 0x000fc60008000000 */
[----:B------:R0:W-:Y:S01]  /*1daa0*/  @P5 STG.E.U16 desc[UR24][R8.64], R7 ;  /* 0x0000000708005986 */ /* 0x0001e2000c101518 */
[----:B------:R-:W-:-:S04]  /*1dab0*/  IMAD.WIDE R4, R6, 0x2, R2 ;  /* 0x0000000206047825 */ /* 0x000fc800078e0202 */
[----:B0-----:R-:W-:-:S05]  /*1dac0*/  VIADD R8, R93, 0x5b ;  /* 0x0000005b5d087836 */ /* 0x001fca0000000000 */
[----:B-1----:R-:W-:Y:S01]  /*1dad0*/  ISETP.GE.AND P5, PT, R8, UR4, PT ;  /* 0x0000000408007c0c */ /* 0x002fe2000bfa6270 */
[----:B------:R-:W0:Y:S01]  /*1dae0*/  LDCU UR4, c[0x0][0x39c] ;  /* 0x00007380ff0477ac */ /* 0x000e220008000800 */
[----:B--2---:R-:W-:Y:S01]  /*1daf0*/  F2FP.F16.F32.PACK_AB R26, R26, R0 ;  /* 0x000000001a1a723e */ /* 0x004fe200000000ff */
[----:B------:R-:W-:-:S05]  /*1db00*/  VIADD R0, R93, 0x5a ;  /* 0x0000005a5d007836 */ /* 0x000fca0000000000 */
[----:B------:R-:W-:Y:S01]  /*1db10*/  ISETP.GE.AND P1, PT, R0, UR6, PT ;  /* 0x0000000600007c0c */ /* 0x000fe2000bf26270 */
[----:B------:R1:W-:Y:S04]  /*1db20*/  @P6 STG.E.U16 desc[UR24][R4.64], R26 ;  /* 0x0000001a04006986 */ /* 0x0003e8000c101518 */
[----:B------:R-:W2:Y:S01]  /*1db30*/  LDL.LU R0, [R1+0x15c] ;  /* 0x00015c0001007983 */ /* 0x000ea20000300800 */
[----:B------:R-:W-:Y:S01]  /*1db40*/  PRMT R9, R26, 0x7632, R9 ;  /* 0x000076321a097816 */ /* 0x000fe20000000009 */
[----:B------:R-:W0:Y:S02]  /*1db50*/  LDCU UR6, c[0x0][0x39c] ;  /* 0x00007380ff0677ac */ /* 0x000e240008000800 */
[----:B-1----:R-:W3:Y:S04]  /*1db60*/  LDL.LU R26, [R1+0x17c] ;  /* 0x00017c00011a7983 */ /* 0x002ee80000300800 */
[----:B------:R-:W3:Y:S01]  /*1db70*/  LDL.LU R8, [R1+0x160] ;  /* 0x0001600001087983 */ /* 0x000ee20000300800 */
[----:B------:R-:W-:Y:S01]  /*1db80*/  ISETP.LT.AND P4, PT, R92, UR20, !P4 ;  /* 0x000000145c007c0c */ /* 0x000fe2000e781270 */
[----:B------:R-:W1:Y:S01]  /*1db90*/  LDCU UR20, c[0x0][0x398] ;  /* 0x00007300ff1477ac */ /* 0x000e620008000800 */
[----:B------:R-:W-:-:S02]  /*1dba0*/  ISETP.LT.AND P6, PT, R81, UR14, !P3 ;  /* 0x0000000e51007c0c */ /* 0x000fc4000dfc1270 */
[----:B------:R-:W-:Y:S01]  /*1dbb0*/  ISETP.LT.AND P3, PT, R92, UR26, !P3 ;  /* 0x0000001a5c007c0c */ /* 0x000fe2000df61270 */
[----:B------:R-:W0:Y:S01]  /*1dbc0*/  LDCU UR14, c[0x0][0x398] ;  /* 0x00007300ff0e77ac */ /* 0x000e220008000800 */
[----:B------:R-:W-:Y:S02]  /*1dbd0*/  F2FP.F16.F32.PACK_AB R30, R30, R13 ;  /* 0x0000000d1e1e723e */ /* 0x000fe400000000ff */
[----:B------:R-:W-:Y:S01]  /*1dbe0*/  F2FP.F16.F32.PACK_AB R31, R31, R15 ;  /* 0x0000000f1f1f723e */ /* 0x000fe200000000ff */
[----:B------:R-:W0:Y:S01]  /*1dbf0*/  LDCU UR26, c[0x0][0x398] ;  /* 0x00007300ff1a77ac */ /* 0x000e220008000800 */
[----:B--2---:R-:W-:Y:S01]  /*1dc00*/  F2FP.F16.F32.PACK_AB R27, R27, R0 ;  /* 0x000000001b1b723e */ /* 0x004fe200000000ff */
[C---:B------:R-:W-:Y:S02]  /*1dc10*/  VIADD R0, R6.reuse, UR8 ;  /* 0x0000000806007c36 */ /* 0x040fe40008000000 */
[----:B------:R-:W-:-:S04]  /*1dc20*/  IMAD.WIDE R6, R6, 0x2, R68 ;  /* 0x0000000206067825 */ /* 0x000fc800078e0244 */
[----:B------:R-:W-:Y:S01]  /*1dc30*/  IMAD.WIDE R4, R0, 0x2, R2 ;  /* 0x0000000200047825 */ /* 0x000fe200078e0202 */
[----:B------:R2:W-:Y:S04]  /*1dc40*/  @P4 STG.E.U16 desc[UR24][R6.64], R9 ;  /* 0x0000000906004986 */ /* 0x0005e8000c101518 */
[----:B------:R0:W-:Y:S01]  /*1dc50*/  @P6 STG.E.U16 desc[UR24][R4.64], R27 ;  /* 0x0000001b04006986 */ /* 0x0001e2000c101518 */
[----:B---3--:R-:W-:Y:S01]  /*1dc60*/  ISETP.LT.AND P6, PT, R81, UR7, !P0 ;  /* 0x0000000751007c0c */ /* 0x008fe2000c7c1270 */
[----:B------:R-:W3:Y:S01]  /*1dc70*/  LDCU UR7, c[0x0][0x398] ;  /* 0x00007300ff0777ac */ /* 0x000ee20008000800 */
[----:B------:R-:W-:Y:S01]  /*1dc80*/  F2FP.F16.F32.PACK_AB R28, R28, R8 ;  /* 0x000000081c1c723e */ /* 0x000fe200000000ff */
[C---:B------:R-:W-:Y:S01]  /*1dc90*/  VIADD R8, R0.reuse, UR8 ;  /* 0x0000000800087c36 */ /* 0x040fe20008000000 */
[----:B------:R-:W-:Y:S01]  /*1dca0*/  PRMT R10, R27, 0x7632, R10 ;  /* 0x000076321b0a7816 */ /* 0x000fe2000000000a */
[----:B--2---:R-:W-:-:S04]  /*1dcb0*/  IMAD.WIDE R6, R0, 0x2, R68 ;  /* 0x0000000200067825 */ /* 0x004fc800078e0244 */
[----:B0-----:R-:W-:Y:S01]  /*1dcc0*/  IMAD.WIDE R4, R8, 0x2, R2 ;  /* 0x0000000208047825 */ /* 0x001fe200078e0202 */
[----:B------:R-:W-:Y:S01]  /*1dcd0*/  @P3 STG.E.U16 desc[UR24][R6.64], R10 ;  /* 0x0000000a06003986 */ /* 0x000fe2000c101518 */
[----:B------:R-:W-:Y:S01]  /*1dce0*/  ISETP.LT.AND P0, PT, R92, UR22, !P0 ;  /* 0x000000165c007c0c */ /* 0x000fe2000c701270 */
[----:B------:R-:W0:Y:S02]  /*1dcf0*/  LDCU UR22, c[0x0][0x398] ;  /* 0x00007300ff1677ac */ /* 0x000e240008000800 */
[----:B------:R2:W-:Y:S01]  /*1dd00*/  @P6 STG.E.U16 desc[UR24][R4.64], R28 ;  /* 0x0000001c04006986 */ /* 0x0005e2000c101518 */
[----:B------:R-:W-:Y:S01]  /*1dd10*/  ISETP.LT.AND P6, PT, R81, UR10, !P2 ;  /* 0x0000000a51007c0c */ /* 0x000fe2000d7c1270 */
[----:B------:R-:W-:Y:S01]  /*1dd20*/  VIADD R9, R93, 0x5c ;  /* 0x0000005c5d097836 */ /* 0x000fe20000000000 */
[----:B------:R-:W0:Y:S01]  /*1dd30*/  LDCU UR10, c[0x0][0x398] ;  /* 0x00007300ff0a77ac */ /* 0x000e220008000800 */
[C---:B------:R-:W-:Y:S01]  /*1dd40*/  VIADD R11, R8.reuse, UR8 ;  /* 0x00000008080b7c36 */ /* 0x040fe20008000000 */
[----:B------:R-:W4:Y:S02]  /*1dd50*/  LDL.LU R27, [R1+0x178] ;  /* 0x00017800011b7983 */ /* 0x000f240000300800 */
[----:B------:R-:W-:Y:S01]  /*1dd60*/  ISETP.GE.AND P4, PT, R9, UR6, PT ;  /* 0x0000000609007c0c */ /* 0x000fe2000bf86270 */
[----:B------:R-:W-:Y:S01]  /*1dd70*/  IMAD.WIDE R8, R8, 0x2, R68 ;  /* 0x0000000208087825 */ /* 0x000fe200078e0244 */
[----:B--2---:R-:W-:-:S03]  /*1dd80*/  PRMT R5, R28, 0x7632, R5 ;  /* 0x000076321c057816 */ /* 0x004fc60000000005 */
[C---:B------:R-:W-:Y:S01]  /*1dd90*/  IMAD.WIDE R6, R11.reuse, 0x2, R2 ;  /* 0x000000020b067825 */ /* 0x040fe200078e0202 */
[----:B------:R-:W2:Y:S01]  /*1dda0*/  LDL.LU R28, [R1+0x174] ;  /* 0x00017400011c7983 */ /* 0x000ea20000300800 */
[----:B------:R-:W-:Y:S01]  /*1ddb0*/  ISETP.LT.AND P2, PT, R92, UR16, !P2 ;  /* 0x000000105c007c0c */ /* 0x000fe2000d741270 */
[----:B------:R-:W0:Y:S02]  /*1ddc0*/  LDCU UR6, c[0x0][0x39c] ;  /* 0x00007380ff0677ac */ /* 0x000e240008000800 */
[----:B------:R-:W-:Y:S01]  /*1ddd0*/  @P0 STG.E.U16 desc[UR24][R8.64], R5 ;  /* 0x0000000508000986 */ /* 0x000fe2000c101518 */
[----:B------:R-:W-:Y:S01]  /*1dde0*/  VIADD R13, R11, UR8 ;  /* 0x000000080b0d7c36 */ /* 0x000fe20008000000 */
[----:B------:R-:W0:Y:S02]  /*1ddf0*/  LDCU UR16, c[0x0][0x398] ;  /* 0x00007300ff1077ac */ /* 0x000e240008000800 */
[----:B------:R1:W-:Y:S02]  /*1de00*/  @P6 STG.E.U16 desc[UR24][R6.64], R29 ;  /* 0x0000001d06006986 */ /* 0x0003e4000c101518 */
[----:B-1----:R-:W-:-:S02]  /*1de10*/  PRMT R7, R29, 0x7632, R7 ;  /* 0x000076321d077816 */ /* 0x002fc40000000007 */
[----:B------:R-:W2:Y:S01]  /*1de20*/  LDL.LU R29, [R1+0x170] ;  /* 0x00017000011d7983 */ /* 0x000ea20000300800 */
[----:B-----5:R-:W-:Y:S01]  /*1de30*/  ISETP.LT.AND P6, PT, R81, UR12, !P1 ;  /* 0x0000000c51007c0c */ /* 0x020fe2000cfc1270 */
[----:B------:R-:W-:-:S04]  /*1de40*/  IMAD.WIDE R10, R11, 0x2, R68 ;  /* 0x000000020b0a7825 */ /* 0x000fc800078e0244 */
[C-C-:B------:R-:W-:Y:S01]  /*1de50*/  IMAD.WIDE R4, R13.reuse, 0x2, R2.reuse ;  /* 0x000000020d047825 */ /* 0x140fe200078e0202 */
[----:B------:R1:W-:Y:S01]  /*1de60*/  @P2 STG.E.U16 desc[UR24][R10.64], R7 ;  /* 0x000000070a002986 */ /* 0x0003e2000c101518 */
[----:B------:R-:W-:Y:S01]  /*1de70*/  ISETP.LT.AND P1, PT, R92, UR18, !P1 ;  /* 0x000000125c007c0c */ /* 0x000fe2000cf21270 */
[----:B------:R-:W5:Y:S01]  /*1de80*/  LDCU UR12, c[0x0][0x398] ;  /* 0x00007300ff0c77ac */ /* 0x000f620008000800 */
[----:B------:R-:W-:Y:S02]  /*1de90*/  VIADD R15, R13, UR8 ;  /* 0x000000080d0f7c36 */ /* 0x000fe40008000000 */
[----:B------:R-:W-:Y:S01]  /*1dea0*/  VIADD R0, R93, 0x5d ;  /* 0x0000005d5d007836 */ /* 0x000fe20000000000 */
[----:B------:R-:W0:Y:S01]  /*1deb0*/  LDCU UR18, c[0x0][0x398] ;  /* 0x00007300ff1277ac */ /* 0x000e220008000800 */
[----:B------:R3:W-:Y:S01]  /*1dec0*/  @P6 STG.E.U16 desc[UR24][R4.64], R30 ;  /* 0x0000001e04006986 */ /* 0x0007e2000c101518 */
[----:B------:R-:W-:Y:S01]  /*1ded0*/  ISETP.LT.AND P6, PT, R81, UR14, !P5 ;  /* 0x0000000e51007c0c */ /* 0x000fe2000efc1270 */
[----:B------:R-:W-:-:S04]  /*1dee0*/  IMAD.WIDE R8, R15, 0x2, R2 ;  /* 0x000000020f087825 */ /* 0x000fc800078e0202 */
[----:B-1----:R-:W-:Y:S01]  /*1def0*/  IMAD.WIDE R6, R13, 0x2, R68 ;  /* 0x000000020d067825 */ /* 0x002fe200078e0244 */
[----:B---3--:R-:W-:-:S03]  /*1df00*/  PRMT R5, R30, 0x7632, R5 ;  /* 0x000076321e057816 */ /* 0x008fc60000000005 */
[----:B------:R-:W-:Y:S01]  /*1df10*/  VIADD R11, R15, UR8 ;  /* 0x000000080f0b7c36 */ /* 0x000fe20008000000 */
[----:B------:R-:W-:Y:S01]  /*1df20*/  ISETP.LT.AND P5, PT, R92, UR20, !P5 ;  /* 0x000000145c007c0c */ /* 0x000fe2000efa1270 */
[----:B------:R-:W1:Y:S01]  /*1df30*/  LDCU UR14, c[0x0][0x398] ;  /* 0x00007300ff0e77ac */ /* 0x000e620008000800 */
[----:B------:R3:W-:Y:S01]  /*1df40*/  @P1 STG.E.U16 desc[UR24][R6.64], R5 ;  /* 0x0000000506001986 */ /* 0x0007e2000c101518 */
[----:B------:R-:W-:Y:S01]  /*1df50*/  ISETP.GE.AND P3, PT, R0, UR4, PT ;  /* 0x0000000400007c0c */ /* 0x000fe2000bf66270 */
[----:B------:R-:W-:Y:S01]  /*1df60*/  VIADD R13, R11, UR8 ;  /* 0x000000080b0d7c36 */ /* 0x000fe20008000000 */
[----:B------:R-:W0:Y:S01]  /*1df70*/  LDCU UR4, c[0x0][0x39c] ;  /* 0x00007380ff0477ac */ /* 0x000e220008000800 */
[----:B------:R5:W-:Y:S01]  /*1df80*/  @P6 STG.E.U16 desc[UR24][R8.64], R31 ;  /* 0x0000001f08006986 */ /* 0x000be2000c101518 */
[----:B------:R-:W-:Y:S02]  /*1df90*/  ISETP.LT.AND P6, PT, R81, UR7, !P4 ;  /* 0x0000000751007c0c */ /* 0x000fe4000e7c1270 */
[----:B------:R-:W-:Y:S01]  /*1dfa0*/  F2FP.F16.F32.PACK_AB R35, R35, R26 ;  /* 0x0000001a2323723e */ /* 0x000fe200000000ff */
[----:B------:R-:W0:Y:S01]  /*1dfb0*/  LDCU UR20, c[0x0][0x398] ;  /* 0x00007300ff1477ac */ /* 0x000e220008000800 */
[----:B---3--:R-:W-:Y:S01]  /*1dfc0*/  IMAD.WIDE R4, R15, 0x2, R68 ;  /* 0x000000020f047825 */ /* 0x008fe200078e0244 */
[----:B-----5:R-:W-:-:S03]  /*1dfd0*/  PRMT R9, R31, 0x7632, R9 ;  /* 0x000076321f097816 */ /* 0x020fc60000000009 */
[----:B------:R-:W-:Y:S01]  /*1dfe0*/  IMAD.WIDE R6, R11, 0x2, R2 ;  /* 0x000000020b067825 */ /* 0x000fe200078e0202 */
[----:B------:R-:W-:Y:S01]  /*1dff0*/  ISETP.LT.AND P4, PT, R92, UR26, !P4 ;  /* 0x0000001a5c007c0c */ /* 0x000fe2000e781270 */
[----:B------:R-:W3:Y:S01]  /*1e000*/  LDCU UR7, c[0x0][0x398] ;  /* 0x00007300ff0777ac */ /* 0x000ee20008000800 */
[----:B------:R5:W-:Y:S01]  /*1e010*/  @P5 STG.E.U16 desc[UR24][R4.64], R9 ;  /* 0x0000000904005986 */ /* 0x000be2000c101518 */
[----:B------:R-:W-:Y:S01]  /*1e020*/  VIADD R0, R93, 0x5e ;  /* 0x0000005e5d007836 */ /* 0x000fe20000000000 */
[----:B----4-:R-:W-:Y:S01]  /*1e030*/  F2FP.F16.F32.PACK_AB R36, R36, R25 ;  /* 0x000000192424723e */ /* 0x010fe200000000ff */
[----:B------:R-:W4:Y:S03]  /*1e040*/  LDCU UR26, c[0x0][0x398] ;  /* 0x00007300ff1a77ac */ /* 0x000f260008000800 */
[----:B0-----:R-:W-:Y:S01]  /*1e050*/  ISETP.GE.AND P0, PT, R0, UR6, PT ;  /* 0x0000000600007c0c */ /* 0x001fe2000bf06270 */
[----:B-----5:R-:W-:Y:S01]  /*1e060*/  IMAD.WIDE R8, R11, 0x2, R68 ;  /* 0x000000020b087825 */ /* 0x020fe200078e0244 */
[----:B------:R-:W0:Y:S03]  /*1e070*/  LDCU UR6, c[0x0][0x39c] ;  /* 0x00007380ff0677ac */ /* 0x000e260008000800 */
[----:B------:R-:W-:-:S04]  /*1e080*/  IMAD.WIDE R4, R13, 0x2, R2 ;  /* 0x000000020d047825 */ /* 0x000fc800078e0202 */
[----:B------:R-:W-:Y:S02]  /*1e090*/  VIADD R11, R13, UR8 ;  /* 0x000000080d0b7c36 */ /* 0x000fe40008000000 */
[----:B------:R-:W-:-:S05]  /*1e0a0*/  VIADD R0, R93, 0x5f ;  /* 0x0000005f5d007836 */ /* 0x000fca0000000000 */
[----:B------:R-:W-:Y:S01]  /*1e0b0*/  ISETP.GE.AND P2, PT, R0, UR4, PT ;  /* 0x0000000400007c0c */ /* 0x000fe2000bf46270 */
[C---:B------:R-:W-:Y:S01]  /*1e0c0*/  VIADD R0, R93.reuse, 0x60 ;  /* 0x000000605d007836 */ /* 0x040fe20000000000 */
[----:B------:R-:W5:Y:S04]  /*1e0d0*/  LDCU UR4, c[0x0][0x39c] ;  /* 0x00007380ff0477ac */ /* 0x000f680008000800 */
[----:B0-----:R-:W-:Y:S01]  /*1e0e0*/  ISETP.GE.AND P1, PT, R0, UR6, PT ;  /* 0x0000000600007c0c */ /* 0x001fe2000bf26270 */
[C---:B------:R-:W-:Y:S01]  /*1e0f0*/  VIADD R0, R93.reuse, 0x61 ;  /* 0x000000615d007836 */ /* 0x040fe20000000000 */
[----:B------:R-:W0:Y:S04]  /*1e100*/  LDCU UR6, c[0x0][0x39c] ;  /* 0x00007380ff0677ac */ /* 0x000e280008000800 */
[----:B-----5:R-:W-:Y:S01]  /*1e110*/  ISETP.GE.AND P5, PT, R0, UR4, PT ;  /* 0x0000000400007c0c */ /* 0x020fe2000bfa6270 */
[----:B------:R-:W-:Y:S01]  /*1e120*/  VIADD R0, R93, 0x62 ;  /* 0x000000625d007836 */ /* 0x000fe20000000000 */
[----:B------:R-:W5:Y:S01]  /*1e130*/  LDCU UR4, c[0x0][0x39c] ;  /* 0x00007380ff0477ac */ /* 0x000f620008000800 */
[----:B------:R-:W-:-:S02]  /*1e140*/  F2FP.F16.F32.PACK_AB R37, R37, R24 ;  /* 0x000000182525723e */ /* 0x000fc400000000ff */
[----:B------:R-:W-:Y:S02]  /*1e150*/  F2FP.F16.F32.PACK_AB R38, R38, R23 ;  /* 0x000000172626723e */ /* 0x000fe400000000ff */
[----:B------:R-:W-:Y:S02]  /*1e160*/  F2FP.F16.F32.PACK_AB R39, R39, R22 ;  /* 0x000000162727723e */ /* 0x000fe400000000ff */
[----:B------:R-:W-:Y:S02]  /*1e170*/  F2FP.F16.F32.PACK_AB R40, R40, R21 ;  /* 0x000000152828723e */ /* 0x000fe400000000ff */
[----:B------:R-:W-:Y:S02]  /*1e180*/  F2FP.F16.F32.PACK_AB R41, R41, R20 ;  /* 0x000000142929723e */ /* 0x000fe400000000ff */
[----:B------:R-:W-:Y:S02]  /*1e190*/  F2FP.F16.F32.PACK_AB R42, R42, R19 ;  /* 0x000000132a2a723e */ /* 0x000fe400000000ff */
[----:B------:R-:W-:-:S02]  /*1e1a0*/  F2FP.F16.F32.PACK_AB R43, R43, R18 ;  /* 0x000000122b2b723e */ /* 0x000fc400000000ff */
[----:B------:R-:W-:Y:S02]  /*1e1b0*/  F2FP.F16.F32.PACK_AB R44, R44, R17 ;  /* 0x000000112c2c723e */ /* 0x000fe400000000ff */
[----:B--2---:R-:W-:Y:S02]  /*1e1c0*/  F2FP.F16.F32.PACK_AB R33, R33, R28 ;  /* 0x0000001c2121723e */ /* 0x004fe400000000ff */
[----:B------:R-:W-:-:S05]  /*1e1d0*/  F2FP.F16.F32.PACK_AB R32, R32, R29 ;  /* 0x0000001d2020723e */ /* 0x000fca00000000ff */
[----:B------:R2:W-:Y:S01]  /*1e1e0*/  @P6 STG.E.U16 desc[UR24][R6.64], R32 ;  /* 0x0000002006006986 */ /* 0x0005e2000c101518 */
[----:B------:R-:W-:Y:S01]  /*1e1f0*/  ISETP.LT.AND P6, PT, R81, UR10, !P3 ;  /* 0x0000000a51007c0c */ /* 0x000fe2000dfc1270 */
[----:B------:R-:W0:Y:S01]  /*1e200*/  LDCU UR10, c[0x0][0x398] ;  /* 0x00007300ff0a77ac */ /* 0x000e220008000800 */
[----:B------:R-:W-:Y:S02]  /*1e210*/  ISETP.LT.AND P3, PT, R92, UR22, !P3 ;  /* 0x000000165c007c0c */ /* 0x000fe4000df61270 */
[----:B------:R-:W-:Y:S01]  /*1e220*/  F2FP.F16.F32.PACK_AB R34, R34, R27 ;  /* 0x0000001b2222723e */ /* 0x000fe200000000ff */
[----:B------:R-:W0:Y:S01]  /*1e230*/  LDCU UR22, c[0x0][0x398] ;  /* 0x00007300ff1677ac */ /* 0x000e220008000800 */
[----:B--2---:R-:W-:-:S05]  /*1e240*/  PRMT R7, R32, 0x7632, R7 ;  /* 0x0000763220077816 */ /* 0x004fca0000000007 */
[----:B------:R2:W-:Y:S04]  /*1e250*/  @P4 STG.E.U16 desc[UR24][R8.64], R7 ;  /* 0x0000000708004986 */ /* 0x0005e8000c101518 */
[----:B------:R0:W-:Y:S01]  /*1e260*/  @P6 STG.E.U16 desc[UR24][R4.64], R33 ;  /* 0x0000002104006986 */ /* 0x0001e2000c101518 */
[----:B------:R-:W-:Y:S01]  /*1e270*/  ISETP.LT.AND P6, PT, R81, UR12, !P0 ;  /* 0x0000000c51007c0c */ /* 0x000fe2000c7c1270 */
[----:B------:R-:W1:Y:S01]  /*1e280*/  LDCU UR12, c[0x0][0x398] ;  /* 0x00007300ff0c77ac */ /* 0x000e620008000800 */
[----:B--2---:R-:W-:Y:S01]  /*1e290*/  IMAD.WIDE R6, R13, 0x2, R68 ;  /* 0x000000020d067825 */ /* 0x004fe200078e0244 */
[----:B0-----:R-:W-:-:S03]  /*1e2a0*/  PRMT R5, R33, 0x7632, R5 ;  /* 0x0000763221057816 */ /* 0x001fc60000000005 */
[----:B------:R-:W-:Y:S01]  /*1e2b0*/  IMAD.WIDE R8, R11, 0x2, R2 ;  /* 0x000000020b087825 */ /* 0x000fe200078e0202 */
[----:B------:R-:W-:Y:S01]  /*1e2c0*/  ISETP.LT.AND P0, PT, R92, UR16, !P0 ;  /* 0x000000105c007c0c */ /* 0x000fe2000c701270 */
[----:B------:R-:W0:Y:S01]  /*1e2d0*/  LDCU UR16, c[0x0][0x398] ;  /* 0x00007300ff1077ac */ /* 0x000e220008000800 */
[----:B------:R2:W-:Y:S04]  /*1e2e0*/  @P3 STG.E.U16 desc[UR24][R6.64], R5 ;  /* 0x0000000506003986 */ /* 0x0005e8000c101518 */
[----:B------:R3:W-:Y:S01]  /*1e2f0*/  @P6 STG.E.U16 desc[UR24][R8.64], R34 ;  /* 0x0000002208006986 */ /* 0x0007e2000c101518 */
[----:B-1----:R-:W-:Y:S01]  /*1e300*/  ISETP.LT.AND P6, PT, R81, UR14, !P2 ;  /* 0x0000000e51007c0c */ /* 0x002fe2000d7c1270 */
[C---:B------:R-:W-:Y:S02]  /*1e310*/  VIADD R13, R11.reuse, UR8 ;  /* 0x000000080b0d7c36 */ /* 0x040fe40008000000 */
[----:B--2---:R-:W-:Y:S01]  /*1e320*/  IMAD.WIDE R4, R11, 0x2, R68 ;  /* 0x000000020b047825 */ /* 0x004fe200078e0244 */
[----:B------:R-:W-:Y:S01]  /*1e330*/  ISETP.GE.AND P4, PT, R0, UR6, PT ;  /* 0x0000000600007c0c */ /* 0x000fe2000bf86270 */
[----:B------:R-:W1:Y:S01]  /*1e340*/  LDCU UR14, c[0x0][0x398] ;  /* 0x00007300ff0e77ac */ /* 0x000e620008000800 */
[----:B---3--:R-:W-:Y:S01]  /*1e350*/  PRMT R9, R34, 0x7632, R9 ;  /* 0x0000763222097816 */ /* 0x008fe20000000009 */
[C---:B------:R-:W-:Y:S01]  /*1e360*/  IMAD.WIDE R6, R13.reuse, 0x2, R2 ;  /* 0x000000020d067825 */ /* 0x040fe200078e0202 */
[----:B------:R-:W-:Y:S01]  /*1e370*/  ISETP.LT.AND P2, PT, R92, UR18, !P2 ;  /* 0x000000125c007c0c */ /* 0x000fe2000d741270 */
[----:B------:R-:W2:Y:S02]  /*1e380*/  LDCU UR6, c[0x0][0x39c] ;  /* 0x00007380ff0677ac */ /* 0x000ea40008000800 */
[----:B------:R3:W-:Y:S01]  /*1e390*/  @P0 STG.E.U16 desc[UR24][R4.64], R9 ;  /* 0x0000000904000986 */ /* 0x0007e2000c101518 */
[----:B------:R-:W-:Y:S01]  /*1e3a0*/  VIADD R11, R13, UR8 ;  /* 0x000000080d0b7c36 */ /* 0x000fe20008000000 */
[----:B------:R-:W0:Y:S02]  /*1e3b0*/  LDCU UR18, c[0x0][0x398] ;  /* 0x00007300ff1277ac */ /* 0x000e240008000800 */
[----:B------:R1:W-:Y:S01]  /*1e3c0*/  @P6 STG.E.U16 desc[UR24][R6.64], R35 ;  /* 0x0000002306006986 */ /* 0x0003e2000c101518 */
[----:B------:R-:W-:Y:S01]  /*1e3d0*/  ISETP.LT.AND P6, PT, R81, UR7, !P1 ;  /* 0x0000000751007c0c */ /* 0x000fe2000cfc1270 */
[----:B------:R-:W-:-:S02]  /*1e3e0*/  VIADD R0, R93, 0x63 ;  /* 0x000000635d007836 */ /* 0x000fc40000000000 */
[----:B---3--:R-:W-:Y:S01]  /*1e3f0*/  IMAD.WIDE R8, R13, 0x2, R68 ;  /* 0x000000020d087825 */ /* 0x008fe200078e0244 */
[----:B-1----:R-:W-:-:S03]  /*1e400*/  PRMT R7, R35, 0x7632, R7 ;  /* 0x0000763223077816 */ /* 0x002fc60000000007 */
[C---:B------:R-:W-:Y:S01]  /*1e410*/  IMAD.WIDE R4, R11.reuse, 0x2, R2 ;  /* 0x000000020b047825 */ /* 0x040fe200078e0202 */
[----:B------:R-:W-:Y:S01]  /*1e420*/  ISETP.LT.AND P1, PT, R92, UR20, !P1 ;  /* 0x000000145c007c0c */ /* 0x000fe2000cf21270 */
[----:B------:R-:W1:Y:S01]  /*1e430*/  LDCU UR7, c[0x0][0x398] ;  /* 0x00007300ff0777ac */ /* 0x000e620008000800 */
[----:B------:R3:W-:Y:S01]  /*1e440*/  @P2 STG.E.U16 desc[UR24][R8.64], R7 ;  /* 0x0000000708002986 */ /* 0x0007e2000c101518 */
[----:B------:R-:W-:Y:S01]  /*1e450*/  VIADD R13, R11, UR8 ;  /* 0x000000080b0d7c36 */ /* 0x000fe20008000000 */
[----:B-----5:R-:W-:Y:S01]  /*1e460*/  ISETP.GE.AND P3, PT, R0, UR4, PT ;  /* 0x0000000400007c0c */ /* 0x020fe2000bf66270 */
[----:B------:R-:W5:Y:S01]  /*1e470*/  LDCU UR20, c[0x0][0x398] ;  /* 0x00007300ff1477ac */ /* 0x000f620008000800 */
[----:B------:R0:W-:Y:S01]  /*1e480*/  @P6 STG.E.U16 desc[UR24][R4.64], R36 ;  /* 0x0000002404006986 */ /* 0x0001e2000c101518 */
[----:B------:R-:W-:Y:S01]  /*1e490*/  ISETP.LT.AND P6, PT, R81, UR10, !P5 ;  /* 0x0000000a51007c0c */ /* 0x000fe2000efc1270 */
[----:B---3--:R-:W-:Y:S01]  /*1e4a0*/  IMAD.WIDE R6, R11, 0x2, R68 ;  /* 0x000000020b067825 */ /* 0x008fe200078e0244 */
[----:B------:R-:W3:Y:S01]  /*1e4b0*/  LDCU UR4, c[0x0][0x39c] ;  /* 0x00007380ff0477ac */ /* 0x000ee20008000800 */
[----:B0-----:R-:W-:-:S02]  /*1e4c0*/  PRMT R5, R36, 0x7632, R5 ;  /* 0x0000763224057816 */ /* 0x001fc40000000005 */
[C---:B------:R-:W-:Y:S01]  /*1e4d0*/  IMAD.WIDE R8, R13.reuse, 0x2, R2 ;  /* 0x000000020d087825 */ /* 0x040fe200078e0202 */
[----:B----4-:R-:W-:Y:S01]  /*1e4e0*/  ISETP.LT.AND P5, PT, R92, UR26, !P5 ;  /* 0x0000001a5c007c0c */ /* 0x010fe2000efa1270 */
[----:B------:R-:W0:Y:S01]  /*1e4f0*/  LDCU UR10, c[0x0][0x398] ;  /* 0x00007300ff0a77ac */ /* 0x000e220008000800 */
[----:B------:R4:W-:Y:S01]  /*1e500*/  @P1 STG.E.U16 desc[UR24][R6.64], R5 ;  /* 0x0000000506001986 */ /* 0x0009e2000c101518 */
[----:B------:R-:W-:Y:S01]  /*1e510*/  VIADD R11, R13, UR8 ;  /* 0x000000080d0b7c36 */ /* 0x000fe20008000000 */
[----:B------:R-:W0:Y:S03]  /*1e520*/  LDCU UR26, c[0x0][0x398] ;  /* 0x00007300ff1a77ac */ /* 0x000e260008000800 */
[----:B------:R1:W-:Y:S01]  /*1e530*/  @P6 STG.E.U16 desc[UR24][R8.64], R37 ;  /* 0x0000002508006986 */ /* 0x0003e2000c101518 */
[----:B------:R-:W-:Y:S01]  /*1e540*/  ISETP.LT.AND P6, PT, R81, UR12, !P4 ;  /* 0x0000000c51007c0c */ /* 0x000fe2000e7c1270 */
[----:B------:R-:W-:-:S02]  /*1e550*/  VIADD R0, R93, 0x64 ;  /* 0x000000645d007836 */ /* 0x000fc40000000000 */
[----:B----4-:R-:W-:Y:S01]  /*1e560*/  IMAD.WIDE R4, R13, 0x2, R68 ;  /* 0x000000020d047825 */ /* 0x010fe200078e0244 */
[----:B-1----:R-:W-:-:S03]  /*1e570*/  PRMT R9, R37, 0x7632, R9 ;  /* 0x0000763225097816 */ /* 0x002fc60000000009 */
[C---:B------:R-:W-:Y:S01]  /*1e580*/  IMAD.WIDE R6, R11.reuse, 0x2, R2 ;  /* 0x000000020b067825 */ /* 0x040fe200078e0202 */
[----:B------:R-:W-:Y:S01]  /*1e590*/  ISETP.LT.AND P4, PT, R92, UR22, !P4 ;  /* 0x000000165c007c0c */ /* 0x000fe2000e781270 */
[----:B------:R-:W1:Y:S01]  /*1e5a0*/  LDCU UR12, c[0x0][0x398] ;  /* 0x00007300ff0c77ac */ /* 0x000e620008000800 */
[----:B------:R4:W-:Y:S01]  /*1e5b0*/  @P5 STG.E.U16 desc[UR24][R4.64], R9 ;  /* 0x0000000904005986 */ /* 0x0009e2000c101518 */
[----:B------:R-:W-:Y:S01]  /*1e5c0*/  VIADD R13, R11, UR8 ;  /* 0x000000080b0d7c36 */ /* 0x000fe20008000000 */
[----:B--2---:R-:W-:Y:S01]  /*1e5d0*/  ISETP.GE.AND P0, PT, R0, UR6, PT ;  /* 0x0000000600007c0c */ /* 0x004fe2000bf06270 */
[----:B------:R-:W2:Y:S01]  /*1e5e0*/  LDCU UR22, c[0x0][0x398] ;  /* 0x00007300ff1677ac */ /* 0x000ea20008000800 */
[----:B------:R0:W-:Y:S01]  /*1e5f0*/  @P6 STG.E.U16 desc[UR24][R6.64], R38 ;  /* 0x0000002606006986 */ /* 0x0001e2000c101518 */
[----:B------:R-:W-:Y:S01]  /*1e600*/  ISETP.LT.AND P6, PT, R81, UR14, !P3 ;  /* 0x0000000e51007c0c */ /* 0x000fe2000dfc1270 */
[----:B----4-:R-:W-:Y:S01]  /*1e610*/  IMAD.WIDE R8, R11, 0x2, R68 ;  /* 0x000000020b087825 */ /* 0x010fe200078e0244 */
[----:B------:R-:W4:Y:S01]  /*1e620*/  LDCU UR6, c[0x0][0x39c] ;  /* 0x00007380ff0677ac */ /* 0x000f220008000800 */
[----:B0-----:R-:W-:-:S02]  /*1e630*/  PRMT R7, R38, 0x7632, R7 ;  /* 0x0000763226077816 */ /* 0x001fc40000000007 */
[C---:B------:R-:W-:Y:S01]  /*1e640*/  IMAD.WIDE R4, R13.reuse, 0x2, R2 ;  /* 0x000000020d047825 */ /* 0x040fe200078e0202 */
[----:B------:R-:W-:Y:S01]  /*1e650*/  ISETP.LT.AND P3, PT, R92, UR16, !P3 ;  /* 0x000000105c007c0c */ /* 0x000fe2000df61270 */
[----:B------:R-:W0:Y:S01]  /*1e660*/  LDCU UR14, c[0x0][0x398] ;  /* 0x00007300ff0e77ac */ /* 0x000e220008000800 */
[----:B------:R1:W-:Y:S01]  /*1e670*/  @P4 STG.E.U16 desc[UR24][R8.64], R7 ;  /* 0x0000000708004986 */ /* 0x0003e2000c101518 */
[----:B------:R-:W-:Y:S01]  /*1e680*/  VIADD R11, R13, UR8 ;  /* 0x000000080d0b7c36 */ /* 0x000fe20008000000 */
[----:B------:R-:W0:Y:S03]  /*1e690*/  LDCU UR16, c[0x0][0x398] ;  /* 0x00007300ff1077ac */ /* 0x000e260008000800 */
[----:B------:R2:W-:Y:S01]  /*1e6a0*/  @P6 STG.E.U16 desc[UR24][R4.64], R39 ;  /* 0x0000002704006986 */ /* 0x0005e2000c101518 */
[----:B------:R-:W-:Y:S01]  /*1e6b0*/  ISETP.LT.AND P6, PT, R81, UR7, !P0 ;  /* 0x0000000751007c0c */ /* 0x000fe2000c7c1270 */
[----:B------:R-:W-:-:S02]  /*1e6c0*/  VIADD R0, R93, 0x65 ;  /* 0x000000655d007836 */ /* 0x000fc40000000000 */
[----:B-1----:R-:W-:-:S03]  /*1e6d0*/  IMAD.WIDE R6, R13, 0x2, R68 ;  /* 0x000000020d067825 */ /* 0x002fc600078e0244 */
[----:B---3--:R-:W-:Y:S01]  /*1e6e0*/  ISETP.GE.AND P2, PT, R0, UR4, PT ;  /* 0x0000000400007c0c */ /* 0x008fe2000bf46270 */
[----:B------:R-:W1:Y:S01]  /*1e6f0*/  LDCU UR4, c[0x0][0x39c] ;  /* 0x00007380ff0477ac */ /* 0x000e620008000800 */
[----:B--2---:R-:W-:Y:S01]  /*1e700*/  PRMT R5, R39, 0x7632, R5 ;  /* 0x0000763227057816 */ /* 0x004fe20000000005 */
        /* <DEDUP_REMOVED lines=9> */
[----:B---3--:R-:W-:-:S03]  /*1e7a0*/  IMAD.WIDE R4, R11, 0x2, R68 ;  /* 0x000000020b047825 */ /* 0x008fc600078e0244 */
[----:B----4-:R-:W-:Y:S01]  /*1e7b0*/  ISETP.GE.AND P1, PT, R0, UR6, PT ;  /* 0x0000000600007c0c */ /* 0x010fe2000bf26270 */
[----:B------:R-:W3:Y:S01]  /*1e7c0*/  LDCU UR6, c[0x0][0x39c] ;  /* 0x00007380ff0677ac */ /* 0x000ee20008000800 */
[----:B-1----:R-:W-:Y:S01]  /*1e7d0*/  PRMT R9, R40, 0x7632, R9 ;  /* 0x0000763228097816 */ /* 0x002fe20000000009 */
[C---:B------:R-:W-:Y:S01]  /*1e7e0*/  IMAD.WIDE R6, R13.reuse, 0x2, R2 ;  /* 0x000000020d067825 */ /* 0x040fe200078e0202 */
[----:B-----5:R-:W-:Y:S01]  /*1e7f0*/  ISETP.LT.AND P2, PT, R92, UR20, !P2 ;  /* 0x000000145c007c0c */ /* 0x020fe2000d741270 */
[----:B------:R-:W1:Y:S02]  /*1e800*/  LDCU UR10, c[0x0][0x398] ;  /* 0x00007300ff0a77ac */ /* 0x000e640008000800 */
[----:B------:R4:W-:Y:S01]  /*1e810*/  @P0 STG.E.U16 desc[UR24][R4.64], R9 ;  /* 0x0000000904000986 */ /* 0x0009e2000c101518 */
[----:B------:R-:W-:Y:S01]  /*1e820*/  VIADD R11, R13, UR8 ;  /* 0x000000080d0b7c36 */ /* 0x000fe20008000000 */
[----:B------:R-:W-:Y:S01]  /*1e830*/  F2FP.F16.F32.PACK_AB R45, R45, R16 ;  /* 0x000000102d2d723e */ /* 0x000fe200000000ff */
[----:B------:R-:W-:Y:S01]  /*1e840*/  VIADD R0, R93, 0x67 ;  /* 0x000000675d007836 */ /* 0x000fe20000000000 */
[----:B------:R5:W-:Y:S01]  /*1e850*/  @P6 STG.E.U16 desc[UR24][R6.64], R41 ;  /* 0x0000002906006986 */ /* 0x000be2000c101518 */
[----:B------:R-:W-:Y:S01]  /*1e860*/  ISETP.LT.AND P6, PT, R81, UR12, !P1 ;  /* 0x0000000c51007c0c */ /* 0x000fe2000cfc1270 */
[----:B------:R-:W0:Y:S02]  /*1e870*/  LDCU UR12, c[0x0][0x398] ;  /* 0x00007300ff0c77ac */ /* 0x000e240008000800 */
[----:B------:R-:W-:Y:S01]  /*1e880*/  ISETP.GE.AND P5, PT, R0, UR4, PT ;  /* 0x0000000400007c0c */ /* 0x000fe2000bfa6270 */
[----:B------:R-:W0:Y:S01]  /*1e890*/  LDCU UR20, c[0x0][0x398] ;  /* 0x00007300ff1477ac */ /* 0x000e220008000800 */
[----:B----4-:R-:W-:Y:S01]  /*1e8a0*/  IMAD.WIDE R8, R13, 0x2, R68 ;  /* 0x000000020d087825 */ /* 0x010fe200078e0244 */
[----:B-----5:R-:W-:-:S03]  /*1e8b0*/  PRMT R7, R41, 0x7632, R7 ;  /* 0x0000763229077816 */ /* 0x020fc60000000007 */
[C---:B------:R-:W-:Y:S01]  /*1e8c0*/  IMAD.WIDE R4, R11.reuse, 0x2, R2 ;  /* 0x000000020b047825 */ /* 0x040fe200078e0202 */
[----:B------:R-:W-:Y:S01]  /*1e8d0*/  ISETP.LT.AND P1, PT, R92, UR26, !P1 ;  /* 0x0000001a5c007c0c */ /* 0x000fe2000cf21270 */
[----:B------:R-:W4:Y:S01]  /*1e8e0*/  LDCU UR4, c[0x0][0x39c] ;  /* 0x00007380ff0477ac */ /* 0x000f220008000800 */
[----:B------:R5:W-:Y:S01]  /*1e8f0*/  @P2 STG.E.U16 desc[UR24][R8.64], R7 ;  /* 0x0000000708002986 */ /* 0x000be2000c101518 */
[----:B------:R-:W-:Y:S01]  /*1e900*/  VIADD R13, R11, UR8 ;  /* 0x000000080b0d7c36 */ /* 0x000fe20008000000 */
[----:B------:R-:W-:Y:S01]  /*1e910*/  F2FP.F16.F32.PACK_AB R46, R46, R14 ;  /* 0x0000000e2e2e723e */ /* 0x000fe200000000ff */
[----:B------:R-:W-:Y:S01]  /*1e920*/  VIADD R0, R93, 0x68 ;  /* 0x000000685d007836 */ /* 0x000fe20000000000 */
[----:B------:R1:W-:Y:S01]  /*1e930*/  @P6 STG.E.U16 desc[UR24][R4.64], R42 ;  /* 0x0000002a04006986 */ /* 0x0003e2000c101518 */
[----:B0-----:R-:W-:Y:S01]  /*1e940*/  ISETP.LT.AND P6, PT, R81, UR14, !P5 ;  /* 0x0000000e51007c0c */ /* 0x001fe2000efc1270 */
[----:B------:R-:W0:Y:S02]  /*1e950*/  LDCU UR14, c[0x0][0x398] ;  /* 0x00007300ff0e77ac */ /* 0x000e240008000800 */
[----:B---3--:R-:W-:Y:S01]  /*1e960*/  ISETP.GE.AND P4, PT, R0, UR6, PT ;  /* 0x0000000600007c0c */ /* 0x008fe2000bf86270 */
[----:B------:R-:W3:Y:S01]  /*1e970*/  LDCU UR26, c[0x0][0x398] ;  /* 0x00007300ff1a77ac */ /* 0x000ee20008000800 */
[----:B-----5:R-:W-:Y:S01]  /*1e980*/  IMAD.WIDE R6, R11, 0x2, R68 ;  /* 0x000000020b067825 */ /* 0x020fe200078e0244 */
[----:B-1----:R-:W-:-:S03]  /*1e990*/  PRMT R5, R42, 0x7632, R5 ;  /* 0x000076322a057816 */ /* 0x002fc60000000005 */
[----:B------:R-:W-:Y:S01]  /*1e9a0*/  IMAD.WIDE R8, R13, 0x2, R2 ;  /* 0x000000020d087825 */ /* 0x000fe200078e0202 */
[----:B------:R-:W-:Y:S01]  /*1e9b0*/  ISETP.LT.AND P5, PT, R92, UR22, !P5 ;  /* 0x000000165c007c0c */ /* 0x000fe2000efa1270 */
[----:B------:R-:W1:Y:S01]  /*1e9c0*/  LDCU UR6, c[0x0][0x39c] ;  /* 0x00007380ff0677ac */ /* 0x000e620008000800 */
[----:B------:R5:W-:Y:S01]  /*1e9d0*/  @P1 STG.E.U16 desc[UR24][R6.64], R5 ;  /* 0x0000000506001986 */ /* 0x000be2000c101518 */
[----:B------:R-:W-:Y:S01]  /*1e9e0*/  VIADD R0, R93, 0x69 ;  /* 0x000000695d007836 */ /* 0x000fe20000000000 */
[----:B------:R-:W0:Y:S02]  /*1e9f0*/  LDCU UR22, c[0x0][0x398] ;  /* 0x00007300ff1677ac */ /* 0x000e240008000800 */
[----:B------:R3:W-:Y:S01]  /*1ea00*/  @P6 STG.E.U16 desc[UR24][R8.64], R43 ;  /* 0x0000002b08006986 */ /* 0x0007e2000c101518 */
[----:B--2---:R-:W-:Y:S01]  /*1ea10*/  ISETP.LT.AND P6, PT, R81, UR7, !P4 ;  /* 0x0000000751007c0c */ /* 0x004fe2000e7c1270 */
[C---:B------:R-:W-:Y:S01]  /*1ea20*/  VIADD R11, R13.reuse, UR8 ;  /* 0x000000080d0b7c36 */ /* 0x040fe20008000000 */
[----:B----4-:R-:W-:Y:S01]  /*1ea30*/  ISETP.GE.AND P3, PT, R0, UR4, PT ;  /* 0x0000000400007c0c */ /* 0x010fe2000bf66270 */
[----:B------:R-:W2:Y:S01]  /*1ea40*/  LDCU UR4, c[0x0][0x39c] ;  /* 0x00007380ff0477ac */ /* 0x000ea20008000800 */
[----:B-----5:R-:W-:Y:S01]  /*1ea50*/  IMAD.WIDE R4, R13, 0x2, R68 ;  /* 0x000000020d047825 */ /* 0x020fe200078e0244 */
[----:B------:R-:W4:Y:S01]  /*1ea60*/  LDCU UR7, c[0x0][0x39c] ;  /* 0x00007380ff0777ac */ /* 0x000f220008000800 */
[----:B---3--:R-:W-:-:S02]  /*1ea70*/  PRMT R9, R43, 0x7632, R9 ;  /* 0x000076322b097816 */ /* 0x008fc40000000009 */
[----:B------:R-:W-:Y:S01]  /*1ea80*/  IMAD.WIDE R6, R11, 0x2, R2 ;  /* 0x000000020b067825 */ /* 0x000fe200078e0202 */
[----:B------:R-:W-:Y:S01]  /*1ea90*/  ISETP.LT.AND P4, PT, R92, UR16, !P4 ;  /* 0x000000105c007c0c */ /* 0x000fe2000e781270 */
[----:B------:R-:W3:Y:S01]  /*1eaa0*/  LDCU UR16, c[0x0][0x398] ;  /* 0x00007300ff1077ac */ /* 0x000ee20008000800 */
[----:B------:R5:W-:Y:S01]  /*1eab0*/  @P5 STG.E.U16 desc[UR24][R4.64], R9 ;  /* 0x0000000904005986 */ /* 0x000be2000c101518 */
[----:B------:R-:W-:-:S03]  /*1eac0*/  VIADD R0, R93, 0x6a ;  /* 0x0000006a5d007836 */ /* 0x000fc60000000000 */
[----:B------:R0:W-:Y:S01]  /*1ead0*/  @P6 STG.E.U16 desc[UR24][R6.64], R44 ;  /* 0x0000002c06006986 */ /* 0x0001e2000c101518 */
[----:B------:R-:W-:Y:S01]  /*1eae0*/  ISETP.LT.AND P6, PT, R81, UR10, !P3 ;  /* 0x0000000a51007c0c */ /* 0x000fe2000dfc1270 */
[----:B------:R-:W-:Y:S01]  /*1eaf0*/  VIADD R13, R11, UR8 ;  /* 0x000000080b0d7c36 */ /* 0x000fe20008000000 */
[----:B-1----:R-:W-:Y:S01]  /*1eb00*/  ISETP.GE.AND P0, PT, R0, UR6, PT ;  /* 0x0000000600007c0c */ /* 0x002fe2000bf06270 */
[----:B------:R-:W-:Y:S01]  /*1eb10*/  VIADD R0, R93, 0x6b ;  /* 0x0000006b5d007836 */ /* 0x000fe20000000000 */
[----:B------:R-:W1:Y:S01]  /*1eb20*/  LDCU UR6, c[0x0][0x39c] ;  /* 0x00007380ff0677ac */ /* 0x000e620008000800 */
[----:B-----5:R-:W-:-:S03]  /*1eb30*/  IMAD.WIDE R8, R11, 0x2, R68 ;  /* 0x000000020b087825 */ /* 0x020fc600078e0244 */
[----:B--2---:R-:W-:Y:S01]  /*1eb40*/  ISETP.GE.AND P2, PT, R0, UR4, PT ;  /* 0x0000000400007c0c */ /* 0x004fe2000bf46270 */
[----:B------:R-:W2:Y:S01]  /*1eb50*/  LDCU UR4, c[0x0][0x39c] ;  /* 0x00007380ff0477ac */ /* 0x000ea20008000800 */
[----:B0-----:R-:W-:Y:S01]  /*1eb60*/  PRMT R7, R44, 0x7632, R7 ;  /* 0x000076322c077816 */ /* 0x001fe20000000007 */
[----:B------:R-:W-:Y:S01]  /*1eb70*/  IMAD.WIDE R4, R13, 0x2, R2 ;  /* 0x000000020d047825 */ /* 0x000fe200078e0202 */
[----:B------:R-:W-:Y:S01]  /*1eb80*/  ISETP.LT.AND P3, PT, R92, UR18, !P3 ;  /* 0x000000125c007c0c */ /* 0x000fe2000df61270 */
[----:B------:R-:W0:Y:S02]  /*1eb90*/  LDCU UR10, c[0x0][0x398] ;  /* 0x00007300ff0a77ac */ /* 0x000e240008000800 */
[----:B------:R5:W-:Y:S01]  /*1eba0*/  @P4 STG.E.U16 desc[UR24][R8.64], R7 ;  /* 0x0000000708004986 */ /* 0x000be2000c101518 */
[----:B------:R-:W-:Y:S01]  /*1ebb0*/  VIADD R0, R93, 0x6c ;  /* 0x0000006c5d007836 */ /* 0x000fe20000000000 */
[----:B------:R-:W-:Y:S01]  /*1ebc0*/  F2FP.F16.F32.PACK_AB R47, R47, R71 ;  /* 0x000000472f2f723e */ /* 0x000fe200000000ff */
[----:B------:R-:W-:Y:S01]  /*1ebd0*/  VIADD R11, R13, UR8 ;  /* 0x000000080d0b7c36 */ /* 0x000fe20008000000 */
[----:B------:R0:W-:Y:S01]  /*1ebe0*/  @P6 STG.E.U16 desc[UR24][R4.64], R45 ;  /* 0x0000002d04006986 */ /* 0x0001e2000c101518 */
[----:B------:R-:W-:Y:S01]  /*1ebf0*/  ISETP.LT.AND P6, PT, R81, UR12, !P0 ;  /* 0x0000000c51007c0c */ /* 0x000fe2000c7c1270 */
[----:B------:R-:W3:Y:S01]  /*1ec00*/  LDCU UR12, c[0x0][0x398] ;  /* 0x00007300ff0c77ac */ /* 0x000ee20008000800 */
[----:B-1----:R-:W-:Y:S01]  /*1ec10*/  ISETP.GE.AND P1, PT, R0, UR6, PT ;  /* 0x0000000600007c0c */ /* 0x002fe2000bf26270 */
[----:B------:R-:W-:-:S02]  /*1ec20*/  VIADD R0, R93, 0x6d ;  /* 0x0000006d5d007836 */ /* 0x000fc40000000000 */
[----:B------:R-:W-:Y:S01]  /*1ec30*/  VIADD R10, R93, 0x6f ;  /* 0x0000006f5d0a7836 */ /* 0x000fe20000000000 */
[----:B------:R-:W1:Y:S01]  /*1ec40*/  LDCU UR6, c[0x0][0x39c] ;  /* 0x00007380ff0677ac */ /* 0x000e620008000800 */
[----:B-----5:R-:W-:Y:S01]  /*1ec50*/  IMAD.WIDE R6, R13, 0x2, R68 ;  /* 0x000000020d067825 */ /* 0x020fe200078e0244 */
[----:B------:R-:W-:Y:S02]  /*1ec60*/  F2FP.F16.F32.PACK_AB R48, R48, R70 ;  /* 0x000000463030723e */ /* 0x000fe400000000ff */
[----:B------:R-:W-:Y:S01]  /*1ec70*/  F2FP.F16.F32.PACK_AB R49, R49, R72 ;  /* 0x000000483131723e */ /* 0x000fe200000000ff */
[----:B------:R-:W-:Y:S01]  /*1ec80*/  IMAD.WIDE R8, R11, 0x2, R2 ;  /* 0x000000020b087825 */ /* 0x000fe200078e0202 */
[----:B0-----:R-:W-:Y:S01]  /*1ec90*/  PRMT R5, R45, 0x7632, R5 ;  /* 0x000076322d057816 */ /* 0x001fe20000000005 */
[----:B------:R-:W0:Y:S01]  /*1eca0*/  LDCU UR18, c[0x0][0x398] ;  /* 0x00007300ff1277ac */ /* 0x000e220008000800 */
[----:B------:R-:W-:-:S03]  /*1ecb0*/  ISETP.LT.AND P0, PT, R92, UR20, !P0 ;  /* 0x000000145c007c0c */ /* 0x000fc6000c701270 */
[----:B------:R5:W-:Y:S01]  /*1ecc0*/  @P3 STG.E.U16 desc[UR24][R6.64], R5 ;  /* 0x0000000506003986 */ /* 0x000be2000c101518 */
[----:B--2---:R-:W-:Y:S01]  /*1ecd0*/  ISETP.GE.AND P5, PT, R0, UR4, PT ;  /* 0x0000000400007c0c */ /* 0x004fe2000bfa6270 */
[----:B------:R-:W2:Y:S02]  /*1ece0*/  LDCU UR4, c[0x0][0x39c] ;  /* 0x00007380ff0477ac */ /* 0x000ea40008000800 */
[----:B------:R0:W-:Y:S01]  /*1ecf0*/  @P6 STG.E.U16 desc[UR24][R8.64], R46 ;  /* 0x0000002e08006986 */ /* 0x0001e2000c101518 */
[----:B------:R-:W-:Y:S01]  /*1ed00*/  ISETP.LT.AND P6, PT, R81, UR14, !P2 ;  /* 0x0000000e51007c0c */ /* 0x000fe2000d7c1270 */
[----:B------:R-:W-:Y:S02]  /*1ed10*/  VIADD R13, R11, UR8 ;  /* 0x000000080b0d7c36 */ /* 0x000fe40008000000 */
[----:B------:R-:W-:Y:S01]  /*1ed20*/  VIADD R0, R93, 0x6e ;  /* 0x0000006e5d007836 */ /* 0x000fe20000000000 */
[----:B------:R-:W-:Y:S01]  /*1ed30*/  PRMT R12, R48, 0x7632, R12 ;  /* 0x00007632300c7816 */ /* 0x000fe2000000000c */
[----:B------:R-:W2:Y:S01]  /*1ed40*/  LDCU UR14, c[0x0][0x398] ;  /* 0x00007300ff0e77ac */ /* 0x000ea20008000800 */
[----:B-----5:R-:W-:Y:S01]  /*1ed50*/  IMAD.WIDE R4, R11, 0x2, R68 ;  /* 0x000000020b047825 */ /* 0x020fe200078e0244 */
[----:B0-----:R-:W-:-:S03]  /*1ed60*/  PRMT R9, R46, 0x7632, R9 ;  /* 0x000076322e097816 */ /* 0x001fc60000000009 */
[----:B------:R-:W-:Y:S01]  /*1ed70*/  IMAD.WIDE R6, R13, 0x2, R2 ;  /* 0x000000020d067825 */ /* 0x000fe200078e0202 */
[----:B------:R-:W-:Y:S01]  /*1ed80*/  ISETP.LT.AND P2, PT, R92, UR26, !P2 ;  /* 0x0000001a5c007c0c */ /* 0x000fe2000d741270 */
[----:B------:R0:W-:Y:S01]  /*1ed90*/  @P0 STG.E.U16 desc[UR24][R4.64], R9 ;  /* 0x0000000904000986 */ /* 0x0001e2000c101518 */
[----:B-1----:R-:W-:Y:S01]  /*1eda0*/  ISETP.GE.AND P4, PT, R0, UR6, PT ;  /* 0x0000000600007c0c */ /* 0x002fe2000bf86270 */
[----:B------:R-:W1:Y:S02]  /*1edb0*/  LDCU UR6, c[0x0][0x39c] ;  /* 0x00007380ff0677ac */ /* 0x000e640008000800 */
[----:B------:R5:W-:Y:S01]  /*1edc0*/  @P6 STG.E.U16 desc[UR24][R6.64], R47 ;  /* 0x0000002f06006986 */ /* 0x000be2000c101518 */
[----:B------:R-:W-:Y:S02]  /*1edd0*/  ISETP.LT.AND P6, PT, R81, UR22, !P1 ;  /* 0x0000001651007c0c */ /* 0x000fe4000cfc1270 */
[----:B------:R-:W-:Y:S01]  /*1ede0*/  ISETP.LT.AND P1, PT, R92, UR28, !P1 ;  /* 0x0000001c5c007c0c */ /* 0x000fe2000cf21270 */
[----:B------:R-:W-:Y:S01]  /*1edf0*/  VIADD R11, R13, UR8 ;  /* 0x000000080d0b7c36 */ /* 0x000fe20008000000 */
[----:B--2---:R-:W-:Y:S01]  /*1ee00*/  ISETP.GE.AND P3, PT, R10, UR4, PT ;  /* 0x000000040a007c0c */ /* 0x004fe2000bf66270 */
[----:B------:R-:W-:Y:S01]  /*1ee10*/  VIADD R0, R93, 0x70 ;  /* 0x000000705d007836 */ /* 0x000fe20000000000 */
[----:B------:R-:W-:Y:S01]  /*1ee20*/  PRMT R10, R47, 0x7632, R10 ;  /* 0x000076322f0a7816 */ /* 0x000fe2000000000a */
[----:B0-----:R-:W-:Y:S01]  /*1ee30*/  IMAD.WIDE R4, R13, 0x2, R68 ;  /* 0x000000020d047825 */ /* 0x001fe200078e0244 */
[----:B------:R-:W0:Y:S03]  /*1ee40*/  LDCU UR4, c[0x0][0x39c] ;  /* 0x00007380ff0477ac */ /* 0x000e260008000800 */
[C---:B-----5:R-:W-:Y:S01]  /*1ee50*/  IMAD.WIDE R6, R11.reuse, 0x2, R2 ;  /* 0x000000020b067825 */ /* 0x060fe200078e0202 */
[----:B----4-:R-:W-:Y:S01]  /*1ee60*/  ISETP.GE.AND P0, PT, R0, UR7, PT ;  /* 0x0000000700007c0c */ /* 0x010fe2000bf06270 */
[----:B------:R-:W2:Y:S02]  /*1ee70*/  LDCU UR7, c[0x0][0x398] ;  /* 0x00007300ff0777ac */ /* 0x000ea40008000800 */
[----:B------:R-:W-:Y:S01]  /*1ee80*/  IMAD.WIDE R8, R11, 0x2, R68 ;  /* 0x000000020b087825 */ /* 0x000fe200078e0244 */
[----:B------:R4:W-:Y:S04]  /*1ee90*/  @P2 STG.E.U16 desc[UR24][R4.64], R10 ;  /* 0x0000000a04002986 */ /* 0x0009e8000c101518 */
[----:B------:R5:W-:Y:S01]  /*1eea0*/  @P6 STG.E.U16 desc[UR24][R6.64], R48 ;  /* 0x0000003006006986 */ /* 0x000be2000c101518 */
[----:B------:R-:W-:-:S03]  /*1eeb0*/  VIADD R0, R93, 0x71 ;  /* 0x000000715d007836 */ /* 0x000fc60000000000 */
[----:B------:R0:W-:Y:S01]  /*1eec0*/  @P1 STG.E.U16 desc[UR24][R8.64], R12 ;  /* 0x0000000c08001986 */ /* 0x0001e2000c101518 */
[----:B------:R-:W-:Y:S01]  /*1eed0*/  ISETP.LT.AND P1, PT, R81, UR10, !P5 ;  /* 0x0000000a51007c0c */ /* 0x000fe2000ef21270 */
[----:B------:R-:W-:Y:S01]  /*1eee0*/  VIADD R11, R11, UR8 ;  /* 0x000000080b0b7c36 */ /* 0x000fe20008000000 */
[----:B---3--:R-:W-:Y:S01]  /*1eef0*/  ISETP.LT.AND P5, PT, R92, UR16, !P5 ;  /* 0x000000105c007c0c */ /* 0x008fe2000efa1270 */
[----:B------:R-:W3:Y:S01]  /*1ef00*/  LDCU UR10, c[0x0][0x398] ;  /* 0x00007300ff0a77ac */ /* 0x000ee20008000800 */
[----:B------:R-:W-:Y:S01]  /*1ef10*/  ISETP.LT.AND P6, PT, R81, UR12, !P4 ;  /* 0x0000000c51007c0c */ /* 0x000fe2000e7c1270 */
[C---:B------:R-:W-:Y:S01]  /*1ef20*/  VIADD R13, R11.reuse, UR8 ;  /* 0x000000080b0d7c36 */ /* 0x040fe20008000000 */
[----:B-1----:R-:W-:Y:S01]  /*1ef30*/  ISETP.GE.AND P2, PT, R0, UR6, PT ;  /* 0x0000000600007c0c */ /* 0x002fe2000bf46270 */
[----:B------:R-:W1:Y:S01]  /*1ef40*/  LDCU UR6, c[0x0][0x39c] ;  /* 0x00007380ff0677ac */ /* 0x000e620008000800 */
[----:B----4-:R-:W-:Y:S01]  /*1ef50*/  IMAD.WIDE R4, R11, 0x2, R2 ;  /* 0x000000020b047825 */ /* 0x010fe200078e0202 */
[----:B------:R-:W-:-:S02]  /*1ef60*/  PRMT R10, R49, 0x7632, R10 ;  /* 0x00007632310a7816 */ /* 0x000fc4000000000a */
[----:B------:R-:W-:Y:S01]  /*1ef70*/  F2FP.F16.F32.PACK_AB R50, R50, R73 ;  /* 0x000000493232723e */ /* 0x000fe200000000ff */
[----:B-----5:R-:W-:Y:S01]  /*1ef80*/  IMAD.WIDE R6, R11, 0x2, R68 ;  /* 0x000000020b067825 */ /* 0x020fe200078e0244 */
[----:B------:R4:W-:Y:S01]  /*1ef90*/  @P1 STG.E.U16 desc[UR24][R4.64], R49 ;  /* 0x0000003104001986 */ /* 0x0009e2000c101518 */
[----:B------:R-:W-:Y:S01]  /*1efa0*/  F2FP.F16.F32.PACK_AB R51, R51, R74 ;  /* 0x0000004a3333723e */ /* 0x000fe200000000ff */
[----:B------:R-:W5:Y:S01]  /*1efb0*/  LDCU UR12, c[0x0][0x398] ;  /* 0x00007300ff0c77ac */ /* 0x000f620008000800 */
[----:B0-----:R-:W-:Y:S01]  /*1efc0*/  IMAD.WIDE R8, R13, 0x2, R2 ;  /* 0x000000020d087825 */ /* 0x001fe200078e0202 */
[----:B------:R0:W-:Y:S01]  /*1efd0*/  @P5 STG.E.U16 desc[UR24][R6.64], R10 ;  /* 0x0000000a06005986 */ /* 0x0001e2000c101518 */
[----:B--2---:R-:W-:Y:S01]  /*1efe0*/  ISETP.LT.AND P5, PT, R92, UR7, !P4 ;  /* 0x000000075c007c0c */ /* 0x004fe2000e7a1270 */
[----:B------:R-:W2:Y:S01]  /*1eff0*/  LDCU UR7, c[0x0][0x398] ;  /* 0x00007300ff0777ac */ /* 0x000ea20008000800 */
[----:B------:R-:W-:Y:S01]  /*1f000*/  VIADD R0, R93, 0x72 ;  /* 0x000000725d007836 */ /* 0x000fe20000000000 */
[----:B------:R1:W-:Y:S01]  /*1f010*/  @P6 STG.E.U16 desc[UR24][R8.64], R50 ;  /* 0x0000003208006986 */ /* 0x0003e2000c101518 */
[----:B------:R-:W-:Y:S01]  /*1f020*/  ISETP.LT.AND P6, PT, R81, UR14, !P3 ;  /* 0x0000000e51007c0c */ /* 0x000fe2000dfc1270 */
[C---:B------:R-:W-:Y:S01]  /*1f030*/  VIADD R11, R13.reuse, UR8 ;  /* 0x000000080d0b7c36 */ /* 0x040fe20008000000 */
[----:B------:R-:W-:Y:S01]  /*1f040*/  F2FP.F16.F32.PACK_AB R52, R52, R75 ;  /* 0x0000004b3434723e */ /* 0x000fe200000000ff */
[----:B----4-:R-:W-:Y:S01]  /*1f050*/  IMAD.WIDE R4, R13, 0x2, R68 ;  /* 0x000000020d047825 */ /* 0x010fe200078e0244 */
[----:B------:R-:W-:Y:S01]  /*1f060*/  ISETP.GE.AND P1, PT, R0, UR4, PT ;  /* 0x0000000400007c0c */ /* 0x000fe2000bf26270 */
[----:B------:R-:W4:Y:S02]  /*1f070*/  LDCU UR4, c[0x0][0x39c] ;  /* 0x00007380ff0477ac */ /* 0x000f240008000800 */
[----:B------:R-:W-:-:S02]  /*1f080*/  VIADD R0, R93, 0x73 ;  /* 0x000000735d007836 */ /* 0x000fc40000000000 */
[----:B0-----:R-:W-:Y:S01]  /*1f090*/  IMAD.WIDE R6, R11, 0x2, R2 ;  /* 0x000000020b067825 */ /* 0x001fe200078e0202 */
[----:B------:R-:W-:Y:S01]  /*1f0a0*/  F2FP.F16.F32.PACK_AB R53, R53, R76 ;  /* 0x0000004c3535723e */ /* 0x000fe200000000ff */
[----:B------:R-:W0:Y:S01]  /*1f0b0*/  LDCU UR14, c[0x0][0x398] ;  /* 0x00007300ff0e77ac */ /* 0x000e220008000800 */
[----:B-1----:R-:W-:Y:S02]  /*1f0c0*/  PRMT R9, R50, 0x7632, R9 ;  /* 0x0000763232097816 */ /* 0x002fe40000000009 */
[----:B------:R-:W-:Y:S01]  /*1f0d0*/  ISETP.GE.AND P4, PT, R0, UR6, PT ;  /* 0x0000000600007c0c */ /* 0x000fe2000bf86270 */
[----:B------:R-:W1:Y:S01]  /*1f0e0*/  LDCU UR6, c[0x0][0x398] ;  /* 0x00007300ff0677ac */ /* 0x000e620008000800 */
[----:B------:R-:W-:Y:S01]  /*1f0f0*/  ISETP.LT.AND P3, PT, R92, UR18, !P3 ;  /* 0x000000125c007c0c */ /* 0x000fe2000df61270 */
[----:B------:R0:W-:Y:S01]  /*1f100*/  @P5 STG.E.U16 desc[UR24][R4.64], R9 ;  /* 0x0000000904005986 */ /* 0x0001e2000c101518 */
[----:B------:R-:W-:Y:S01]  /*1f110*/  F2FP.F16.F32.PACK_AB R54, R54, R77 ;  /* 0x0000004d3636723e */ /* 0x000fe200000000ff */
[----:B------:R-:W1:Y:S02]  /*1f120*/  LDCU UR16, c[0x0][0x398] ;  /* 0x00007300ff1077ac */ /* 0x000e640008000800 */
[----:B------:R1:W-:Y:S01]  /*1f130*/  @P6 STG.E.U16 desc[UR24][R6.64], R51 ;  /* 0x0000003306006986 */ /* 0x0003e2000c101518 */
[----:B---3--:R-:W-:Y:S01]  /*1f140*/  ISETP.LT.AND P6, PT, R81, UR10, !P0 ;  /* 0x0000000a51007c0c */ /* 0x008fe2000c7c1270 */
[----:B------:R-:W-:-:S02]  /*1f150*/  VIADD R0, R93, 0x74 ;  /* 0x000000745d007836 */ /* 0x000fc40000000000 */
[----:B------:R-:W-:Y:S01]  /*1f160*/  VIADD R13, R11, UR8 ;  /* 0x000000080b0d7c36 */ /* 0x000fe20008000000 */
[----:B------:R-:W3:Y:S01]  /*1f170*/  LDCU UR10, c[0x0][0x398] ;  /* 0x00007300ff0a77ac */ /* 0x000ee20008000800 */
[----:B0-----:R-:W-:Y:S01]  /*1f180*/  PRMT R5, R51, 0x7632, R5 ;  /* 0x0000763233057816 */ /* 0x001fe20000000005 */
[----:B------:R-:W-:Y:S01]  /*1f190*/  IMAD.WIDE R8, R11, 0x2, R68 ;  /* 0x000000020b087825 */ /* 0x000fe200078e0244 */
[----:B----4-:R-:W-:Y:S01]  /*1f1a0*/  ISETP.GE.AND P5, PT, R0, UR4, PT ;  /* 0x0000000400007c0c */ /* 0x010fe2000bfa6270 */
[----:B------:R-:W0:Y:S02]  /*1f1b0*/  LDCU UR4, c[0x0][0x398] ;  /* 0x00007300ff0477ac */ /* 0x000e240008000800 */
[--C-:B------:R-:W-:Y:S01]  /*1f1c0*/  IMAD.WIDE R10, R13, 0x2, R2.reuse ;  /* 0x000000020d0a7825 */ /* 0x100fe200078e0202 */
[----:B------:R4:W-:Y:S01]  /*1f1d0*/  @P3 STG.E.U16 desc[UR24][R8.64], R5 ;  /* 0x0000000508003986 */ /* 0x0009e2000c101518 */
[----:B-----5:R-:W-:Y:S01]  /*1f1e0*/  ISETP.LT.AND P0, PT, R92, UR12, !P0 ;  /* 0x0000000c5c007c0c */ /* 0x020fe2000c701270 */
[----:B------:R-:W5:Y:S02]  /*1f1f0*/  LDCU UR12, c[0x0][0x398] ;  /* 0x00007300ff0c77ac */ /* 0x000f640008000800 */
[----:B------:R0:W-:Y:S01]  /*1f200*/  @P6 STG.E.U16 desc[UR24][R10.64], R52 ;  /* 0x000000340a006986 */ /* 0x0001e2000c101518 */
[----:B-1----:R-:W-:Y:S01]  /*1f210*/  ISETP.LT.AND P6, PT, R81, UR6, !P2 ;  /* 0x0000000651007c0c */ /* 0x002fe2000d7c1270 */
[----:B------:R-:W-:Y:S01]  /*1f220*/  VIADD R15, R13, UR8 ;  /* 0x000000080d0f7c36 */ /* 0x000fe20008000000 */
[----:B------:R-:W1:Y:S03]  /*1f230*/  LDCU UR6, c[0x0][0x398] ;  /* 0x00007300ff0677ac */ /* 0x000e660008000800 */
[----:B------:R-:W-:Y:S01]  /*1f240*/  IMAD.WIDE R6, R15, 0x2, R2 ;  /* 0x000000020f067825 */ /* 0x000fe200078e0202 */
[----:B----4-:R-:W-:-:S03]  /*1f250*/  PRMT R9, R52, 0x7632, R9 ;  /* 0x0000763234097816 */ /* 0x010fc60000000009 */
[--C-:B------:R-:W-:Y:S01]  /*1f260*/  IMAD.WIDE R4, R13, 0x2, R68.reuse ;  /* 0x000000020d047825 */ /* 0x100fe200078e0244 */
[----:B--2---:R-:W-:Y:S01]  /*1f270*/  ISETP.LT.AND P2, PT, R92, UR7, !P2 ;  /* 0x000000075c007c0c */ /* 0x004fe2000d741270 */
[----:B------:R-:W2:Y:S03]  /*1f280*/  LDCU UR7, c[0x0][0x398] ;  /* 0x00007300ff0777ac */ /* 0x000ea60008000800 */
[----:B------:R4:W-:Y:S04]  /*1f290*/  @P0 STG.E.U16 desc[UR24][R4.64], R9 ;  /* 0x0000000904000986 */ /* 0x0009e8000c101518 */
[----:B------:R1:W-:Y:S01]  /*1f2a0*/  @P6 STG.E.U16 desc[UR24][R6.64], R53 ;  /* 0x0000003506006986 */ /* 0x0003e2000c101518 */
[----:B0-----:R-:W-:Y:S01]  /*1f2b0*/  ISETP.LT.AND P6, PT, R81, UR4, !P1 ;  /* 0x0000000451007c0c */ /* 0x001fe2000cfc1270 */
[C---:B------:R-:W-:Y:S01]  /*1f2c0*/  VIADD R11, R15.reuse, UR8 ;  /* 0x000000080f0b7c36 */ /* 0x040fe20008000000 */
[----:B------:R-:W0:Y:S01]  /*1f2d0*/  LDCU UR4, c[0x0][0x398] ;  /* 0x00007300ff0477ac */ /* 0x000e220008000800 */
[----:B----4-:R-:W-:Y:S01]  /*1f2e0*/  IMAD.WIDE R8, R15, 0x2, R68 ;  /* 0x000000020f087825 */ /* 0x010fe200078e0244 */
[----:B-1----:R-:W-:-:S03]  /*1f2f0*/  PRMT R7, R53, 0x7632, R7 ;  /* 0x0000763235077816 */ /* 0x002fc60000000007 */
[----:B------:R-:W-:Y:S01]  /*1f300*/  IMAD.WIDE R4, R11, 0x2, R2 ;  /* 0x000000020b047825 */ /* 0x000fe200078e0202 */
[----:B------:R-:W-:Y:S01]  /*1f310*/  ISETP.LT.AND P1, PT, R92, UR6, !P1 ;  /* 0x000000065c007c0c */ /* 0x000fe2000cf21270 */
[----:B------:R-:W1:Y:S01]  /*1f320*/  LDCU UR6, c[0x0][0x398] ;  /* 0x00007300ff0677ac */ /* 0x000e620008000800 */
[----:B------:R4:W-:Y:S04]  /*1f330*/  @P2 STG.E.U16 desc[UR24][R8.64], R7 ;  /* 0x0000000708002986 */ /* 0x0009e8000c101518 */
[----:B------:R0:W-:Y:S01]  /*1f340*/  @P6 STG.E.U16 desc[UR24][R4.64], R54 ;  /* 0x0000003604006986 */ /* 0x0001e2000c101518 */
[----:B---3--:R-:W-:Y:S01]  /*1f350*/  ISETP.LT.AND P6, PT, R81, UR10, !P4 ;  /* 0x0000000a51007c0c */ /* 0x008fe2000e7c1270 */
[----:B------:R-:W-:Y:S02]  /*1f360*/  VIADD R0, R93, 0x75 ;  /* 0x000000755d007836 */ /* 0x000fe40000000000 */
[----:B------:R-:W-:Y:S01]  /*1f370*/  VIADD R13, R11, UR8 ;  /* 0x000000080b0d7c36 */ /* 0x000fe20008000000 */
[----:B------:R-:W-:Y:S01]  /*1f380*/  F2FP.F16.F32.PACK_AB R55, R55, R78 ;  /* 0x0000004e3737723e */ /* 0x000fe200000000ff */
[----:B------:R-:W3:Y:S01]  /*1f390*/  LDCU UR10, c[0x0][0x398] ;  /* 0x00007300ff0a77ac */ /* 0x000ee20008000800 */
[----:B----4-:R-:W-:Y:S01]  /*1f3a0*/  IMAD.WIDE R6, R11, 0x2, R68 ;  /* 0x000000020b067825 */ /* 0x010fe200078e0244 */
[----:B------:R-:W-:Y:S01]  /*1f3b0*/  ISETP.GE.AND P3, PT, R0, UR13, PT ;  /* 0x0000000d00007c0c */ /* 0x000fe2000bf66270 */
[----:B------:R-:W4:Y:S01]  /*1f3c0*/  LDCU UR13, c[0x0][0x398] ;  /* 0x00007300ff0d77ac */ /* 0x000f220008000800 */
[----:B0-----:R-:W-:Y:S01]  /*1f3d0*/  PRMT R5, R54, 0x7632, R5 ;  /* 0x0000763236057816 */ /* 0x001fe20000000005 */
[----:B------:R-:W-:Y:S01]  /*1f3e0*/  IMAD.WIDE R8, R13, 0x2, R2 ;  /* 0x000000020d087825 */ /* 0x000fe200078e0202 */
[----:B-----5:R-:W-:Y:S01]  /*1f3f0*/  ISETP.LT.AND P4, PT, R92, UR12, !P4 ;  /* 0x0000000c5c007c0c */ /* 0x020fe2000e781270 */
[----:B------:R-:W0:Y:S02]  /*1f400*/  LDCU UR12, c[0x0][0x398] ;  /* 0x00007300ff0c77ac */ /* 0x000e240008000800 */
[----:B------:R5:W-:Y:S04]  /*1f410*/  @P1 STG.E.U16 desc[UR24][R6.64], R5 ;  /* 0x0000000506001986 */ /* 0x000be8000c101518 */
[----:B------:R0:W-:Y:S01]  /*1f420*/  @P6 STG.E.U16 desc[UR24][R8.64], R55 ;  /* 0x0000003708006986 */ /* 0x0001e2000c101518 */
[----:B------:R-:W-:Y:S01]  /*1f430*/  ISETP.LT.AND P6, PT, R81, UR4, !P5 ;  /* 0x0000000451007c0c */ /* 0x000fe2000efc1270 */
[----:B------:R-:W-:Y:S01]  /*1f440*/  VIADD R11, R13, UR8 ;  /* 0x000000080d0b7c36 */ /* 0x000fe20008000000 */
[----:B------:R-:W-:Y:S01]  /*1f450*/  F2FP.F16.F32.PACK_AB R56, R56, R79 ;  /* 0x0000004f3838723e */ /* 0x000fe200000000ff */
[----:B------:R-:W-:Y:S01]  /*1f460*/  VIADD R0, R93, 0x76 ;  /* 0x000000765d007836 */ /* 0x000fe20000000000 */
[----:B------:R-:W-:Y:S01]  /*1f470*/  F2FP.F16.F32.PACK_AB R57, R57, R80 ;  /* 0x000000503939723e */ /* 0x000fe200000000ff */
[----:B------:R-:W1:Y:S01]  /*1f480*/  LDCU UR4, c[0x0][0x398] ;  /* 0x00007300ff0477ac */ /* 0x000e620008000800 */
[----:B-----5:R-:W-:Y:S01]  /*1f490*/  IMAD.WIDE R4, R13, 0x2, R68 ;  /* 0x000000020d047825 */ /* 0x020fe200078e0244 */
[----:B0-----:R-:W-:-:S03]  /*1f4a0*/  PRMT R9, R55, 0x7632, R9 ;  /* 0x0000763237097816 */ /* 0x001fc60000000009 */
[----:B------:R-:W-:Y:S01]  /*1f4b0*/  IMAD.WIDE R6, R11, 0x2, R2 ;  /* 0x000000020b067825 */ /* 0x000fe200078e0202 */
[----:B--2---:R-:W-:Y:S01]  /*1f4c0*/  ISETP.LT.AND P5, PT, R92, UR7, !P5 ;  /* 0x000000075c007c0c */ /* 0x004fe2000efa1270 */
[----:B------:R-:W0:Y:S01]  /*1f4d0*/  LDCU UR7, c[0x0][0x398] ;  /* 0x00007300ff0777ac */ /* 0x000e220008000800 */
[----:B------:R2:W-:Y:S04]  /*1f4e0*/  @P4 STG.E.U16 desc[UR24][R4.64], R9 ;  /* 0x0000000904004986 */ /* 0x0005e8000c101518 */
[----:B------:R5:W-:Y:S01]  /*1f4f0*/  @P6 STG.E.U16 desc[UR24][R6.64], R56 ;  /* 0x0000003806006986 */ /* 0x000be2000c101518 */
[----:B----4-:R-:W-:Y:S01]  /*1f500*/  ISETP.LT.AND P6, PT, R81, UR13, !P3 ;  /* 0x0000000d51007c0c */ /* 0x010fe2000dfc1270 */
[C---:B------:R-:W-:Y:S01]  /*1f510*/  VIADD R13, R11.reuse, UR8 ;  /* 0x000000080b0d7c36 */ /* 0x040fe20008000000 */
[----:B------:R-:W-:Y:S01]  /*1f520*/  ISETP.GE.AND P0, PT, R0, UR17, PT ;  /* 0x0000001100007c0c */ /* 0x000fe2000bf06270 */
[----:B------:R-:W4:Y:S01]  /*1f530*/  LDCU UR13, c[0x0][0x398] ;  /* 0x00007300ff0d77ac */ /* 0x000f220008000800 */
[----:B--2---:R-:W-:Y:S01]  /*1f540*/  IMAD.WIDE R8, R11, 0x2, R68 ;  /* 0x000000020b087825 */ /* 0x004fe200078e0244 */
[----:B-----5:R-:W-:-:S03]  /*1f550*/  PRMT R7, R56, 0x7632, R7 ;  /* 0x0000763238077816 */ /* 0x020fc60000000007 */
[----:B------:R-:W-:Y:S01]  /*1f560*/  IMAD.WIDE R4, R13, 0x2, R2 ;  /* 0x000000020d047825 */ /* 0x000fe200078e0202 */
[----:B-1----:R-:W-:Y:S01]  /*1f570*/  ISETP.LT.AND P3, PT, R92, UR6, !P3 ;  /* 0x000000065c007c0c */ /* 0x002fe2000df61270 */
[----:B------:R-:W1:Y:S01]  /*1f580*/  LDCU UR6, c[0x0][0x398] ;  /* 0x00007300ff0677ac */ /* 0x000e620008000800 */
[----:B------:R2:W-:Y:S04]  /*1f590*/  @P5 STG.E.U16 desc[UR24][R8.64], R7 ;  /* 0x0000000708005986 */ /* 0x0005e8000c101518 */
[----:B------:R5:W-:Y:S01]  /*1f5a0*/  @P6 STG.E.U16 desc[UR24][R4.64], R57 ;  /* 0x0000003904006986 */ /* 0x000be2000c101518 */
[----:B---3--:R-:W-:Y:S01]  /*1f5b0*/  ISETP.LT.AND P6, PT, R81, UR10, !P0 ;  /* 0x0000000a51007c0c */ /* 0x008fe2000c7c1270 */
[----:B------:R-:W-:Y:S02]  /*1f5c0*/  VIADD R11, R13, UR8 ;  /* 0x000000080d0b7c36 */ /* 0x000fe40008000000 */
[----:B------:R-:W-:Y:S01]  /*1f5d0*/  VIADD R0, R93, 0x77 ;  /* 0x000000775d007836 */ /* 0x000fe20000000000 */
[----:B------:R-:W-:-:S02]  /*1f5e0*/  F2FP.F16.F32.PACK_AB R58, R58, R88 ;  /* 0x000000583a3a723e */ /* 0x000fc400000000ff */
[----:B------:R-:W-:Y:S01]  /*1f5f0*/  F2FP.F16.F32.PACK_AB R59, R59, R87 ;  /* 0x000000573b3b723e */ /* 0x000fe200000000ff */
[----:B--2---:R-:W-:Y:S01]  /*1f600*/  IMAD.WIDE R6, R13, 0x2, R68 ;  /* 0x000000020d067825 */ /* 0x004fe200078e0244 */
[----:B------:R-:W-:Y:S01]  /*1f610*/  ISETP.GE.AND P2, PT, R0, UR29, PT ;  /* 0x0000001d00007c0c */ /* 0x000fe2000bf46270 */
[----:B------:R-:W2:Y:S01]  /*1f620*/  LDCU UR10, c[0x0][0x398] ;  /* 0x00007300ff0a77ac */ /* 0x000ea20008000800 */
[----:B-----5:R-:W-:Y:S01]  /*1f630*/  PRMT R5, R57, 0x7632, R5 ;  /* 0x0000763239057816 */ /* 0x020fe20000000005 */
[----:B------:R-:W-:Y:S01]  /*1f640*/  IMAD.WIDE R8, R11, 0x2, R2 ;  /* 0x000000020b087825 */ /* 0x000fe200078e0202 */
[----:B------:R-:W-:Y:S01]  /*1f650*/  ISETP.LT.AND P0, PT, R92, UR14, !P0 ;  /* 0x0000000e5c007c0c */ /* 0x000fe2000c701270 */
[----:B------:R-:W3:Y:S02]  /*1f660*/  LDCU UR14, c[0x0][0x398] ;  /* 0x00007300ff0e77ac */ /* 0x000ee40008000800 */
[----:B------:R5:W-:Y:S01]  /*1f670*/  @P3 STG.E.U16 desc[UR24][R6.64], R5 ;  /* 0x0000000506003986 */ /* 0x000be2000c101518 */
[----:B------:R-:W-:-:S03]  /*1f680*/  VIADD R0, R93, 0x78 ;  /* 0x000000785d007836 */ /* 0x000fc60000000000 */
[----:B------:R0:W-:Y:S01]  /*1f690*/  @P6 STG.E.U16 desc[UR24][R8.64], R58 ;  /* 0x0000003a08006986 */ /* 0x0001e2000c101518 */
[----:B------:R-:W-:Y:S01]  /*1f6a0*/  ISETP.LT.AND P6, PT, R81, UR4, !P2 ;  /* 0x0000000451007c0c */ /* 0x000fe2000d7c1270 */
[----:B------:R-:W-:Y:S01]  /*1f6b0*/  VIADD R13, R11, UR8 ;  /* 0x000000080b0d7c36 */ /* 0x000fe20008000000 */
[----:B------:R-:W-:Y:S01]  /*1f6c0*/  ISETP.GE.AND P1, PT, R0, UR23, PT ;  /* 0x0000001700007c0c */ /* 0x000fe2000bf26270 */
[C---:B------:R-:W-:Y:S01]  /*1f6d0*/  VIADD R0, R93.reuse, 0x79 ;  /* 0x000000795d007836 */ /* 0x040fe20000000000 */
[----:B------:R-:W-:Y:S01]  /*1f6e0*/  F2FP.F16.F32.PACK_AB R60, R60, R86 ;  /* 0x000000563c3c723e */ /* 0x000fe200000000ff */
[----:B------:R-:W-:Y:S01]  /*1f6f0*/  VIADD R10, R93, 0x7b ;  /* 0x0000007b5d0a7836 */ /* 0x000fe20000000000 */
[----:B------:R-:W1:Y:S01]  /*1f700*/  LDCU UR4, c[0x0][0x398] ;  /* 0x00007300ff0477ac */ /* 0x000e620008000800 */
[----:B-----5:R-:W-:Y:S01]  /*1f710*/  IMAD.WIDE R4, R11, 0x2, R68 ;  /* 0x000000020b047825 */ /* 0x020fe200078e0244 */
[----:B0-----:R-:W-:-:S03]  /*1f720*/  PRMT R9, R58, 0x7632, R9 ;  /* 0x000076323a097816 */ /* 0x001fc60000000009 */
[C---:B------:R-:W-:Y:S01]  /*1f730*/  IMAD.WIDE R6, R13.reuse, 0x2, R2 ;  /* 0x000000020d067825 */ /* 0x040fe200078e0202 */
[----:B------:R-:W-:Y:S01]  /*1f740*/  ISETP.GE.AND P4, PT, R0, UR15, PT ;  /* 0x0000000f00007c0c */ /* 0x000fe2000bf86270 */
[----:B------:R-:W0:Y:S01]  /*1f750*/  LDCU UR15, c[0x0][0x398] ;  /* 0x00007300ff0f77ac */ /* 0x000e220008000800 */
[----:B------:R-:W-:Y:S01]  /*1f760*/  ISETP.LT.AND P2, PT, R92, UR12, !P2 ;  /* 0x0000000c5c007c0c */ /* 0x000fe2000d741270 */
[----:B------:R5:W-:Y:S01]  /*1f770*/  @P0 STG.E.U16 desc[UR24][R4.64], R9 ;  /* 0x0000000904000986 */ /* 0x000be2000c101518 */
[----:B------:R-:W-:Y:S01]  /*1f780*/  VIADD R11, R13, UR8 ;  /* 0x000000080d0b7c36 */ /* 0x000fe20008000000 */
[----:B------:R-:W-:Y:S01]  /*1f790*/  ISETP.GE.AND P3, PT, R10, UR27, PT ;  /* 0x0000001b0a007c0c */ /* 0x000fe2000bf66270 */
[----:B------:R-:W-:Y:S01]  /*1f7a0*/  VIADD R0, R93, 0x7a ;  /* 0x0000007a5d007836 */ /* 0x000fe20000000000 */
[----:B------:R0:W-:Y:S01]  /*1f7b0*/  @P6 STG.E.U16 desc[UR24][R6.64], R59 ;  /* 0x0000003b06006986 */ /* 0x0001e2000c101518 */
[----:B------:R-:W-:Y:S01]  /*1f7c0*/  ISETP.LT.AND P6, PT, R81, UR16, !P1 ;  /* 0x0000001051007c0c */ /* 0x000fe2000cfc1270 */
[----:B------:R-:W1:Y:S01]  /*1f7d0*/  LDCU UR12, c[0x0][0x398] ;  /* 0x00007300ff0c77ac */ /* 0x000e620008000800 */
[----:B------:R-:W-:-:S02]  /*1f7e0*/  ISETP.LT.AND P1, PT, R92, UR7, !P1 ;  /* 0x000000075c007c0c */ /* 0x000fc4000cf21270 */
[----:B------:R-:W-:Y:S01]  /*1f7f0*/  PRMT R10, R59, 0x7632, R10 ;  /* 0x000076323b0a7816 */ /* 0x000fe2000000000a */
[----:B------:R-:W1:Y:S01]  /*1f800*/  LDCU UR7, c[0x0][0x398] ;  /* 0x00007300ff0777ac */ /* 0x000e620008000800 */
[----:B-----5:R-:W-:Y:S01]  /*1f810*/  IMAD.WIDE R4, R13, 0x2, R68 ;  /* 0x000000020d047825 */ /* 0x020fe200078e0244 */
[----:B------:R-:W-:Y:S01]  /*1f820*/  PRMT R12, R60, 0x7632, R12 ;  /* 0x000076323c0c7816 */ /* 0x000fe2000000000c */
[----:B------:R-:W5:Y:S02]  /*1f830*/  LDCU UR16, c[0x0][0x398] ;  /* 0x00007300ff1077ac */ /* 0x000f640008000800 */
[C---:B0-----:R-:W-:Y:S01]  /*1f840*/  IMAD.WIDE R6, R11.reuse, 0x2, R2 ;  /* 0x000000020b067825 */ /* 0x041fe200078e0202 */
[----:B------:R-:W-:Y:S01]  /*1f850*/  ISETP.GE.AND P5, PT, R0, UR5, PT ;  /* 0x0000000500007c0c */ /* 0x000fe2000bfa6270 */
[----:B------:R-:W0:Y:S02]  /*1f860*/  LDCU UR5, c[0x0][0x398] ;  /* 0x00007300ff0577ac */ /* 0x000e240008000800 */
[----:B------:R-:W-:Y:S01]  /*1f870*/  IMAD.WIDE R8, R11, 0x2, R68 ;  /* 0x000000020b087825 */ /* 0x000fe200078e0244 */
[----:B------:R0:W-:Y:S04]  /*1f880*/  @P2 STG.E.U16 desc[UR24][R4.64], R10 ;  /* 0x0000000a04002986 */ /* 0x0001e8000c101518 */
[----:B------:R0:W-:Y:S01]  /*1f890*/  @P6 STG.E.U16 desc[UR24][R6.64], R60 ;  /* 0x0000003c06006986 */ /* 0x0001e2000c101518 */
[----:B------:R-:W-:-:S03]  /*1f8a0*/  VIADD R0, R93, 0x7c ;  /* 0x0000007c5d007836 */ /* 0x000fc60000000000 */
[----:B------:R2:W-:Y:S01]  /*1f8b0*/  @P1 STG.E.U16 desc[UR24][R8.64], R12 ;  /* 0x0000000c08001986 */ /* 0x0005e2000c101518 */
[----:B----4-:R-:W-:Y:S01]  /*1f8c0*/  ISETP.LT.AND P1, PT, R81, UR13, !P4 ;  /* 0x0000000d51007c0c */ /* 0x010fe2000e721270 */
[----:B------:R-:W-:Y:S01]  /*1f8d0*/  VIADD R11, R11, UR8 ;  /* 0x000000080b0b7c36 */ /* 0x000fe20008000000 */
[----:B------:R-:W-:Y:S01]  /*1f8e0*/  ISETP.LT.AND P4, PT, R92, UR15, !P4 ;  /* 0x0000000f5c007c0c */ /* 0x000fe2000e781270 */
[----:B------:R-:W4:Y:S01]  /*1f8f0*/  LDCU UR13, c[0x0][0x398] ;  /* 0x00007300ff0d77ac */ /* 0x000f220008000800 */
[----:B-1----:R-:W-:Y:S02]  /*1f900*/  ISETP.LT.AND P6, PT, R81, UR6, !P5 ;  /* 0x0000000651007c0c */ /* 0x002fe4000efc1270 */
[----:B------:R-:W-:Y:S01]  /*1f910*/  F2FP.F16.F32.PACK_AB R61, R61, R84 ;  /* 0x000000543d3d723e */ /* 0x000fe200000000ff */
[----:B------:R-:W-:Y:S01]  /*1f920*/  VIADD R13, R11, UR8 ;  /* 0x000000080b0d7c36 */ /* 0x000fe20008000000 */
[----:B------:R-:W-:Y:S01]  /*1f930*/  ISETP.GE.AND P0, PT, R0, UR31, PT ;  /* 0x0000001f00007c0c */ /* 0x000fe2000bf06270 */
[----:B------:R-:W-:Y:S01]  /*1f940*/  VIADD R0, R93, 0x7d ;  /* 0x0000007d5d007836 */ /* 0x000fe20000000000 */
[----:B0-----:R-:W-:Y:S01]  /*1f950*/  PRMT R10, R61, 0x7632, R10 ;  /* 0x000076323d0a7816 */ /* 0x001fe2000000000a */
[C---:B------:R-:W-:Y:S01]  /*1f960*/  IMAD.WIDE R4, R11.reuse, 0x2, R2 ;  /* 0x000000020b047825 */ /* 0x040fe200078e0202 */
[----:B------:R-:W-:Y:S01]  /*1f970*/  F2FP.F16.F32.PACK_AB R62, R62, R85 ;  /* 0x000000553e3e723e */ /* 0x000fe200000000ff */
[----:B------:R-:W0:Y:S02]  /*1f980*/  LDCU UR6, c[0x0][0x398] ;  /* 0x00007300ff0677ac */ /* 0x000e240008000800 */
[----:B------:R-:W-:Y:S01]  /*1f990*/  IMAD.WIDE R6, R11, 0x2, R68 ;  /* 0x000000020b067825 */ /* 0x000fe200078e0244 */
[----:B------:R-:W-:Y:S01]  /*1f9a0*/  ISETP.GE.AND P2, PT, R0, UR19, PT ;  /* 0x0000001300007c0c */ /* 0x000fe2000bf46270 */
[----:B------:R1:W-:Y:S01]  /*1f9b0*/  @P1 STG.E.U16 desc[UR24][R4.64], R61 ;  /* 0x0000003d04001986 */ /* 0x0003e2000c101518 */
[----:B------:R-:W-:Y:S01]  /*1f9c0*/  F2FP.F16.F32.PACK_AB R63, R63, R82 ;  /* 0x000000523f3f723e */ /* 0x000fe200000000ff */
[----:B--2---:R-:W-:Y:S01]  /*1f9d0*/  IMAD.WIDE R8, R13, 0x2, R2 ;  /* 0x000000020d087825 */ /* 0x004fe200078e0202 */
[C---:B------:R-:W-:Y:S01]  /*1f9e0*/  ISETP.LT.AND P5, PT, R92.reuse, UR10, !P5 ;  /* 0x0000000a5c007c0c */ /* 0x040fe2000efa1270 */
[----:B------:R2:W-:Y:S01]  /*1f9f0*/  @P4 STG.E.U16 desc[UR24][R6.64], R10 ;  /* 0x0000000a06004986 */ /* 0x0005e2000c101518 */
[----:B------:R-:W-:Y:S01]  /*1fa00*/  ISETP.LT.AND P4, PT, R81, UR5, !P3 ;  /* 0x0000000551007c0c */ /* 0x000fe2000df81270 */
[----:B------:R-:W-:Y:S01]  /*1fa10*/  VIADD R0, R93, 0x7e ;  /* 0x0000007e5d007836 */ /* 0x000fe20000000000 */
[----:B------:R-:W-:Y:S01]  /*1fa20*/  ISETP.LT.AND P3, PT, R92, UR4, !P3 ;  /* 0x000000045c007c0c */ /* 0x000fe2000df61270 */
[----:B------:R0:W-:Y:S01]  /*1fa30*/  @P6 STG.E.U16 desc[UR24][R8.64], R62 ;  /* 0x0000003e08006986 */ /* 0x0001e2000c101518 */
[----:B---3--:R-:W-:Y:S01]  /*1fa40*/  ISETP.LT.AND P6, PT, R81, UR14, !P0 ;  /* 0x0000000e51007c0c */ /* 0x008fe2000c7c1270 */
[----:B------:R-:W-:Y:S01]  /*1fa50*/  VIADD R11, R13, UR8 ;  /* 0x000000080d0b7c36 */ /* 0x000fe20008000000 */
[----:B------:R-:W-:Y:S01]  /*1fa60*/  ISETP.GE.AND P1, PT, R0, UR11, PT ;  /* 0x0000000b00007c0c */ /* 0x000fe2000bf26270 */
[----:B------:R-:W3:Y:S01]  /*1fa70*/  LDCU UR11, c[0x0][0x398] ;  /* 0x00007300ff0b77ac */ /* 0x000ee20008000800 */
[----:B------:R-:W-:Y:S01]  /*1fa80*/  PRMT R0, R62, 0x7632, R0 ;  /* 0x000076323e007816 */ /* 0x000fe20000000000 */
[----:B------:R-:W-:Y:S01]  /*1fa90*/  VIADD R15, R11, UR8 ;  /* 0x000000080b0f7c36 */ /* 0x000fe20008000000 */
[----:B------:R-:W3:Y:S01]  /*1faa0*/  LDCU UR15, c[0x0][0x398] ;  /* 0x00007300ff0f77ac */ /* 0x000ee20008000800 */
[----:B-1----:R-:W-:Y:S01]  /*1fab0*/  IMAD.WIDE R4, R13, 0x2, R68 ;  /* 0x000000020d047825 */ /* 0x002fe200078e0244 */
[----:B------:R-:W-:-:S03]  /*1fac0*/  PRMT R12, R63, 0x7632, R12 ;  /* 0x000076323f0c7816 */ /* 0x000fc6000000000c */
[----:B--2---:R-:W-:Y:S01]  /*1fad0*/  IMAD.WIDE R6, R11, 0x2, R2 ;  /* 0x000000020b067825 */ /* 0x004fe200078e0202 */
[----:B------:R-:W-:-:S03]  /*1fae0*/  F2FP.F16.F32.PACK_AB R64, R64, R83 ;  /* 0x000000534040723e */ /* 0x000fc600000000ff */
[----:B0-----:R-:W-:Y:S01]  /*1faf0*/  IMAD.WIDE R8, R11, 0x2, R68 ;  /* 0x000000020b087825 */ /* 0x001fe200078e0244 */
[----:B------:R0:W-:Y:S03]  /*1fb00*/  @P5 STG.E.U16 desc[UR24][R4.64], R0 ;  /* 0x0000000004005986 */ /* 0x0001e6000c101518 */
[----:B------:R-:W-:Y:S01]  /*1fb10*/  IMAD.WIDE R10, R15, 0x2, R2 ;  /* 0x000000020f0a7825 */ /* 0x000fe200078e0202 */
[----:B------:R1:W-:Y:S01]  /*1fb20*/  @P4 STG.E.U16 desc[UR24][R6.64], R63 ;  /* 0x0000003f06004986 */ /* 0x0003e2000c101518 */
[----:B------:R-:W-:Y:S02]  /*1fb30*/  ISETP.LT.AND P0, PT, R92, UR12, !P0 ;  /* 0x0000000c5c007c0c */ /* 0x000fe4000c701270 */
[----:B------:R-:W-:Y:S01]  /*1fb40*/  VIADD R93, R93, 0x7f ;  /* 0x0000007f5d5d7836 */ /* 0x000fe20000000000 */
[----:B------:R2:W-:Y:S04]  /*1fb50*/  @P3 STG.E.U16 desc[UR24][R8.64], R12 ;  /* 0x0000000c08003986 */ /* 0x0005e8000c101518 */
[----:B------:R1:W-:Y:S01]  /*1fb60*/  @P6 STG.E.U16 desc[UR24][R10.64], R64 ;  /* 0x000000400a006986 */ /* 0x0003e2000c101518 */
[----:B------:R-:W-:Y:S01]  /*1fb70*/  ISETP.LT.AND P6, PT, R81, UR7, !P2 ;  /* 0x0000000751007c0c */ /* 0x000fe2000d7c1270 */
[----:B------:R-:W-:Y:S01]  /*1fb80*/  VIADD R13, R15, UR8 ;  /* 0x000000080f0d7c36 */ /* 0x000fe20008000000 */
[----:B------:R-:W-:-:S02]  /*1fb90*/  ISETP.GE.AND P5, PT, R93, UR21, PT ;  /* 0x000000155d007c0c */ /* 0x000fc4000bfa6270 */
[C---:B-----5:R-:W-:Y:S01]  /*1fba0*/  ISETP.LT.AND P2, PT, R92.reuse, UR16, !P2 ;  /* 0x000000105c007c0c */ /* 0x060fe2000d741270 */
[----:B0-----:R-:W-:Y:S01]  /*1fbb0*/  IMAD.WIDE R4, R15, 0x2, R68 ;  /* 0x000000020f047825 */ /* 0x001fe200078e0244 */
[----:B----4-:R-:W-:Y:S02]  /*1fbc0*/  ISETP.LT.AND P4, PT, R81, UR13, !P1 ;  /* 0x0000000d51007c0c */ /* 0x010fe4000cf81270 */
[----:B------:R-:W-:Y:S01]  /*1fbd0*/  ISETP.LT.AND P1, PT, R92, UR6, !P1 ;  /* 0x000000065c007c0c */ /* 0x000fe2000cf21270 */
[C---:B------:R-:W-:Y:S01]  /*1fbe0*/  VIADD R17, R13.reuse, UR8 ;  /* 0x000000080d117c36 */ /* 0x040fe20008000000 */
[----:B------:R-:W-:Y:S01]  /*1fbf0*/  PRMT R0, R64, 0x7632, R0 ;  /* 0x0000763240007816 */ /* 0x000fe20000000000 */
[----:B-1----:R-:W-:Y:S01]  /*1fc00*/  IMAD.WIDE R6, R13, 0x2, R2 ;  /* 0x000000020d067825 */ /* 0x002fe200078e0202 */
[----:B---3--:R-:W-:Y:S02]  /*1fc10*/  ISETP.LT.AND P3, PT, R81, UR11, !P5 ;  /* 0x0000000b51007c0c */ /* 0x008fe4000ef61270 */
[----:B------:R-:W-:-:S02]  /*1fc20*/  ISETP.LT.AND P5, PT, R92, UR15, !P5 ;  /* 0x0000000f5c007c0c */ /* 0x000fc4000efa1270 */
[----:B------:R-:W-:Y:S01]  /*1fc30*/  F2FP.F16.F32.PACK_AB R65, R65, R90 ;  /* 0x0000005a4141723e */ /* 0x000fe200000000ff */
[----:B------:R-:W-:Y:S01]  /*1fc40*/  VIADD R15, R17, UR8 ;  /* 0x00000008110f7c36 */ /* 0x000fe20008000000 */
[----:B------:R-:W-:Y:S01]  /*1fc50*/  F2FP.F16.F32.PACK_AB R66, R66, R89 ;  /* 0x000000594242723e */ /* 0x000fe200000000ff */
[----:B------:R0:W-:Y:S01]  /*1fc60*/  @P0 STG.E.U16 desc[UR24][R4.64], R0 ;  /* 0x0000000004000986 */ /* 0x0001e2000c101518 */
[----:B------:R-:W-:Y:S01]  /*1fc70*/  F2FP.F16.F32.PACK_AB R67, R67, R91 ;  /* 0x0000005b4343723e */ /* 0x000fe200000000ff */
[----:B--2---:R-:W-:Y:S02]  /*1fc80*/  IMAD.WIDE R8, R13, 0x2, R68 ;  /* 0x000000020d087825 */ /* 0x004fe400078e0244 */
[----:B------:R1:W-:Y:S02]  /*1fc90*/  @P6 STG.E.U16 desc[UR24][R6.64], R65 ;  /* 0x0000004106006986 */ /* 0x0003e4000c101518 */
[----:B------:R-:W-:Y:S01]  /*1fca0*/  IMAD.WIDE R10, R17, 0x2, R2 ;  /* 0x00000002110a7825 */ /* 0x000fe200078e0202 */
[----:B------:R-:W-:-:S03]  /*1fcb0*/  PRMT R34, R67, 0x7632, R34 ;  /* 0x0000763243227816 */ /* 0x000fc60000000022 */
[----:B------:R-:W-:Y:S01]  /*1fcc0*/  IMAD.WIDE R12, R17, 0x2, R68 ;  /* 0x00000002110c7825 */ /* 0x000fe200078e0244 */
[----:B0-----:R-:W-:-:S03]  /*1fcd0*/  PRMT R5, R65, 0x7632, R5 ;  /* 0x0000763241057816 */ /* 0x001fc60000000005 */
[C---:B------:R-:W-:Y:S01]  /*1fce0*/  IMAD.WIDE R2, R15.reuse, 0x2, R2 ;  /* 0x000000020f027825 */ /* 0x040fe200078e0202 */
[----:B-1----:R-:W-:Y:S01]  /*1fcf0*/  PRMT R7, R66, 0x7632, R7 ;  /* 0x0000763242077816 */ /* 0x002fe20000000007 */
[----:B------:R0:W-:Y:S02]  /*1fd00*/  @P2 STG.E.U16 desc[UR24][R8.64], R5 ;  /* 0x0000000508002986 */ /* 0x0001e4000c101518 */
[----:B------:R-:W-:Y:S02]  /*1fd10*/  IMAD.WIDE R68, R15, 0x2, R68 ;  /* 0x000000020f447825 */ /* 0x000fe400078e0244 */
[----:B------:R0:W-:Y:S04]  /*1fd20*/  @P4 STG.E.U16 desc[UR24][R10.64], R66 ;  /* 0x000000420a004986 */ /* 0x0001e8000c101518 */
[----:B------:R0:W-:Y:S04]  /*1fd30*/  @P1 STG.E.U16 desc[UR24][R12.64], R7 ;  /* 0x000000070c001986 */ /* 0x0001e8000c101518 */
[----:B------:R0:W-:Y:S04]  /*1fd40*/  @P3 STG.E.U16 desc[UR24][R2.64], R67 ;  /* 0x0000004302003986 */ /* 0x0001e8000c101518 */
[----:B------:R0:W-:Y:S01]  /*1fd50*/  @P5 STG.E.U16 desc[UR24][R68.64], R34 ;  /* 0x0000002244005986 */ /* 0x0001e2000c101518 */
[----:B------:R-:W-:Y:S06]  /*1fd60*/  BAR.SYNC.DEFER_BLOCKING 0x0 ;  /* 0x0000000000007b1d */ /* 0x000fec0000010000 */
[----:B------:R-:W-:Y:S05]  /*1fd70*/  BRA.U UP0, `(.L_x_13) ;  /* 0x0000000100a07547 */ /* 0x000fea000b800000 */
[----:B------:R-:W1:Y:S01]  /*1fd80*/  S2UR UR5, SR_CgaCtaId ;  /* 0x00000000000579c3 */ /* 0x000e620000008800 */
[----:B------:R-:W-:Y:S01]  /*1fd90*/  NOP ;  /* 0x0000000000007918 */ /* 0x000fe20000000000 */
[----:B------:R-:W-:Y:S01]  /*1fda0*/  UMOV UR4, 0x50 ;  /* 0x0000005000047882 */ /* 0x000fe20000000000 */
[----:B------:R-:W-:Y:S02]  /*1fdb0*/  IMAD.U32 R0, RZ, RZ, UR9 ;  /* 0x00000009ff007e24 */ /* 0x000fe4000f8e00ff */
[----:B0-----:R-:W-:Y:S02]  /*1fdc0*/  IMAD.MOV.U32 R3, RZ, RZ, 0xff ;  /* 0x000000ffff037424 */ /* 0x001fe400078e00ff */
[----:B------:R-:W-:Y:S01]  /*1fdd0*/  IMAD.MOV.U32 R7, RZ, RZ, 0x1 ;  /* 0x00000001ff077424 */ /* 0x000fe200078e00ff */
[----:B------:R-:W-:-:S04]  /*1fde0*/  LOP3.LUT R0, R0, 0xffff, RZ, 0xc0, !PT ;  /* 0x0000ffff00007812 */ /* 0x000fc800078ec0ff */
[----:B------:R-:W-:-:S05]  /*1fdf0*/  SHF.R.U32.HI R0, RZ, 0x5, R0 ;  /* 0x00000005ff007819 */ /* 0x000fca0000011600 */
[----:B------:R-:W-:Y:S01]  /*1fe00*/  VIADD R2, R0, 0x10 ;  /* 0x0000001000027836 */ /* 0x000fe20000000000 */
[----:B------:R-:W-:Y:S01]  /*1fe10*/  SHF.L.U32 R0, R3, R0, RZ ;  /* 0x0000000003007219 */ /* 0x000fe200000006ff */
[----:B-1----:R-:W-:-:S03]  /*1fe20*/  ULEA UR6, UR5, UR4, 0x18 ;  /* 0x0000000405067291 */ /* 0x002fc6000f8ec0ff */
[----:B------:R-:W-:-:S04]  /*1fe30*/  SHF.L.U32 R3, R7, R2, RZ ;  /* 0x0000000207037219 */ /* 0x000fc800000006ff */
[----:B------:R-:W-:Y:S02]  /*1fe40*/  LOP3.LUT R0, R3, R0, RZ, 0xfc, !PT ;  /* 0x0000000003007212 */ /* 0x000fe400078efcff */
[----:B------:R-:W0:Y:S02]  /*1fe50*/  LDS R5, [UR6] ;  /* 0x00000006ff057984 */ /* 0x000e240008000800 */
[C---:B------:R-:W-:Y:S02]  /*1fe60*/  LOP3.LUT R2, R0.reuse, 0xffff, RZ, 0xc0, !PT ;  /* 0x0000ffff00027812 */ /* 0x040fe400078ec0ff */
[----:B0-----:R-:W-:-:S04]  /*1fe70*/  LOP3.LUT R3, R0, 0xffff, R5, 0x80, !PT ;  /* 0x0000ffff00037812 */ /* 0x001fc800078e8005 */
[----:B------:R-:W-:-:S13]  /*1fe80*/  ISETP.NE.AND P0, PT, R3, R2, PT ;  /* 0x000000020300720c */ /* 0x000fda0003f05270 */
[----:B------:R-:W-:Y:S05]  /*1fe90*/  @P0 BRA `(.L_x_14) ;  /* 0x0000000000500947 */ /* 0x000fea0003800000 */
[----:B------:R-:W-:Y:S02]  /*1fea0*/  SHF.R.U32.HI R5, RZ, 0x10, R5 ;  /* 0x00000010ff057819 */ /* 0x000fe40000011605 */
[----:B------:R-:W-:-:S04]  /*1feb0*/  SHF.R.U32.HI R2, RZ, 0x10, R0 ;  /* 0x00000010ff027819 */ /* 0x000fc80000011600 */
[----:B------:R-:W-:-:S04]  /*1fec0*/  LOP3.LUT R5, R5, R2, RZ, 0xc0, !PT ;  /* 0x0000000205057212 */ /* 0x000fc800078ec0ff */
[----:B------:R-:W-:-:S13]  /*1fed0*/  ISETP.NE.AND P0, PT, R5, R2, PT ;  /* 0x000000020500720c */ /* 0x000fda0003f05270 */
[----:B------:R-:W-:Y:S05]  /*1fee0*/  @P0 BRA `(.L_x_15) ;  /* 0x0000000000300947 */ /* 0x000fea0003800000 */
[----:B------:R-:W-:Y:S01]  /*1fef0*/  R2UR UR4, R0 ;  /* 0x00000000000472ca */ /* 0x000fe200000e0000 */
[----:B------:R-:W-:Y:S01]  /*1ff00*/  VOTEU.ANY UR5, UPT, PT ;  /* 0x0000000000057886 */ /* 0x000fe200038e0100 */
[----:B------:R-:W0:Y:S01]  /*1ff10*/  S2R R0, SR_LANEID ;  /* 0x0000000000007919 */ /* 0x000e220000000000 */
[----:B------:R-:W-:-:S10]  /*1ff20*/  UFLO.U32 UR5, UR5 ;  /* 0x00000005000572bd */ /* 0x000fd400080e0000 */
[----:B------:R-:W-:-:S06]  /*1ff30*/  ULOP3.LUT UR4, URZ, UR4, URZ, 0x33, !UPT ;  /* 0x00000004ff047292 */ /* 0x000fcc000f8e33ff */
[----:B------:R-:W-:-:S04]  /*1ff40*/  IMAD.U32 R2, RZ, RZ, UR4 ;  /* 0x00000004ff027e24 */ /* 0x000fc8000f8e00ff */
[----:B------:R-:W1:Y:S02]  /*1ff50*/  REDUX UR7, R2 ;  /* 0x00000000020773c4 */ /* 0x000e640000000000 */
[----:B------:R2:W-:Y:S01]  /*1ff60*/  UTCATOMSWS.AND URZ, UR4 ;  /* 0x0000000400ff79e3 */ /* 0x0005e20008000000 */
[----:B0-----:R-:W-:Y:S01]  /*1ff70*/  ISETP.EQ.U32.AND P0, PT, R0, UR5, PT ;  /* 0x0000000500007c0c */ /* 0x001fe2000bf02070 */
[----:B-1----:R-:W-:-:S12]  /*1ff80*/  IMAD.U32 R0, RZ, RZ, UR7 ;  /* 0x00000007ff007e24 */ /* 0x002fd8000f8e00ff */
[----:B------:R2:W-:Y:S01]  /*1ff90*/  @P0 ATOMS.AND RZ, [UR6], R0 ;  /* 0x00000000ffff098c */ /* 0x0005e2000a800006 */
[----:B------:R-:W-:Y:S05]  /*1ffa0*/  BRA `(.L_x_13) ;  /* 0x0000000000147947 */ /* 0x000fea0003800000 */
.L_x_15:
[----:B------:R-:W-:-:S07]  /*1ffb0*/  MOV R2, 0x1ffd0 ;  /* 0x0001ffd000027802 */ /* 0x000fce0000000f00 */
[----:B------:R-:W-:Y:S05]  /*1ffc0*/  CALL.REL.NOINC `($__internal_0_$__cuda_sm10x_tcgen05_guardrail_trap_col_being_dealloced_not_returned_by_alloc) ;  /* 0x00000000002c7944 */ /* 0x000fea0003c00000 */
[----:B------:R-:W-:Y:S05]  /*1ffd0*/  BRA `(.L_x_13) ;  /* 0x0000000000087947 */ /* 0x000fea0003800000 */
.L_x_14:
[----:B------:R-:W-:-:S07]  /*1ffe0*/  MOV R2, 0x20000 ;  /* 0x0002000000027802 */ /* 0x000fce0000000f00 */
[----:B------:R-:W-:Y:S05]  /*1fff0*/  CALL.REL.NOINC `($__internal_2_$__cuda_sm10x_tcgen05_guardrail_trap_unallocated_columns_being_dealloced) ;  /* 0x0000000000387944 */ /* 0x000fea0003c00000 */
.L_x_13:
[----:B------:R-:W-:Y:S01]  /*20000*/  NOP ;  /* 0x0000000000007918 */ /* 0x000fe20000000000 */
[----:B--2---:R-:W-:Y:S05]  /*20010*/  EXIT ;  /* 0x000000000000794d */ /* 0x004fea0003800000 */
.L_x_8:
[----:B------:R-:W0:Y:S02]  /*20020*/  SYNCS.PHASECHK.TRANS64.TRYWAIT P0, [UR12], R4 ;  /* 0x00000004ff0075a7 */ /* 0x000e24000800110c */
[----:B0-----:R-:W-:Y:S05]  /*20030*/  @!P0 BRA `(.L_x_8) ;  /* 0xfffffffc00f88947 */ /* 0x001fea000383ffff */
[----:B------:R-:W-:Y:S05]  /*20040*/  BRA `(.L_x_16) ;  /* 0xfffffee800707947 */ /* 0x000fea000383ffff */
.L_x_12:
[----:B------:R-:W1:Y:S02]  /*20050*/  SYNCS.PHASECHK.TRANS64.TRYWAIT P0, [UR12], R0 ;  /* 0x00000000ff0075a7 */ /* 0x000e64000800110c */
[----:B-1----:R-:W-:Y:S05]  /*20060*/  @!P0 BRA `(.L_x_12) ;  /* 0xfffffffc00f88947 */ /* 0x002fea000383ffff */
[----:B------:R-:W-:Y:S05]  /*20070*/  BRA `(.L_x_11) ;  /* 0xffffff7800187947 */ /* 0x000fea000383ffff */
        .weak           $__internal_0_$__cuda_sm10x_tcgen05_guardrail_trap_col_being_dealloced_not_returned_by_alloc
        .type           $__internal_0_$__cuda_sm10x_tcgen05_guardrail_trap_col_being_dealloced_not_returned_by_alloc,@function
        .size           $__internal_0_$__cuda_sm10x_tcgen05_guardrail_trap_col_being_dealloced_not_returned_by_alloc,($__internal_1_$__cuda_sm10x_tcgen05_guardrail_trap_phase_invalid_during_alloc - $__internal_0_$__cuda_sm10x_tcgen05_guardrail_trap_col_being_dealloced_not_returned_by_alloc)
$__internal_0_$__cuda_sm10x_tcgen05_guardrail_trap_col_being_dealloced_not_returned_by_alloc:
[----:B------:R-:W-:Y:S05]  /*20080*/  BPT.TRAP 0x1 ;  /* 0x000000040000795c */ /* 0x000fea0000300000 */
[----:B------:R-:W-:-:S04]  /*20090*/  IMAD.MOV.U32 R3, RZ, RZ, 0x0 ;  /* 0x00000000ff037424 */ /* 0x000fc800078e00ff */
[----:B------:R-:W-:Y:S05]  /*200a0*/  RET.REL.NODEC R2 `(matmul_kernel) ;  /* 0xfffffdfc02d47950 */ /* 0x000fea0003c3ffff */
        .weak           $__internal_1_$__cuda_sm10x_tcgen05_guardrail_trap_phase_invalid_during_alloc
        .type           $__internal_1_$__cuda_sm10x_tcgen05_guardrail_trap_phase_invalid_during_alloc,@function
        .size           $__internal_1_$__cuda_sm10x_tcgen05_guardrail_trap_phase_invalid_during_alloc,($__internal_2_$__cuda_sm10x_tcgen05_guardrail_trap_unallocated_columns_being_dealloced - $__internal_1_$__cuda_sm10x_tcgen05_guardrail_trap_phase_invalid_during_alloc)
$__internal_1_$__cuda_sm10x_tcgen05_guardrail_trap_phase_invalid_during_alloc:
[----:B------:R-:W-:Y:S05]  /*200b0*/  BPT.TRAP 0x1 ;  /* 0x000000040000795c */ /* 0x000fea0000300000 */
[----:B------:R-:W-:-:S04]  /*200c0*/  IMAD.MOV.U32 R3, RZ, RZ, 0x0 ;  /* 0x00000000ff037424 */ /* 0x000fc800078e00ff */
[----:B------:R-:W-:Y:S05]  /*200d0*/  RET.REL.NODEC R2 `(matmul_kernel) ;  /* 0xfffffdfc02c87950 */ /* 0x000fea0003c3ffff */
        .weak           $__internal_2_$__cuda_sm10x_tcgen05_guardrail_trap_unallocated_columns_being_dealloced
        .type           $__internal_2_$__cuda_sm10x_tcgen05_guardrail_trap_unallocated_columns_being_dealloced,@function
        .size           $__internal_2_$__cuda_sm10x_tcgen05_guardrail_trap_unallocated_columns_being_dealloced,(.L_x_20 - $__internal_2_$__cuda_sm10x_tcgen05_guardrail_trap_unallocated_columns_being_dealloced)
$__internal_2_$__cuda_sm10x_tcgen05_guardrail_trap_unallocated_columns_being_dealloced:
[----:B------:R-:W-:Y:S05]  /*200e0*/  BPT.TRAP 0x1 ;  /* 0x000000040000795c */ /* 0x000fea0000300000 */
[----:B------:R-:W-:-:S04]  /*200f0*/  IMAD.MOV.U32 R3, RZ, RZ, 0x0 ;  /* 0x00000000ff037424 */ /* 0x000fc800078e00ff */
[----:B------:R-:W-:Y:S05]  /*20100*/  RET.REL.NODEC R2 `(matmul_kernel) ;  /* 0xfffffdfc02bc7950 */ /* 0x000fea0003c3ffff */
.L_x_17:
[----:B------:R-:W-:-:S00]  /*20110*/  BRA `(.L_x_17) ;  /* 0xfffffffc00fc7947 */ /* 0x000fc0000383ffff */
[----:B------:R-:W-:-:S00]  /*20120*/  NOP ;  /* 0x0000000000007918 */ /* 0x000fc00000000000 */
        /* <DEDUP_REMOVED lines=13> */
.L_x_20:


//--------------------- .nv.shared.matmul_kernel  --------------------------
	.section	.nv.shared.matmul_kernel,"aw",@nobits
	.sectionflags	@""
	.align	16
	.zero		1024


//--------------------- .nv.shared.reserved.0     --------------------------
	.section	.nv.shared.reserved.0,"aw",@nobits
	.align	8
	.weak		__nv_reservedSMEM_offset_0_alias
	.size		__nv_reservedSMEM_offset_0_alias, 0, 64
	.other		__nv_reservedSMEM_offset_0_alias,@"STO_CUDA_RESERVED_SHARED STV_DEFAULT"
__nv_reservedSMEM_offset_0_alias:
	.zero		0
.nv.shared.reserved.0:
	.zero		64
	.weak		__nv_reservedSMEM_allocation_phase
	.type		__nv_reservedSMEM_allocation_phase,@object
	.size		__nv_reservedSMEM_allocation_phase,(.L_0 - __nv_reservedSMEM_allocation_phase)
__nv_reservedSMEM_allocation_phase:
	.zero		1
.L_0:
	.zero		7
	.weak		__nv_reservedSMEM_devtool_atexit_pc
	.type		__nv_reservedSMEM_devtool_atexit_pc,@object
	.size		__nv_reservedSMEM_devtool_atexit_pc,(__nv_reservedSMEM_allocation_mask - __nv_reservedSMEM_devtool_atexit_pc)
__nv_reservedSMEM_devtool_atexit_pc:
	.zero		8
	.weak		__nv_reservedSMEM_allocation_mask
	.type		__nv_reservedSMEM_allocation_mask,@object
	.size		__nv_reservedSMEM_allocation_mask,(.L_2 - __nv_reservedSMEM_allocation_mask)
__nv_reservedSMEM_allocation_mask:
	.zero		4
.L_2:


//--------------------- .nv.constant0.matmul_kernel --------------------------
	.section	.nv.constant0.matmul_kernel,"a",@progbits
	.sectionflags	@""
	.align	4
.nv.constant0.matmul_kernel:
	.zero		976


//--------------------- SYMBOLS --------------------------

	.type		.nv.reservedSmem.offset0,@object
	.size		.nv.reservedSmem.offset0,0x4
	.type		.nv.reservedSmem.cap,@object
	.size		.nv.reservedSmem.cap,0x4
